// auto-generated by cutlass_sweep.gemm — config: {"arch": "sm_100", "cluster_m": 4, "cluster_n": 2, "dtype": "mxfp4", "dtype_b": "mxfp4", "layout": "nt", "stages": 0, "tile_k": 256, "tile_m": 256, "tile_n": 256}
#include "cutlass/cutlass.h"
#include "cutlass/gemm/collective/collective_builder.hpp"
#include "cutlass/gemm/device/gemm_universal_adapter.h"
#include "cutlass/gemm/kernel/gemm_universal.hpp"
#include "cutlass/epilogue/collective/collective_builder.hpp"

using ElemA = cutlass::mx_float4_t<cutlass::float_e2m1_t>;
using ElemB = cutlass::mx_float4_t<cutlass::float_e2m1_t>;
using ElemCD = cutlass::bfloat16_t;
using Acc  = float;
using TileShape    = cute::Shape<cute::_256, cute::_256, cute::_256>;
using ClusterShape = cute::Shape<cute::_4, cute::_2, cute::_1>;

using CollectiveEpilogue = typename cutlass::epilogue::collective::CollectiveBuilder<
    cutlass::arch::Sm100, cutlass::arch::OpClassTensorOp,
    TileShape, ClusterShape,
    cutlass::epilogue::collective::EpilogueTileAuto,
    Acc, Acc,
    ElemCD, cutlass::layout::RowMajor, 128 / cutlass::sizeof_bits<ElemCD>::value,
    ElemCD, cutlass::layout::RowMajor, 128 / cutlass::sizeof_bits<ElemCD>::value,
    cutlass::epilogue::collective::EpilogueScheduleAuto
  >::CollectiveOp;

using CollectiveMainloop = typename cutlass::gemm::collective::CollectiveBuilder<
    cutlass::arch::Sm100, cutlass::arch::OpClassBlockScaledTensorOp,
    ElemA, cutlass::layout::RowMajor, 32,
    ElemB, cutlass::layout::ColumnMajor, 32,
    Acc,
    TileShape, ClusterShape,
    cutlass::gemm::collective::StageCountAutoCarveout<static_cast<int>(sizeof(typename CollectiveEpilogue::SharedStorage))>,
    cutlass::gemm::collective::KernelScheduleAuto
  >::CollectiveOp;

using GemmKernel = cutlass::gemm::kernel::GemmUniversal<
    cute::Shape<int,int,int,int>,
    CollectiveMainloop,
    CollectiveEpilogue
>;
using Gemm = cutlass::gemm::device::GemmUniversalAdapter<GemmKernel>;

// Force the device kernel symbol into the cubin without needing a host main.
auto* _anchor = &cutlass::device_kernel<GemmKernel>;


// ===== COMPILED SASS (sm_100a) =====

	.target	sm_100a

	.elftype	@"ET_EXEC"


//--------------------- .note.nv.tkinfo           --------------------------
	.section	.note.nv.tkinfo,"",@"SHT_NOTE"
	.sectionflags	@"SHF_NOTE_NV_TKINFO"
	.tkinfo
        /*0018*/ 	.word	0x00000002
        /*0030*/ 	.string	""
        /*0030*/ 	.string	"ptxas"
        /*0030*/ 	.string	"Cuda compilation tools, release 13.0, V13.0.88"
        /*0030*/ 	.string	"Build cuda_13.0.r13.0/compiler.36424714_0"
        /*0030*/ 	.string	"-arch sm_100a -m 64 "



//--------------------- .note.nv.cuinfo           --------------------------
	.section	.note.nv.cuinfo,"",@"SHT_NOTE"
	.sectionflags	@"SHF_NOTE_NV_CUINFO"
        /*0018*/ 	.short	0x0002
        /*001a*/ 	.short	0x0064
        /*001c*/ 	.short	0x0082
	.zero		2


//--------------------- .nv.info                  --------------------------
	.section	.nv.info,"",@"SHT_CUDA_INFO"
	.align	4


	//----- nvinfo : EIATTR_REGCOUNT
	.align		4
        /*0000*/ 	.byte	0x04, 0x2f
        /*0002*/ 	.short	(.L_19 - .L_18)
	.align		4
.L_18:
        /*0004*/ 	.word	index@(_ZN7cutlass13device_kernelINS_4gemm6kernel13GemmUniversalIN4cute5tupleIJiiiiEEENS1_10collective13CollectiveMmaINS1_46MainloopSm100TmaUmmaWarpSpecializedBlockScaledILi4ELi2ELi1ENS5_IJNS4_1CILi4EEENSA_ILi2EEENSA_ILi1EEEEEEEENS5_IJNSA_ILi256EEESG_SG_EEENS5_IJNS_12float_e2m1_tENS_13float_ue8m0_tEEEENS5_IJNS5_IJlSD_lEEENS4_6LayoutINS5_IJNS5_IJNS5_IJNSA_ILi32EEESB_EEEiEEESP_NS5_IJSD_iEEEEEENS5_IJNS5_IJNS5_IJNSA_ILi16EEESB_EEEiEEENS5_IJNS5_IJNSA_ILi0EEESD_EEENSA_ILi512EEEEEENS5_IJSV_iEEEEEEEEEEESK_S12_NS4_8TiledMMAINS4_8MMA_AtomIJNS4_23SM100_MMA_MXF4_2x1SM_SSISI_SI_fSJ_Li256ELi256ELi32ELNS4_4UMMA5MajorE0ELS17_0ELNS16_7ScaleInE0ELS18_0EEEEEENSM_INS5_IJSD_SD_SD_EEENS5_IJSV_SV_SV_EEEEENS5_IJNS4_10UnderscoreES1E_S1E_EEEEENS5_IJNS4_28SM100_TMA_2SM_LOAD_MULTICASTES1H_EEENS5_IJNS4_14ComposedLayoutINS4_7SwizzleILi3ELi4ELi3EEENS4_18smem_ptr_flag_bitsILi4EEENSM_INS5_IJNSA_ILi8EEESG_EEENS5_IJSG_SD_EEEEEEENSM_INS5_IJNS5_IJNS5_IJSO_SD_EEENS5_IJSN_SC_EEEEEESD_NS5_IJSC_SC_EEEEEENS5_IJNS5_IJNS5_IJST_SX_EEESW_EEESV_NS5_IJSC_SX_EEEEEEEEEEEvNS4_8identityES1I_NS5_IJS1S_NSM_INS5_IJNS5_IJNS5_IJSO_SC_EEES1U_EEESD_S1W_EEENS5_IJS1Z_SV_NS5_IJSC_NSA_ILi1024EEEEEEEEEEEEEEvS24_EENS_8epilogue10collective18CollectiveEpilogueINS2E_23Sm100TmaWarpSpecializedILi4ELi2ELi64ELb1ELb0EEEJNS5_IJNSA_ILi128EEESG_SG_EEENS5_IJNSM_IS2J_SD_EENSM_INSA_ILi64EEESD_EEEEENS_10bfloat16_tESL_S2P_SL_NS2E_6fusion15FusionCallbacksIS2I_NS2Q_17LinearCombinationIS2P_fS2P_fLNS_15FloatRoundStyleE2EEES2K_S2O_JEEENS4_5SM1004TMEM4LOAD26SM100_TMEM_LOAD_32dp32b64xENS4_13SM90_TMA_LOADENS1J_IS1L_NS1M_ILi16EEENSM_INS5_IJS1O_S2M_EEENS5_IJS2M_SD_EEEEEEENS4_39AutoVectorizingCopyWithAssumedAlignmentILi128EEENS4_14SM90_TMA_STOREES35_S37_S37_EEEvvEEEEvNT_6ParamsE)
        /*0008*/ 	.word	0x000000a8


	//----- nvinfo : EIATTR_FRAME_SIZE
	.align		4
.L_19:
        /*000c*/ 	.byte	0x04, 0x11
        /*000e*/ 	.short	(.L_21 - .L_20)
	.align		4
.L_20:
        /*0010*/ 	.word	index@($__internal_2_$__cuda_sm10x_tcgen05_guardrail_trap_unallocated_columns_being_dealloced)
        /*0014*/ 	.word	0x00000000


	//----- nvinfo : EIATTR_FRAME_SIZE
	.align		4
.L_21:
        /*0018*/ 	.byte	0x04, 0x11
        /*001a*/ 	.short	(.L_23 - .L_22)
	.align		4
.L_22:
        /*001c*/ 	.word	index@($__internal_1_$__cuda_sm10x_tcgen05_guardrail_trap_phase_invalid_during_alloc)
        /*0020*/ 	.word	0x00000000


	//----- nvinfo : EIATTR_FRAME_SIZE
	.align		4
.L_23:
        /*0024*/ 	.byte	0x04, 0x11
        /*0026*/ 	.short	(.L_25 - .L_24)
	.align		4
.L_24:
        /*0028*/ 	.word	index@($__internal_0_$__cuda_sm10x_tcgen05_guardrail_trap_col_being_dealloced_not_returned_by_alloc)
        /*002c*/ 	.word	0x00000000


	//----- nvinfo : EIATTR_FRAME_SIZE
	.align		4
.L_25:
        /*0030*/ 	.byte	0x04, 0x11
        /*0032*/ 	.short	(.L_27 - .L_26)
	.align		4
.L_26:
        /*0034*/ 	.word	index@(_ZN7cutlass13device_kernelINS_4gemm6kernel13GemmUniversalIN4cute5tupleIJiiiiEEENS1_10collective13CollectiveMmaINS1_46MainloopSm100TmaUmmaWarpSpecializedBlockScaledILi4ELi2ELi1ENS5_IJNS4_1CILi4EEENSA_ILi2EEENSA_ILi1EEEEEEEENS5_IJNSA_ILi256EEESG_SG_EEENS5_IJNS_12float_e2m1_tENS_13float_ue8m0_tEEEENS5_IJNS5_IJlSD_lEEENS4_6LayoutINS5_IJNS5_IJNS5_IJNSA_ILi32EEESB_EEEiEEESP_NS5_IJSD_iEEEEEENS5_IJNS5_IJNS5_IJNSA_ILi16EEESB_EEEiEEENS5_IJNS5_IJNSA_ILi0EEESD_EEENSA_ILi512EEEEEENS5_IJSV_iEEEEEEEEEEESK_S12_NS4_8TiledMMAINS4_8MMA_AtomIJNS4_23SM100_MMA_MXF4_2x1SM_SSISI_SI_fSJ_Li256ELi256ELi32ELNS4_4UMMA5MajorE0ELS17_0ELNS16_7ScaleInE0ELS18_0EEEEEENSM_INS5_IJSD_SD_SD_EEENS5_IJSV_SV_SV_EEEEENS5_IJNS4_10UnderscoreES1E_S1E_EEEEENS5_IJNS4_28SM100_TMA_2SM_LOAD_MULTICASTES1H_EEENS5_IJNS4_14ComposedLayoutINS4_7SwizzleILi3ELi4ELi3EEENS4_18smem_ptr_flag_bitsILi4EEENSM_INS5_IJNSA_ILi8EEESG_EEENS5_IJSG_SD_EEEEEEENSM_INS5_IJNS5_IJNS5_IJSO_SD_EEENS5_IJSN_SC_EEEEEESD_NS5_IJSC_SC_EEEEEENS5_IJNS5_IJNS5_IJST_SX_EEESW_EEESV_NS5_IJSC_SX_EEEEEEEEEEEvNS4_8identityES1I_NS5_IJS1S_NSM_INS5_IJNS5_IJNS5_IJSO_SC_EEES1U_EEESD_S1W_EEENS5_IJS1Z_SV_NS5_IJSC_NSA_ILi1024EEEEEEEEEEEEEEvS24_EENS_8epilogue10collective18CollectiveEpilogueINS2E_23Sm100TmaWarpSpecializedILi4ELi2ELi64ELb1ELb0EEEJNS5_IJNSA_ILi128EEESG_SG_EEENS5_IJNSM_IS2J_SD_EENSM_INSA_ILi64EEESD_EEEEENS_10bfloat16_tESL_S2P_SL_NS2E_6fusion15FusionCallbacksIS2I_NS2Q_17LinearCombinationIS2P_fS2P_fLNS_15FloatRoundStyleE2EEES2K_S2O_JEEENS4_5SM1004TMEM4LOAD26SM100_TMEM_LOAD_32dp32b64xENS4_13SM90_TMA_LOADENS1J_IS1L_NS1M_ILi16EEENSM_INS5_IJS1O_S2M_EEENS5_IJS2M_SD_EEEEEEENS4_39AutoVectorizingCopyWithAssumedAlignmentILi128EEENS4_14SM90_TMA_STOREES35_S37_S37_EEEvvEEEEvNT_6ParamsE)
        /*0038*/ 	.word	0x00000000


	//----- nvinfo : EIATTR_MIN_STACK_SIZE
	.align		4
.L_27:
        /*003c*/ 	.byte	0x04, 0x12
        /*003e*/ 	.short	(.L_29 - .L_28)
	.align		4
.L_28:
        /*0040*/ 	.word	index@(_ZN7cutlass13device_kernelINS_4gemm6kernel13GemmUniversalIN4cute5tupleIJiiiiEEENS1_10collective13CollectiveMmaINS1_46MainloopSm100TmaUmmaWarpSpecializedBlockScaledILi4ELi2ELi1ENS5_IJNS4_1CILi4EEENSA_ILi2EEENSA_ILi1EEEEEEEENS5_IJNSA_ILi256EEESG_SG_EEENS5_IJNS_12float_e2m1_tENS_13float_ue8m0_tEEEENS5_IJNS5_IJlSD_lEEENS4_6LayoutINS5_IJNS5_IJNS5_IJNSA_ILi32EEESB_EEEiEEESP_NS5_IJSD_iEEEEEENS5_IJNS5_IJNS5_IJNSA_ILi16EEESB_EEEiEEENS5_IJNS5_IJNSA_ILi0EEESD_EEENSA_ILi512EEEEEENS5_IJSV_iEEEEEEEEEEESK_S12_NS4_8TiledMMAINS4_8MMA_AtomIJNS4_23SM100_MMA_MXF4_2x1SM_SSISI_SI_fSJ_Li256ELi256ELi32ELNS4_4UMMA5MajorE0ELS17_0ELNS16_7ScaleInE0ELS18_0EEEEEENSM_INS5_IJSD_SD_SD_EEENS5_IJSV_SV_SV_EEEEENS5_IJNS4_10UnderscoreES1E_S1E_EEEEENS5_IJNS4_28SM100_TMA_2SM_LOAD_MULTICASTES1H_EEENS5_IJNS4_14ComposedLayoutINS4_7SwizzleILi3ELi4ELi3EEENS4_18smem_ptr_flag_bitsILi4EEENSM_INS5_IJNSA_ILi8EEESG_EEENS5_IJSG_SD_EEEEEEENSM_INS5_IJNS5_IJNS5_IJSO_SD_EEENS5_IJSN_SC_EEEEEESD_NS5_IJSC_SC_EEEEEENS5_IJNS5_IJNS5_IJST_SX_EEESW_EEESV_NS5_IJSC_SX_EEEEEEEEEEEvNS4_8identityES1I_NS5_IJS1S_NSM_INS5_IJNS5_IJNS5_IJSO_SC_EEES1U_EEESD_S1W_EEENS5_IJS1Z_SV_NS5_IJSC_NSA_ILi1024EEEEEEEEEEEEEEvS24_EENS_8epilogue10collective18CollectiveEpilogueINS2E_23Sm100TmaWarpSpecializedILi4ELi2ELi64ELb1ELb0EEEJNS5_IJNSA_ILi128EEESG_SG_EEENS5_IJNSM_IS2J_SD_EENSM_INSA_ILi64EEESD_EEEEENS_10bfloat16_tESL_S2P_SL_NS2E_6fusion15FusionCallbacksIS2I_NS2Q_17LinearCombinationIS2P_fS2P_fLNS_15FloatRoundStyleE2EEES2K_S2O_JEEENS4_5SM1004TMEM4LOAD26SM100_TMEM_LOAD_32dp32b64xENS4_13SM90_TMA_LOADENS1J_IS1L_NS1M_ILi16EEENSM_INS5_IJS1O_S2M_EEENS5_IJS2M_SD_EEEEEEENS4_39AutoVectorizingCopyWithAssumedAlignmentILi128EEENS4_14SM90_TMA_STOREES35_S37_S37_EEEvvEEEEvNT_6ParamsE)
        /*0044*/ 	.word	0x00000000
.L_29:


//--------------------- .nv.compat                --------------------------
	.section	.nv.compat,"",@"SHT_CUDA_COMPAT_INFO"
	.align	4
        /*0000*/ 	.byte	0x02, 0x09, 0x01, 0x00, 0x02, 0x02, 0x02, 0x00, 0x02, 0x05, 0x05, 0x00, 0x03, 0x07, 0x01, 0x01
        /*0010*/ 	.byte	0x02, 0x03, 0x01, 0x00, 0x02, 0x06, 0x01, 0x00, 0x04, 0x0b, 0x08, 0x00, 0x09, 0x00, 0x00, 0x00
        /*0020*/ 	.byte	0x00, 0x00, 0x00, 0x00


//--------------------- .nv.info._ZN7cutlass13device_kernelINS_4gemm6kernel13GemmUniversalIN4cute5tupleIJiiiiEEENS1_10collective13CollectiveMmaINS1_46MainloopSm100TmaUmmaWarpSpecializedBlockScaledILi4ELi2ELi1ENS5_IJNS4_1CILi4EEENSA_ILi2EEENSA_ILi1EEEEEEEENS5_IJNSA_ILi256EEESG_SG_EEENS5_IJNS_12float_e2m1_tENS_13float_ue8m0_tEEEENS5_IJNS5_IJlSD_lEEENS4_6LayoutINS5_IJNS5_IJNS5_IJNSA_ILi32EEESB_EEEiEEESP_NS5_IJSD_iEEEEEENS5_IJNS5_IJNS5_IJNSA_ILi16EEESB_EEEiEEENS5_IJNS5_IJNSA_ILi0EEESD_EEENSA_ILi512EEEEEENS5_IJSV_iEEEEEEEEEEESK_S12_NS4_8TiledMMAINS4_8MMA_AtomIJNS4_23SM100_MMA_MXF4_2x1SM_SSISI_SI_fSJ_Li256ELi256ELi32ELNS4_4UMMA5MajorE0ELS17_0ELNS16_7ScaleInE0ELS18_0EEEEEENSM_INS5_IJSD_SD_SD_EEENS5_IJSV_SV_SV_EEEEENS5_IJNS4_10UnderscoreES1E_S1E_EEEEENS5_IJNS4_28SM100_TMA_2SM_LOAD_MULTICASTES1H_EEENS5_IJNS4_14ComposedLayoutINS4_7SwizzleILi3ELi4ELi3EEENS4_18smem_ptr_flag_bitsILi4EEENSM_INS5_IJNSA_ILi8EEESG_EEENS5_IJSG_SD_EEEEEEENSM_INS5_IJNS5_IJNS5_IJSO_SD_EEENS5_IJSN_SC_EEEEEESD_NS5_IJSC_SC_EEEEEENS5_IJNS5_IJNS5_IJST_SX_EEESW_EEESV_NS5_IJSC_SX_EEEEEEEEEEEvNS4_8identityES1I_NS5_IJS1S_NSM_INS5_IJNS5_IJNS5_IJSO_SC_EEES1U_EEESD_S1W_EEENS5_IJS1Z_SV_NS5_IJSC_NSA_ILi1024EEEEEEEEEEEEEEvS24_EENS_8epilogue10collective18CollectiveEpilogueINS2E_23Sm100TmaWarpSpecializedILi4ELi2ELi64ELb1ELb0EEEJNS5_IJNSA_ILi128EEESG_SG_EEENS5_IJNSM_IS2J_SD_EENSM_INSA_ILi64EEESD_EEEEENS_10bfloat16_tESL_S2P_SL_NS2E_6fusion15FusionCallbacksIS2I_NS2Q_17LinearCombinationIS2P_fS2P_fLNS_15FloatRoundStyleE2EEES2K_S2O_JEEENS4_5SM1004TMEM4LOAD26SM100_TMEM_LOAD_32dp32b64xENS4_13SM90_TMA_LOADENS1J_IS1L_NS1M_ILi16EEENSM_INS5_IJS1O_S2M_EEENS5_IJS2M_SD_EEEEEEENS4_39AutoVectorizingCopyWithAssumedAlignmentILi128EEENS4_14SM90_TMA_STOREES35_S37_S37_EEEvvEEEEvNT_6ParamsE --------------------------
	.section	.nv.info._ZN7cutlass13device_kernelINS_4gemm6kernel13GemmUniversalIN4cute5tupleIJiiiiEEENS1_10collective13CollectiveMmaINS1_46MainloopSm100TmaUmmaWarpSpecializedBlockScaledILi4ELi2ELi1ENS5_IJNS4_1CILi4EEENSA_ILi2EEENSA_ILi1EEEEEEEENS5_IJNSA_ILi256EEESG_SG_EEENS5_IJNS_12float_e2m1_tENS_13float_ue8m0_tEEEENS5_IJNS5_IJlSD_lEEENS4_6LayoutINS5_IJNS5_IJNS5_IJNSA_ILi32EEESB_EEEiEEESP_NS5_IJSD_iEEEEEENS5_IJNS5_IJNS5_IJNSA_ILi16EEESB_EEEiEEENS5_IJNS5_IJNSA_ILi0EEESD_EEENSA_ILi512EEEEEENS5_IJSV_iEEEEEEEEEEESK_S12_NS4_8TiledMMAINS4_8MMA_AtomIJNS4_23SM100_MMA_MXF4_2x1SM_SSISI_SI_fSJ_Li256ELi256ELi32ELNS4_4UMMA5MajorE0ELS17_0ELNS16_7ScaleInE0ELS18_0EEEEEENSM_INS5_IJSD_SD_SD_EEENS5_IJSV_SV_SV_EEEEENS5_IJNS4_10UnderscoreES1E_S1E_EEEEENS5_IJNS4_28SM100_TMA_2SM_LOAD_MULTICASTES1H_EEENS5_IJNS4_14ComposedLayoutINS4_7SwizzleILi3ELi4ELi3EEENS4_18smem_ptr_flag_bitsILi4EEENSM_INS5_IJNSA_ILi8EEESG_EEENS5_IJSG_SD_EEEEEEENSM_INS5_IJNS5_IJNS5_IJSO_SD_EEENS5_IJSN_SC_EEEEEESD_NS5_IJSC_SC_EEEEEENS5_IJNS5_IJNS5_IJST_SX_EEESW_EEESV_NS5_IJSC_SX_EEEEEEEEEEEvNS4_8identityES1I_NS5_IJS1S_NSM_INS5_IJNS5_IJNS5_IJSO_SC_EEES1U_EEESD_S1W_EEENS5_IJS1Z_SV_NS5_IJSC_NSA_ILi1024EEEEEEEEEEEEEEvS24_EENS_8epilogue10collective18CollectiveEpilogueINS2E_23Sm100TmaWarpSpecializedILi4ELi2ELi64ELb1ELb0EEEJNS5_IJNSA_ILi128EEESG_SG_EEENS5_IJNSM_IS2J_SD_EENSM_INSA_ILi64EEESD_EEEEENS_10bfloat16_tESL_S2P_SL_NS2E_6fusion15FusionCallbacksIS2I_NS2Q_17LinearCombinationIS2P_fS2P_fLNS_15FloatRoundStyleE2EEES2K_S2O_JEEENS4_5SM1004TMEM4LOAD26SM100_TMEM_LOAD_32dp32b64xENS4_13SM90_TMA_LOADENS1J_IS1L_NS1M_ILi16EEENSM_INS5_IJS1O_S2M_EEENS5_IJS2M_SD_EEEEEEENS4_39AutoVectorizingCopyWithAssumedAlignmentILi128EEENS4_14SM90_TMA_STOREES35_S37_S37_EEEvvEEEEvNT_6ParamsE,"",@"SHT_CUDA_INFO"
	.sectionflags	@""
	.align	4


	//----- nvinfo : EIATTR_CUDA_API_VERSION
	.align		4
        /*0000*/ 	.byte	0x04, 0x37
        /*0002*/ 	.short	(.L_31 - .L_30)
.L_30:
        /*0004*/ 	.word	0x00000082


	//----- nvinfo : EIATTR_KPARAM_INFO
	.align		4
.L_31:
        /*0008*/ 	.byte	0x04, 0x17
        /*000a*/ 	.short	(.L_33 - .L_32)
.L_32:
        /*000c*/ 	.word	0x00000000
        /*0010*/ 	.short	0x0000
        /*0012*/ 	.short	0x0000
        /*0014*/ 	.byte	0x00, 0xf0, 0x01, 0x30


	//----- nvinfo : EIATTR_AT_ENTRY_FRAGMENTS
	.align		4
.L_33:
        /*0018*/ 	.byte	0x04, 0x4f
        /*001a*/ 	.short	(.L_35 - .L_34)


	//   ....[0]....
.L_34:
        /*001c*/ 	.word	0x00000007


	//----- nvinfo : EIATTR_RESERVED_SMEM_USED
	.align		4
.L_35:
        /*0020*/ 	.byte	0x01, 0x41
	.zero		2


	//----- nvinfo : EIATTR_SPARSE_MMA_MASK
	.align		4
        /*0024*/ 	.byte	0x03, 0x50
        /*0026*/ 	.short	0x0000


	//----- nvinfo : EIATTR_TCGEN05_2CTA_USED
	.align		4
        /*0028*/ 	.byte	0x01, 0x52
	.zero		2


	//----- nvinfo : EIATTR_MAXREG_COUNT
	.align		4
        /*002c*/ 	.byte	0x03, 0x1b
        /*002e*/ 	.short	0x00ff


	//----- nvinfo : EIATTR_NUM_BARRIERS
	.align		4
        /*0030*/ 	.byte	0x02, 0x4c
        /*0032*/ 	.byte	0x07
	.zero		1


	//----- nvinfo : EIATTR_EXTERNS
	.align		4
        /*0034*/ 	.byte	0x04, 0x0f
        /*0036*/ 	.short	(.L_37 - .L_36)


	//   ....[0]....
	.align		4
.L_36:
        /*0038*/ 	.word	index@(__assertfail)


	//----- nvinfo : EIATTR_MERCURY_ISA_VERSION
	.align		4
.L_37:
        /*003c*/ 	.byte	0x03, 0x5f
        /*003e*/ 	.short	0x0101


	//----- nvinfo : EIATTR_INT_WARP_WIDE_INSTR_OFFSETS
	.align		4
        /*0040*/ 	.byte	0x04, 0x31
        /*0042*/ 	.short	(.L_39 - .L_38)


	//   ....[0]....
.L_38:
        /*0044*/ 	.word	0x00000dc0


	//   ....[1]....
        /*0048*/ 	.word	0x00000e80


	//   ....[2]....
        /*004c*/ 	.word	0x00004de0


	//   ....[3]....
        /*0050*/ 	.word	0x00004e10


	//   ....[4]....
        /*0054*/ 	.word	0x00004e30


	//   ....[5]....
        /*0058*/ 	.word	0x000059d0


	//   ....[6]....
        /*005c*/ 	.word	0x00005a40


	//   ....[7]....
        /*0060*/ 	.word	0x00005b70


	//   ....[8]....
        /*0064*/ 	.word	0x00005c70


	//   ....[9]....
        /*0068*/ 	.word	0x00005ce0


	//   ....[10]....
        /*006c*/ 	.word	0x00005de0


	//   ....[11]....
        /*0070*/ 	.word	0x00005e70


	//   ....[12]....
        /*0074*/ 	.word	0x00005f20


	//----- nvinfo : EIATTR_COOP_GROUP_MASK_REGIDS
	.align		4
.L_39:
        /*0078*/ 	.byte	0x04, 0x29
        /*007a*/ 	.short	(.L_41 - .L_40)


	//   ....[0]....
.L_40:
        /*007c*/ 	.word	0xffffffff


	//   ....[1]....
        /*0080*/ 	.word	0xffffffff


	//   ....[2]....
        /*0084*/ 	.word	0xffffffff


	//   ....[3]....
        /*0088*/ 	.word	0xffffffff


	//   ....[4]....
        /*008c*/ 	.word	0xffffffff


	//   ....[5]....
        /*0090*/ 	.word	0xffffffff


	//   ....[6]....
        /*0094*/ 	.word	0xffffffff


	//   ....[7]....
        /*0098*/ 	.word	0xffffffff


	//   ....[8]....
        /*009c*/ 	.word	0xffffffff


	//   ....[9]....
        /*00a0*/ 	.word	0xffffffff


	//   ....[10]....
        /*00a4*/ 	.word	0xffffffff


	//   ....[11]....
        /*00a8*/ 	.word	0xffffffff


	//   ....[12]....
        /*00ac*/ 	.word	0xffffffff


	//   ....[13]....
        /*00b0*/ 	.word	0xffffffff


	//----- nvinfo : EIATTR_COOP_GROUP_INSTR_OFFSETS
	.align		4
.L_41:
        /*00b4*/ 	.byte	0x04, 0x28
        /*00b6*/ 	.short	(.L_43 - .L_42)


	//   ....[0]....
.L_42:
        /*00b8*/ 	.word	0x000000a0


	//   ....[1]....
        /*00bc*/ 	.word	0x00000560


	//   ....[2]....
        /*00c0*/ 	.word	0x00000730


	//   ....[3]....
        /*00c4*/ 	.word	0x000008d0


	//   ....[4]....
        /*00c8*/ 	.word	0x000009d0


	//   ....[5]....
        /*00cc*/ 	.word	0x00000b40


	//   ....[6]....
        /*00d0*/ 	.word	0x00000c80


	//   ....[7]....
        /*00d4*/ 	.word	0x00000ee0


	//   ....[8]....
        /*00d8*/ 	.word	0x00002800


	//   ....[9]....
        /*00dc*/ 	.word	0x000036f0


	//   ....[10]....
        /*00e0*/ 	.word	0x00003be0


	//   ....[11]....
        /*00e4*/ 	.word	0x00003c10


	//   ....[12]....
        /*00e8*/ 	.word	0x00004cc0


	//   ....[13]....
        /*00ec*/ 	.word	0x00004ef0


	//----- nvinfo : EIATTR_VRC_CTA_INIT_COUNT
	.align		4
.L_43:
        /*00f0*/ 	.byte	0x02, 0x4a
        /*00f2*/ 	.byte	0x80
	.zero		1


	//----- nvinfo : EIATTR_SYSCALL_OFFSETS
	.align		4
        /*00f4*/ 	.byte	0x04, 0x46
        /*00f6*/ 	.short	(.L_45 - .L_44)


	//   ....[0]....
.L_44:
        /*00f8*/ 	.word	0x00006c00


	//   ....[1]....
        /*00fc*/ 	.word	0x00006cf0


	//   ....[2]....
        /*0100*/ 	.word	0x000076a0


	//   ....[3]....
        /*0104*/ 	.word	0x00008b70


	//   ....[4]....
        /*0108*/ 	.word	0x00009fd0


	//   ....[5]....
        /*010c*/ 	.word	0x0000b410


	//----- nvinfo : EIATTR_MBARRIER_INSTR_OFFSETS
	.align		4
.L_45:
        /*0110*/ 	.byte	0x04, 0x39
        /*0112*/ 	.short	(.L_47 - .L_46)


	//   ....[0]....
.L_46:
        /*0114*/ 	.word	0x000006a0
        /*0118*/ 	.word	0x000000ff
        /*011c*/ 	.word	0x00000000
        /*0120*/ 	.short	0x0100
        /*0122*/ 	.byte	0x04
	.zero		1


	//   ....[1]....
        /*0124*/ 	.word	0x000006b0
        /*0128*/ 	.word	0x000000ff
        /*012c*/ 	.word	0x00000020
        /*0130*/ 	.short	0x0100
        /*0132*/ 	.byte	0x04
	.zero		1


	//   ....[2]....
        /*0134*/ 	.word	0x000006c0
        /*0138*/ 	.word	0x000000ff
        /*013c*/ 	.word	0x00000008
        /*0140*/ 	.short	0x0100
        /*0142*/ 	.byte	0x04
	.zero		1


	//   ....[3]....
        /*0144*/ 	.word	0x000006d0
        /*0148*/ 	.word	0x000000ff
        /*014c*/ 	.word	0x00000028
        /*0150*/ 	.short	0x0100
        /*0152*/ 	.byte	0x04
	.zero		1


	//   ....[4]....
        /*0154*/ 	.word	0x000006e0
        /*0158*/ 	.word	0x000000ff
        /*015c*/ 	.word	0x00000010
        /*0160*/ 	.short	0x0100
        /*0162*/ 	.byte	0x04
	.zero		1


	//   ....[5]....
        /*0164*/ 	.word	0x000006f0
        /*0168*/ 	.word	0x000000ff
        /*016c*/ 	.word	0x00000030
        /*0170*/ 	.short	0x0100
        /*0172*/ 	.byte	0x04
	.zero		1


	//   ....[6]....
        /*0174*/ 	.word	0x00000700
        /*0178*/ 	.word	0x000000ff
        /*017c*/ 	.word	0x00000018
        /*0180*/ 	.short	0x0100
        /*0182*/ 	.byte	0x04
	.zero		1


	//   ....[7]....
        /*0184*/ 	.word	0x00000710
        /*0188*/ 	.word	0x000000ff
        /*018c*/ 	.word	0x00000038
        /*0190*/ 	.short	0x0100
        /*0192*/ 	.byte	0x04
	.zero		1


	//   ....[8]....
        /*0194*/ 	.word	0x00000840
        /*0198*/ 	.word	0x000000ff
        /*019c*/ 	.word	0x00000040
        /*01a0*/ 	.short	0x0100
        /*01a2*/ 	.byte	0x04
	.zero		1


	//   ....[9]....
        /*01a4*/ 	.word	0x00000850
        /*01a8*/ 	.word	0x000000ff
        /*01ac*/ 	.word	0x00000060
        /*01b0*/ 	.short	0x0100
        /*01b2*/ 	.byte	0x04
	.zero		1


	//   ....[10]....
        /*01b4*/ 	.word	0x00000860
        /*01b8*/ 	.word	0x000000ff
        /*01bc*/ 	.word	0x00000048
        /*01c0*/ 	.short	0x0100
        /*01c2*/ 	.byte	0x04
	.zero		1


	//   ....[11]....
        /*01c4*/ 	.word	0x00000870
        /*01c8*/ 	.word	0x000000ff
        /*01cc*/ 	.word	0x00000068
        /*01d0*/ 	.short	0x0100
        /*01d2*/ 	.byte	0x04
	.zero		1


	//   ....[12]....
        /*01d4*/ 	.word	0x00000880
        /*01d8*/ 	.word	0x000000ff
        /*01dc*/ 	.word	0x00000050
        /*01e0*/ 	.short	0x0100
        /*01e2*/ 	.byte	0x04
	.zero		1


	//   ....[13]....
        /*01e4*/ 	.word	0x00000890
        /*01e8*/ 	.word	0x000000ff
        /*01ec*/ 	.word	0x00000070
        /*01f0*/ 	.short	0x0100
        /*01f2*/ 	.byte	0x04
	.zero		1


	//   ....[14]....
        /*01f4*/ 	.word	0x000008a0
        /*01f8*/ 	.word	0x000000ff
        /*01fc*/ 	.word	0x00000058
        /*0200*/ 	.short	0x0100
        /*0202*/ 	.byte	0x04
	.zero		1


	//   ....[15]....
        /*0204*/ 	.word	0x000008b0
        /*0208*/ 	.word	0x000000ff
        /*020c*/ 	.word	0x00000078
        /*0210*/ 	.short	0x0100
        /*0212*/ 	.byte	0x04
	.zero		1


	//   ....[16]....
        /*0214*/ 	.word	0x000009a0
        /*0218*/ 	.word	0x000000ff
        /*021c*/ 	.word	0x00000080
        /*0220*/ 	.short	0x0100
        /*0222*/ 	.byte	0x06
	.zero		1


	//   ....[17]....
        /*0224*/ 	.word	0x000009b0
        /*0228*/ 	.word	0x000000ff
        /*022c*/ 	.word	0x00000088
        /*0230*/ 	.short	0x0100
        /*0232*/ 	.byte	0x06
	.zero		1


	//   ....[18]....
        /*0234*/ 	.word	0x00000af0
        /*0238*/ 	.word	0x000000ff
        /*023c*/ 	.word	0x00000090
        /*0240*/ 	.short	0x0100
        /*0242*/ 	.byte	0x06
	.zero		1


	//   ....[19]....
        /*0244*/ 	.word	0x00000b00
        /*0248*/ 	.word	0x000000ff
        /*024c*/ 	.word	0x000000a0
        /*0250*/ 	.short	0x0100
        /*0252*/ 	.byte	0x06
	.zero		1


	//   ....[20]....
        /*0254*/ 	.word	0x00000b10
        /*0258*/ 	.word	0x000000ff
        /*025c*/ 	.word	0x00000098
        /*0260*/ 	.short	0x0100
        /*0262*/ 	.byte	0x06
	.zero		1


	//   ....[21]....
        /*0264*/ 	.word	0x00000b20
        /*0268*/ 	.word	0x000000ff
        /*026c*/ 	.word	0x000000a8
        /*0270*/ 	.short	0x0100
        /*0272*/ 	.byte	0x06
	.zero		1


	//   ....[22]....
        /*0274*/ 	.word	0x00000c50
        /*0278*/ 	.word	0x000000ff
        /*027c*/ 	.word	0x000000b0
        /*0280*/ 	.short	0x0100
        /*0282*/ 	.byte	0x04
	.zero		1


	//   ....[23]....
        /*0284*/ 	.word	0x00000c60
        /*0288*/ 	.word	0x000000ff
        /*028c*/ 	.word	0x000000b8
        /*0290*/ 	.short	0x0100
        /*0292*/ 	.byte	0x04
	.zero		1


	//   ....[24]....
        /*0294*/ 	.word	0x00000d60
        /*0298*/ 	.word	0x000000ff
        /*029c*/ 	.word	0x000000c0
        /*02a0*/ 	.short	0x0100
        /*02a2*/ 	.byte	0x04
	.zero		1


	//   ....[25]....
        /*02a4*/ 	.word	0x00000d70
        /*02a8*/ 	.word	0x000000ff
        /*02ac*/ 	.word	0x000000d0
        /*02b0*/ 	.short	0x0100
        /*02b2*/ 	.byte	0x04
	.zero		1


	//   ....[26]....
        /*02b4*/ 	.word	0x00000d80
        /*02b8*/ 	.word	0x000000ff
        /*02bc*/ 	.word	0x000000c8
        /*02c0*/ 	.short	0x0100
        /*02c2*/ 	.byte	0x04
	.zero		1


	//   ....[27]....
        /*02c4*/ 	.word	0x00000d90
        /*02c8*/ 	.word	0x000000ff
        /*02cc*/ 	.word	0x000000d8
        /*02d0*/ 	.short	0x0100
        /*02d2*/ 	.byte	0x04
	.zero		1


	//   ....[28]....
        /*02d4*/ 	.word	0x00000ea0
        /*02d8*/ 	.word	0x000000ff
        /*02dc*/ 	.word	0x000000e0
        /*02e0*/ 	.short	0x0100
        /*02e2*/ 	.byte	0x06
	.zero		1


	//   ....[29]....
        /*02e4*/ 	.word	0x00001ce0
        /*02e8*/ 	.word	0x00000000
        /*02ec*/ 	.word	0x000000d0
        /*02f0*/ 	.short	0x010a
        /*02f2*/ 	.byte	0xff
	.zero		1


	//   ....[30]....
        /*02f4*/ 	.word	0x00001d10
        /*02f8*/ 	.word	0x00000000
        /*02fc*/ 	.word	0x000000c0
        /*0300*/ 	.short	0x0101
        /*0302*/ 	.byte	0xff
	.zero		1


	//   ....[31]....
        /*0304*/ 	.word	0x00001dc0
        /*0308*/ 	.word	0x000000ff
        /*030c*/ 	.word	0x00000020
        /*0310*/ 	.short	0x010a
        /*0312*/ 	.byte	0x04
	.zero		1


	//   ....[32]....
        /*0314*/ 	.word	0x00001ed0
        /*0318*/ 	.word	0x000000ff
        /*031c*/ 	.word	0x00000020
        /*0320*/ 	.short	0x010a
        /*0322*/ 	.byte	0x05
	.zero		1


	//   ....[33]....
        /*0324*/ 	.word	0x00002030
        /*0328*/ 	.word	0x000000ff
        /*032c*/ 	.word	0x00000020
        /*0330*/ 	.short	0x010a
        /*0332*/ 	.byte	0x06
	.zero		1


	//   ....[34]....
        /*0334*/ 	.word	0x00002330
        /*0338*/ 	.word	0x000000ff
        /*033c*/ 	.word	0x00000088
        /*0340*/ 	.short	0x0101
        /*0342*/ 	.byte	0x07
	.zero		1


	//   ....[35]....
        /*0344*/ 	.word	0x00002350
        /*0348*/ 	.word	0x000000ff
        /*034c*/ 	.word	0x00000020
        /*0350*/ 	.short	0x010a
        /*0352*/ 	.byte	0x04
	.zero		1


	//   ....[36]....
        /*0354*/ 	.word	0x000023d0
        /*0358*/ 	.word	0x000000ff
        /*035c*/ 	.word	0x00000020
        /*0360*/ 	.short	0x010a
        /*0362*/ 	.byte	0x06
	.zero		1


	//   ....[37]....
        /*0364*/ 	.word	0x00002510
        /*0368*/ 	.word	0x000000ff
        /*036c*/ 	.word	0x00000020
        /*0370*/ 	.short	0x010a
        /*0372*/ 	.byte	0x04
	.zero		1


	//   ....[38]....
        /*0374*/ 	.word	0x00002830
        /*0378*/ 	.word	0x00000003
        /*037c*/ 	.word	0x00000090
        /*0380*/ 	.short	0x010a
        /*0382*/ 	.byte	0xff
	.zero		1


	//   ....[39]....
        /*0384*/ 	.word	0x00002980
        /*0388*/ 	.word	0x00000000
        /*038c*/ 	.word	0x00000000
        /*0390*/ 	.short	0x0101
        /*0392*/ 	.byte	0xff
	.zero		1


	//   ....[40]....
        /*0394*/ 	.word	0x00002f40
        /*0398*/ 	.word	0x000000ff
        /*039c*/ 	.word	0x00000000
        /*03a0*/ 	.short	0x010a
        /*03a2*/ 	.byte	0x04
	.zero		1


	//   ....[41]....
        /*03a4*/ 	.word	0x00002fd0
        /*03a8*/ 	.word	0x000000ff
        /*03ac*/ 	.word	0x00000000
        /*03b0*/ 	.short	0x010a
        /*03b2*/ 	.byte	0x05
	.zero		1


	//   ....[42]....
        /*03b4*/ 	.word	0x00003060
        /*03b8*/ 	.word	0x000000ff
        /*03bc*/ 	.word	0x00000000
        /*03c0*/ 	.short	0x010a
        /*03c2*/ 	.byte	0x05
	.zero		1


	//   ....[43]....
        /*03c4*/ 	.word	0x00003100
        /*03c8*/ 	.word	0x00000000
        /*03cc*/ 	.word	0x00000000
        /*03d0*/ 	.short	0x010a
        /*03d2*/ 	.byte	0xff
	.zero		1


	//   ....[44]....
        /*03d4*/ 	.word	0x00003240
        /*03d8*/ 	.word	0x00000002
        /*03dc*/ 	.word	0x000000c0
        /*03e0*/ 	.short	0x010a
        /*03e2*/ 	.byte	0xff
	.zero		1


	//   ....[45]....
        /*03e4*/ 	.word	0x000032b0
        /*03e8*/ 	.word	0x00000002
        /*03ec*/ 	.word	0x00000000
        /*03f0*/ 	.short	0x0101
        /*03f2*/ 	.byte	0xff
	.zero		1


	//   ....[46]....
        /*03f4*/ 	.word	0x000032d0
        /*03f8*/ 	.word	0x000000ff
        /*03fc*/ 	.word	0x000000a0
        /*0400*/ 	.short	0x010a
        /*0402*/ 	.byte	0x04
	.zero		1


	//   ....[47]....
        /*0404*/ 	.word	0x000033f0
        /*0408*/ 	.word	0x00000002
        /*040c*/ 	.word	0x00000090
        /*0410*/ 	.short	0x010a
        /*0412*/ 	.byte	0xff
	.zero		1


	//   ....[48]....
        /*0414*/ 	.word	0x000034f0
        /*0418*/ 	.word	0x00000002
        /*041c*/ 	.word	0x00000000
        /*0420*/ 	.short	0x0101
        /*0422*/ 	.byte	0xff
	.zero		1


	//   ....[49]....
        /*0424*/ 	.word	0x00003580
        /*0428*/ 	.word	0x000000ff
        /*042c*/ 	.word	0x000000a0
        /*0430*/ 	.short	0x0106
        /*0432*/ 	.byte	0x04
	.zero		1


	//   ....[50]....
        /*0434*/ 	.word	0x000035a0
        /*0438*/ 	.word	0x000000ff
        /*043c*/ 	.word	0x000000a0
        /*0440*/ 	.short	0x010a
        /*0442*/ 	.byte	0x04
	.zero		1


	//   ....[51]....
        /*0444*/ 	.word	0x00003630
        /*0448*/ 	.word	0x000000ff
        /*044c*/ 	.word	0x000000a0
        /*0450*/ 	.short	0x0106
        /*0452*/ 	.byte	0x07
	.zero		1


	//   ....[52]....
        /*0454*/ 	.word	0x00003670
        /*0458*/ 	.word	0x00000000
        /*045c*/ 	.word	0x000000a0
        /*0460*/ 	.short	0x010a
        /*0462*/ 	.byte	0xff
	.zero		1


	//   ....[53]....
        /*0464*/ 	.word	0x000038e0
        /*0468*/ 	.word	0x000000ff
        /*046c*/ 	.word	0x00000008
        /*0470*/ 	.short	0x010a
        /*0472*/ 	.byte	0x05
	.zero		1


	//   ....[54]....
        /*0474*/ 	.word	0x00003900
        /*0478*/ 	.word	0x000000ff
        /*047c*/ 	.word	0x00000008
        /*0480*/ 	.short	0x010a
        /*0482*/ 	.byte	0x05
	.zero		1


	//   ....[55]....
        /*0484*/ 	.word	0x00003a90
        /*0488*/ 	.word	0x000000ff
        /*048c*/ 	.word	0x00000008
        /*0490*/ 	.short	0x010a
        /*0492*/ 	.byte	0x05
	.zero		1


	//   ....[56]....
        /*0494*/ 	.word	0x00003ab0
        /*0498*/ 	.word	0x000000ff
        /*049c*/ 	.word	0x00000008
        /*04a0*/ 	.short	0x010a
        /*04a2*/ 	.byte	0x05
	.zero		1


	//   ....[57]....
        /*04a4*/ 	.word	0x00003b70
        /*04a8*/ 	.word	0x000000ff
        /*04ac*/ 	.word	0x00000000
        /*04b0*/ 	.short	0x0101
        /*04b2*/ 	.byte	0x04
	.zero		1


	//   ....[58]....
        /*04b4*/ 	.word	0x00004170
        /*04b8*/ 	.word	0x00000000
        /*04bc*/ 	.word	0x00000090
        /*04c0*/ 	.short	0x010a
        /*04c2*/ 	.byte	0xff
	.zero		1


	//   ....[59]....
        /*04c4*/ 	.word	0x00004230
        /*04c8*/ 	.word	0x00000000
        /*04cc*/ 	.word	0x00000000
        /*04d0*/ 	.short	0x0101
        /*04d2*/ 	.byte	0xff
	.zero		1


	//   ....[60]....
        /*04d4*/ 	.word	0x00004310
        /*04d8*/ 	.word	0x000000ff
        /*04dc*/ 	.word	0x00000000
        /*04e0*/ 	.short	0x010a
        /*04e2*/ 	.byte	0x12
	.zero		1


	//   ....[61]....
        /*04e4*/ 	.word	0x00004330
        /*04e8*/ 	.word	0x000000ff
        /*04ec*/ 	.word	0x00000000
        /*04f0*/ 	.short	0x010a
        /*04f2*/ 	.byte	0x12
	.zero		1


	//   ....[62]....
        /*04f4*/ 	.word	0x00004450
        /*04f8*/ 	.word	0x000000ff
        /*04fc*/ 	.word	0x00000000
        /*0500*/ 	.short	0x010a
        /*0502*/ 	.byte	0x05
	.zero		1


	//   ....[63]....
        /*0504*/ 	.word	0x00004540
        /*0508*/ 	.word	0x000000ff
        /*050c*/ 	.word	0x000000b8
        /*0510*/ 	.short	0x010a
        /*0512*/ 	.byte	0x26
	.zero		1


	//   ....[64]....
        /*0514*/ 	.word	0x000047a0
        /*0518*/ 	.word	0x000000ff
        /*051c*/ 	.word	0x00000000
        /*0520*/ 	.short	0x010a
        /*0522*/ 	.byte	0x07
	.zero		1


	//   ....[65]....
        /*0524*/ 	.word	0x000048c0
        /*0528*/ 	.word	0x000000ff
        /*052c*/ 	.word	0x00000000
        /*0530*/ 	.short	0x010a
        /*0532*/ 	.byte	0x04
	.zero		1


	//   ....[66]....
        /*0534*/ 	.word	0x00004ca0
        /*0538*/ 	.word	0x000000ff
        /*053c*/ 	.word	0x000000e0
        /*0540*/ 	.short	0x010a
        /*0542*/ 	.byte	0x26
	.zero		1


	//   ....[67]....
        /*0544*/ 	.word	0x000051c0
        /*0548*/ 	.word	0x0000000c
        /*054c*/ 	.word	0x00000090
        /*0550*/ 	.short	0x010a
        /*0552*/ 	.byte	0xff
	.zero		1


	//   ....[68]....
        /*0554*/ 	.word	0x00005330
        /*0558*/ 	.word	0x00000000
        /*055c*/ 	.word	0x00000000
        /*0560*/ 	.short	0x0101
        /*0562*/ 	.byte	0xff
	.zero		1


	//   ....[69]....
        /*0564*/ 	.word	0x000057c0
        /*0568*/ 	.word	0x000000ff
        /*056c*/ 	.word	0x00000088
        /*0570*/ 	.short	0x010a
        /*0572*/ 	.byte	0x15
	.zero		1


	//   ....[70]....
        /*0574*/ 	.word	0x00005940
        /*0578*/ 	.word	0x000000ff
        /*057c*/ 	.word	0x00000060
        /*0580*/ 	.short	0x010a
        /*0582*/ 	.byte	0x15
	.zero		1


	//   ....[71]....
        /*0584*/ 	.word	0x00005b20
        /*0588*/ 	.word	0x000000ff
        /*058c*/ 	.word	0x00000040
        /*0590*/ 	.short	0x010b
        /*0592*/ 	.byte	0x15
	.zero		1


	//   ....[72]....
        /*0594*/ 	.word	0x00005b30
        /*0598*/ 	.word	0x000000ff
        /*059c*/ 	.word	0x00000000
        /*05a0*/ 	.short	0x0101
        /*05a2*/ 	.byte	0x2e
	.zero		1


	//   ....[73]....
        /*05a4*/ 	.word	0x00005b40
        /*05a8*/ 	.word	0x000000ff
        /*05ac*/ 	.word	0x00000068
        /*05b0*/ 	.short	0x010a
        /*05b2*/ 	.byte	0x15
	.zero		1


	//   ....[74]....
        /*05b4*/ 	.word	0x00005c90
        /*05b8*/ 	.word	0x000000ff
        /*05bc*/ 	.word	0x00000048
        /*05c0*/ 	.short	0x010b
        /*05c2*/ 	.byte	0x15
	.zero		1


	//   ....[75]....
        /*05c4*/ 	.word	0x00005ca0
        /*05c8*/ 	.word	0x000000ff
        /*05cc*/ 	.word	0x00000000
        /*05d0*/ 	.short	0x0101
        /*05d2*/ 	.byte	0x2d
	.zero		1


	//   ....[76]....
        /*05d4*/ 	.word	0x00005cb0
        /*05d8*/ 	.word	0x000000ff
        /*05dc*/ 	.word	0x00000070
        /*05e0*/ 	.short	0x010a
        /*05e2*/ 	.byte	0x15
	.zero		1


	//   ....[77]....
        /*05e4*/ 	.word	0x00005e00
        /*05e8*/ 	.word	0x000000ff
        /*05ec*/ 	.word	0x00000050
        /*05f0*/ 	.short	0x010b
        /*05f2*/ 	.byte	0x15
	.zero		1


	//   ....[78]....
        /*05f4*/ 	.word	0x00005e10
        /*05f8*/ 	.word	0x000000ff
        /*05fc*/ 	.word	0x00000000
        /*0600*/ 	.short	0x0101
        /*0602*/ 	.byte	0x27
	.zero		1


	//   ....[79]....
        /*0604*/ 	.word	0x00005e20
        /*0608*/ 	.word	0x000000ff
        /*060c*/ 	.word	0x00000078
        /*0610*/ 	.short	0x010a
        /*0612*/ 	.byte	0x15
	.zero		1


	//   ....[80]....
        /*0614*/ 	.word	0x00006060
        /*0618*/ 	.word	0x000000ff
        /*061c*/ 	.word	0x00000058
        /*0620*/ 	.short	0x010b
        /*0622*/ 	.byte	0x15
	.zero		1


	//   ....[81]....
        /*0624*/ 	.word	0x00006070
        /*0628*/ 	.word	0x000000ff
        /*062c*/ 	.word	0x00000000
        /*0630*/ 	.short	0x0101
        /*0632*/ 	.byte	0x26
	.zero		1


	//   ....[82]....
        /*0634*/ 	.word	0x000060a0
        /*0638*/ 	.word	0x000000ff
        /*063c*/ 	.word	0x00000060
        /*0640*/ 	.short	0x010a
        /*0642*/ 	.byte	0x15
	.zero		1


	//   ....[83]....
        /*0644*/ 	.word	0x000060c0
        /*0648*/ 	.word	0x000000ff
        /*064c*/ 	.word	0x00000068
        /*0650*/ 	.short	0x010a
        /*0652*/ 	.byte	0x15
	.zero		1


	//   ....[84]....
        /*0654*/ 	.word	0x000060e0
        /*0658*/ 	.word	0x000000ff
        /*065c*/ 	.word	0x00000070
        /*0660*/ 	.short	0x010a
        /*0662*/ 	.byte	0x15
	.zero		1


	//   ....[85]....
        /*0664*/ 	.word	0x00006120
        /*0668*/ 	.word	0x00000000
        /*066c*/ 	.word	0x00000078
        /*0670*/ 	.short	0x010a
        /*0672*/ 	.byte	0xff
	.zero		1


	//   ....[86]....
        /*0674*/ 	.word	0x00006490
        /*0678*/ 	.word	0x00000008
        /*067c*/ 	.word	0x00000090
        /*0680*/ 	.short	0x010a
        /*0682*/ 	.byte	0xff
	.zero		1


	//   ....[87]....
        /*0684*/ 	.word	0x00006610
        /*0688*/ 	.word	0x00000000
        /*068c*/ 	.word	0x00000000
        /*0690*/ 	.short	0x0101
        /*0692*/ 	.byte	0xff
	.zero		1


	//   ....[88]....
        /*0694*/ 	.word	0x00007180
        /*0698*/ 	.word	0x000000ff
        /*069c*/ 	.word	0x00000040
        /*06a0*/ 	.short	0x010a
        /*06a2*/ 	.byte	0x2e
	.zero		1


	//   ....[89]....
        /*06a4*/ 	.word	0x000071e0
        /*06a8*/ 	.word	0x000000ff
        /*06ac*/ 	.word	0x000000b0
        /*06b0*/ 	.short	0x010a
        /*06b2*/ 	.byte	0x2e
	.zero		1


	//   ....[90]....
        /*06b4*/ 	.word	0x00007440
        /*06b8*/ 	.word	0x000000ff
        /*06bc*/ 	.word	0x00000040
        /*06c0*/ 	.short	0x010a
        /*06c2*/ 	.byte	0x2e
	.zero		1


	//   ....[91]....
        /*06c4*/ 	.word	0x00007580
        /*06c8*/ 	.word	0x000000ff
        /*06cc*/ 	.word	0x000000b0
        /*06d0*/ 	.short	0x010a
        /*06d2*/ 	.byte	0x2e
	.zero		1


	//   ....[92]....
        /*06d4*/ 	.word	0x00007740
        /*06d8*/ 	.word	0x000000ff
        /*06dc*/ 	.word	0x00000000
        /*06e0*/ 	.short	0x0101
        /*06e2*/ 	.byte	0x05
	.zero		1


	//   ....[93]....
        /*06e4*/ 	.word	0x000087e0
        /*06e8*/ 	.word	0x00000000
        /*06ec*/ 	.word	0x00000000
        /*06f0*/ 	.short	0x0101
        /*06f2*/ 	.byte	0xff
	.zero		1


	//   ....[94]....
        /*06f4*/ 	.word	0x000087f0
        /*06f8*/ 	.word	0x00000003
        /*06fc*/ 	.word	0x00000040
        /*0700*/ 	.short	0x010a
        /*0702*/ 	.byte	0xff
	.zero		1


	//   ....[95]....
        /*0704*/ 	.word	0x00008900
        /*0708*/ 	.word	0x00000003
        /*070c*/ 	.word	0x00000040
        /*0710*/ 	.short	0x010a
        /*0712*/ 	.byte	0xff
	.zero		1


	//   ....[96]....
        /*0714*/ 	.word	0x00009c50
        /*0718*/ 	.word	0x00000000
        /*071c*/ 	.word	0x00000000
        /*0720*/ 	.short	0x0101
        /*0722*/ 	.byte	0xff
	.zero		1


	//   ....[97]....
        /*0724*/ 	.word	0x00009c90
        /*0728*/ 	.word	0x00000007
        /*072c*/ 	.word	0x00000040
        /*0730*/ 	.short	0x010a
        /*0732*/ 	.byte	0xff
	.zero		1


	//   ....[98]....
        /*0734*/ 	.word	0x00009d60
        /*0738*/ 	.word	0x00000007
        /*073c*/ 	.word	0x00000040
        /*0740*/ 	.short	0x010a
        /*0742*/ 	.byte	0xff
	.zero		1


	//   ....[99]....
        /*0744*/ 	.word	0x0000b0b0
        /*0748*/ 	.word	0x00000000
        /*074c*/ 	.word	0x00000000
        /*0750*/ 	.short	0x0101
        /*0752*/ 	.byte	0xff
	.zero		1


	//   ....[100]....
        /*0754*/ 	.word	0x0000b0d0
        /*0758*/ 	.word	0x00000004
        /*075c*/ 	.word	0x00000040
        /*0760*/ 	.short	0x010a
        /*0762*/ 	.byte	0xff
	.zero		1


	//   ....[101]....
        /*0764*/ 	.word	0x0000b1a0
        /*0768*/ 	.word	0x00000004
        /*076c*/ 	.word	0x00000040
        /*0770*/ 	.short	0x010a
        /*0772*/ 	.byte	0xff
	.zero		1


	//   ....[102]....
        /*0774*/ 	.word	0x0000c4e0
        /*0778*/ 	.word	0x00000000
        /*077c*/ 	.word	0x00000000
        /*0780*/ 	.short	0x0101
        /*0782*/ 	.byte	0xff
	.zero		1


	//   ....[103]....
        /*0784*/ 	.word	0x0000c650
        /*0788*/ 	.word	0x000000ff
        /*078c*/ 	.word	0x00000000
        /*0790*/ 	.short	0x0101
        /*0792*/ 	.byte	0x08
	.zero		1


	//   ....[104]....
        /*0794*/ 	.word	0x0000c670
        /*0798*/ 	.word	0x000000ff
        /*079c*/ 	.word	0x000000e0
        /*07a0*/ 	.short	0x0101
        /*07a2*/ 	.byte	0x2e
	.zero		1


	//   ....[105]....
        /*07a4*/ 	.word	0x0000c7e0
        /*07a8*/ 	.word	0x000000ff
        /*07ac*/ 	.word	0x00000000
        /*07b0*/ 	.short	0x0101
        /*07b2*/ 	.byte	0x06
	.zero		1


	//   ....[106]....
        /*07b4*/ 	.word	0x0000c800
        /*07b8*/ 	.word	0x00000000
        /*07bc*/ 	.word	0x000000d0
        /*07c0*/ 	.short	0x010a
        /*07c2*/ 	.byte	0xff
	.zero		1


	//   ....[107]....
        /*07c4*/ 	.word	0x0000c860
        /*07c8*/ 	.word	0x00000000
        /*07cc*/ 	.word	0x00000020
        /*07d0*/ 	.short	0x010a
        /*07d2*/ 	.byte	0xff
	.zero		1


	//   ....[108]....
        /*07d4*/ 	.word	0x0000c8c0
        /*07d8*/ 	.word	0x00000000
        /*07dc*/ 	.word	0x00000020
        /*07e0*/ 	.short	0x010a
        /*07e2*/ 	.byte	0xff
	.zero		1


	//   ....[109]....
        /*07e4*/ 	.word	0x0000c910
        /*07e8*/ 	.word	0x00000003
        /*07ec*/ 	.word	0x00000090
        /*07f0*/ 	.short	0x010a
        /*07f2*/ 	.byte	0xff
	.zero		1


	//   ....[110]....
        /*07f4*/ 	.word	0x0000c970
        /*07f8*/ 	.word	0x00000000
        /*07fc*/ 	.word	0x00000000
        /*0800*/ 	.short	0x010a
        /*0802*/ 	.byte	0xff
	.zero		1


	//   ....[111]....
        /*0804*/ 	.word	0x0000c9d0
        /*0808*/ 	.word	0x00000000
        /*080c*/ 	.word	0x00000000
        /*0810*/ 	.short	0x010a
        /*0812*/ 	.byte	0xff
	.zero		1


	//   ....[112]....
        /*0814*/ 	.word	0x0000ca30
        /*0818*/ 	.word	0x00000000
        /*081c*/ 	.word	0x00000000
        /*0820*/ 	.short	0x010a
        /*0822*/ 	.byte	0xff
	.zero		1


	//   ....[113]....
        /*0824*/ 	.word	0x0000ca80
        /*0828*/ 	.word	0x00000002
        /*082c*/ 	.word	0x000000c0
        /*0830*/ 	.short	0x010a
        /*0832*/ 	.byte	0xff
	.zero		1


	//   ....[114]....
        /*0834*/ 	.word	0x0000cae0
        /*0838*/ 	.word	0x00000002
        /*083c*/ 	.word	0x000000a0
        /*0840*/ 	.short	0x010a
        /*0842*/ 	.byte	0xff
	.zero		1


	//   ....[115]....
        /*0844*/ 	.word	0x0000cb30
        /*0848*/ 	.word	0x00000002
        /*084c*/ 	.word	0x00000090
        /*0850*/ 	.short	0x010a
        /*0852*/ 	.byte	0xff
	.zero		1


	//   ....[116]....
        /*0854*/ 	.word	0x0000cb90
        /*0858*/ 	.word	0x00000000
        /*085c*/ 	.word	0x000000a0
        /*0860*/ 	.short	0x010a
        /*0862*/ 	.byte	0xff
	.zero		1


	//   ....[117]....
        /*0864*/ 	.word	0x0000cbf0
        /*0868*/ 	.word	0x00000005
        /*086c*/ 	.word	0x00000008
        /*0870*/ 	.short	0x010a
        /*0872*/ 	.byte	0xff
	.zero		1


	//   ....[118]....
        /*0874*/ 	.word	0x0000ccd0
        /*0878*/ 	.word	0x00000000
        /*087c*/ 	.word	0x00000008
        /*0880*/ 	.short	0x010a
        /*0882*/ 	.byte	0xff
	.zero		1


	//   ....[119]....
        /*0884*/ 	.word	0x0000cd20
        /*0888*/ 	.word	0x00000000
        /*088c*/ 	.word	0x00000090
        /*0890*/ 	.short	0x010a
        /*0892*/ 	.byte	0xff
	.zero		1


	//   ....[120]....
        /*0894*/ 	.word	0x0000cd80
        /*0898*/ 	.word	0x00000000
        /*089c*/ 	.word	0x00000000
        /*08a0*/ 	.short	0x010a
        /*08a2*/ 	.byte	0xff
	.zero		1


	//   ....[121]....
        /*08a4*/ 	.word	0x0000cde0
        /*08a8*/ 	.word	0x00000000
        /*08ac*/ 	.word	0x000000b8
        /*08b0*/ 	.short	0x010a
        /*08b2*/ 	.byte	0xff
	.zero		1


	//   ....[122]....
        /*08b4*/ 	.word	0x0000ce40
        /*08b8*/ 	.word	0x00000000
        /*08bc*/ 	.word	0x00000000
        /*08c0*/ 	.short	0x010a
        /*08c2*/ 	.byte	0xff
	.zero		1


	//   ....[123]....
        /*08c4*/ 	.word	0x0000cea0
        /*08c8*/ 	.word	0x00000000
        /*08cc*/ 	.word	0x000000e0
        /*08d0*/ 	.short	0x010a
        /*08d2*/ 	.byte	0xff
	.zero		1


	//   ....[124]....
        /*08d4*/ 	.word	0x0000cef0
        /*08d8*/ 	.word	0x0000000c
        /*08dc*/ 	.word	0x00000090
        /*08e0*/ 	.short	0x010a
        /*08e2*/ 	.byte	0xff
	.zero		1


	//   ....[125]....
        /*08e4*/ 	.word	0x0000cf50
        /*08e8*/ 	.word	0x00000000
        /*08ec*/ 	.word	0x00000088
        /*08f0*/ 	.short	0x010a
        /*08f2*/ 	.byte	0xff
	.zero		1


	//   ....[126]....
        /*08f4*/ 	.word	0x0000cfb0
        /*08f8*/ 	.word	0x00000000
        /*08fc*/ 	.word	0x00000060
        /*0900*/ 	.short	0x010a
        /*0902*/ 	.byte	0xff
	.zero		1


	//   ....[127]....
        /*0904*/ 	.word	0x0000d010
        /*0908*/ 	.word	0x00000000
        /*090c*/ 	.word	0x00000068
        /*0910*/ 	.short	0x010a
        /*0912*/ 	.byte	0xff
	.zero		1


	//   ....[128]....
        /*0914*/ 	.word	0x0000d070
        /*0918*/ 	.word	0x00000000
        /*091c*/ 	.word	0x00000070
        /*0920*/ 	.short	0x010a
        /*0922*/ 	.byte	0xff
	.zero		1


	//   ....[129]....
        /*0924*/ 	.word	0x0000d0d0
        /*0928*/ 	.word	0x00000000
        /*092c*/ 	.word	0x00000078
        /*0930*/ 	.short	0x010a
        /*0932*/ 	.byte	0xff
	.zero		1


	//   ....[130]....
        /*0934*/ 	.word	0x0000d130
        /*0938*/ 	.word	0x00000000
        /*093c*/ 	.word	0x00000060
        /*0940*/ 	.short	0x010a
        /*0942*/ 	.byte	0xff
	.zero		1


	//   ....[131]....
        /*0944*/ 	.word	0x0000d190
        /*0948*/ 	.word	0x00000000
        /*094c*/ 	.word	0x00000068
        /*0950*/ 	.short	0x010a
        /*0952*/ 	.byte	0xff
	.zero		1


	//   ....[132]....
        /*0954*/ 	.word	0x0000d1f0
        /*0958*/ 	.word	0x00000000
        /*095c*/ 	.word	0x00000070
        /*0960*/ 	.short	0x010a
        /*0962*/ 	.byte	0xff
	.zero		1


	//   ....[133]....
        /*0964*/ 	.word	0x0000d240
        /*0968*/ 	.word	0x00000008
        /*096c*/ 	.word	0x00000090
        /*0970*/ 	.short	0x010a
        /*0972*/ 	.byte	0xff
	.zero		1


	//   ....[134]....
        /*0974*/ 	.word	0x0000d2a0
        /*0978*/ 	.word	0x00000000
        /*097c*/ 	.word	0x00000040
        /*0980*/ 	.short	0x010a
        /*0982*/ 	.byte	0xff
	.zero		1


	//   ....[135]....
        /*0984*/ 	.word	0x0000d300
        /*0988*/ 	.word	0x00000000
        /*098c*/ 	.word	0x000000b0
        /*0990*/ 	.short	0x010a
        /*0992*/ 	.byte	0xff
	.zero		1


	//   ....[136]....
        /*0994*/ 	.word	0x0000d350
        /*0998*/ 	.word	0x00000003
        /*099c*/ 	.word	0x00000040
        /*09a0*/ 	.short	0x010a
        /*09a2*/ 	.byte	0xff
	.zero		1


	//   ....[137]....
        /*09a4*/ 	.word	0x0000d3a0
        /*09a8*/ 	.word	0x00000007
        /*09ac*/ 	.word	0x00000040
        /*09b0*/ 	.short	0x010a
        /*09b2*/ 	.byte	0xff
	.zero		1


	//   ....[138]....
        /*09b4*/ 	.word	0x0000d3f0
        /*09b8*/ 	.word	0x00000004
        /*09bc*/ 	.word	0x00000040
        /*09c0*/ 	.short	0x010a
        /*09c2*/ 	.byte	0xff
	.zero		1


	//----- nvinfo : EIATTR_NUM_MBARRIERS
	.align		4
.L_47:
        /*09c4*/ 	.byte	0x03, 0x38
        /*09c6*/ 	.short	0x001d


	//----- nvinfo : EIATTR_EXIT_INSTR_OFFSETS
	.align		4
        /*09c8*/ 	.byte	0x04, 0x1c
        /*09ca*/ 	.short	(.L_49 - .L_48)


	//   ....[0]....
.L_48:
        /*09cc*/ 	.word	0x00003130


	//   ....[1]....
        /*09d0*/ 	.word	0x00003640


	//   ....[2]....
        /*09d4*/ 	.word	0x000036a0


	//   ....[3]....
        /*09d8*/ 	.word	0x00004f00


	//   ....[4]....
        /*09dc*/ 	.word	0x00006150


	//   ....[5]....
        /*09e0*/ 	.word	0x00006190


	//   ....[6]....
        /*09e4*/ 	.word	0x0000c6d0


	//   ....[7]....
        /*09e8*/ 	.word	0x0000c740


	//   ....[8]....
        /*09ec*/ 	.word	0x0000c770


	//   ....[9]....
        /*09f0*/ 	.word	0x0000c7f0


	//----- nvinfo : EIATTR_MAX_THREADS
	.align		4
.L_49:
        /*09f4*/ 	.byte	0x04, 0x05
        /*09f6*/ 	.short	(.L_51 - .L_50)
.L_50:
        /*09f8*/ 	.word	0x00000100
        /*09fc*/ 	.word	0x00000001
        /*0a00*/ 	.word	0x00000001


	//----- nvinfo : EIATTR_CRS_STACK_SIZE
	.align		4
.L_51:
        /*0a04*/ 	.byte	0x04, 0x1e
        /*0a06*/ 	.short	(.L_53 - .L_52)
.L_52:
        /*0a08*/ 	.word	0x00000000


	//----- nvinfo : EIATTR_CBANK_PARAM_SIZE
	.align		4
.L_53:
        /*0a0c*/ 	.byte	0x03, 0x19
        /*0a0e*/ 	.short	0x0c00


	//----- nvinfo : EIATTR_PARAM_CBANK
	.align		4
        /*0a10*/ 	.byte	0x04, 0x0a
        /*0a12*/ 	.short	(.L_55 - .L_54)
	.align		4
.L_54:
        /*0a14*/ 	.word	index@(.nv.constant0._ZN7cutlass13device_kernelINS_4gemm6kernel13GemmUniversalIN4cute5tupleIJiiiiEEENS1_10collective13CollectiveMmaINS1_46MainloopSm100TmaUmmaWarpSpecializedBlockScaledILi4ELi2ELi1ENS5_IJNS4_1CILi4EEENSA_ILi2EEENSA_ILi1EEEEEEEENS5_IJNSA_ILi256EEESG_SG_EEENS5_IJNS_12float_e2m1_tENS_13float_ue8m0_tEEEENS5_IJNS5_IJlSD_lEEENS4_6LayoutINS5_IJNS5_IJNS5_IJNSA_ILi32EEESB_EEEiEEESP_NS5_IJSD_iEEEEEENS5_IJNS5_IJNS5_IJNSA_ILi16EEESB_EEEiEEENS5_IJNS5_IJNSA_ILi0EEESD_EEENSA_ILi512EEEEEENS5_IJSV_iEEEEEEEEEEESK_S12_NS4_8TiledMMAINS4_8MMA_AtomIJNS4_23SM100_MMA_MXF4_2x1SM_SSISI_SI_fSJ_Li256ELi256ELi32ELNS4_4UMMA5MajorE0ELS17_0ELNS16_7ScaleInE0ELS18_0EEEEEENSM_INS5_IJSD_SD_SD_EEENS5_IJSV_SV_SV_EEEEENS5_IJNS4_10UnderscoreES1E_S1E_EEEEENS5_IJNS4_28SM100_TMA_2SM_LOAD_MULTICASTES1H_EEENS5_IJNS4_14ComposedLayoutINS4_7SwizzleILi3ELi4ELi3EEENS4_18smem_ptr_flag_bitsILi4EEENSM_INS5_IJNSA_ILi8EEESG_EEENS5_IJSG_SD_EEEEEEENSM_INS5_IJNS5_IJNS5_IJSO_SD_EEENS5_IJSN_SC_EEEEEESD_NS5_IJSC_SC_EEEEEENS5_IJNS5_IJNS5_IJST_SX_EEESW_EEESV_NS5_IJSC_SX_EEEEEEEEEEEvNS4_8identityES1I_NS5_IJS1S_NSM_INS5_IJNS5_IJNS5_IJSO_SC_EEES1U_EEESD_S1W_EEENS5_IJS1Z_SV_NS5_IJSC_NSA_ILi1024EEEEEEEEEEEEEEvS24_EENS_8epilogue10collective18CollectiveEpilogueINS2E_23Sm100TmaWarpSpecializedILi4ELi2ELi64ELb1ELb0EEEJNS5_IJNSA_ILi128EEESG_SG_EEENS5_IJNSM_IS2J_SD_EENSM_INSA_ILi64EEESD_EEEEENS_10bfloat16_tESL_S2P_SL_NS2E_6fusion15FusionCallbacksIS2I_NS2Q_17LinearCombinationIS2P_fS2P_fLNS_15FloatRoundStyleE2EEES2K_S2O_JEEENS4_5SM1004TMEM4LOAD26SM100_TMEM_LOAD_32dp32b64xENS4_13SM90_TMA_LOADENS1J_IS1L_NS1M_ILi16EEENSM_INS5_IJS1O_S2M_EEENS5_IJS2M_SD_EEEEEEENS4_39AutoVectorizingCopyWithAssumedAlignmentILi128EEENS4_14SM90_TMA_STOREES35_S37_S37_EEEvvEEEEvNT_6ParamsE)
        /*0a18*/ 	.short	0x0380
        /*0a1a*/ 	.short	0x0c00


	//----- nvinfo : EIATTR_SW_WAR
	.align		4
.L_55:
        /*0a1c*/ 	.byte	0x04, 0x36
        /*0a1e*/ 	.short	(.L_57 - .L_56)
.L_56:
        /*0a20*/ 	.word	0x00000008
.L_57:


//--------------------- .nv.callgraph             --------------------------
	.section	.nv.callgraph,"",@"SHT_CUDA_CALLGRAPH"
	.align	4
	.sectionentsize	8
	.align		4
        /*0000*/ 	.word	0x00000000
	.align		4
        /*0004*/ 	.word	0xffffffff
	.align		4
        /*0008*/ 	.word	index@(_ZN7cutlass13device_kernelINS_4gemm6kernel13GemmUniversalIN4cute5tupleIJiiiiEEENS1_10collective13CollectiveMmaINS1_46MainloopSm100TmaUmmaWarpSpecializedBlockScaledILi4ELi2ELi1ENS5_IJNS4_1CILi4EEENSA_ILi2EEENSA_ILi1EEEEEEEENS5_IJNSA_ILi256EEESG_SG_EEENS5_IJNS_12float_e2m1_tENS_13float_ue8m0_tEEEENS5_IJNS5_IJlSD_lEEENS4_6LayoutINS5_IJNS5_IJNS5_IJNSA_ILi32EEESB_EEEiEEESP_NS5_IJSD_iEEEEEENS5_IJNS5_IJNS5_IJNSA_ILi16EEESB_EEEiEEENS5_IJNS5_IJNSA_ILi0EEESD_EEENSA_ILi512EEEEEENS5_IJSV_iEEEEEEEEEEESK_S12_NS4_8TiledMMAINS4_8MMA_AtomIJNS4_23SM100_MMA_MXF4_2x1SM_SSISI_SI_fSJ_Li256ELi256ELi32ELNS4_4UMMA5MajorE0ELS17_0ELNS16_7ScaleInE0ELS18_0EEEEEENSM_INS5_IJSD_SD_SD_EEENS5_IJSV_SV_SV_EEEEENS5_IJNS4_10UnderscoreES1E_S1E_EEEEENS5_IJNS4_28SM100_TMA_2SM_LOAD_MULTICASTES1H_EEENS5_IJNS4_14ComposedLayoutINS4_7SwizzleILi3ELi4ELi3EEENS4_18smem_ptr_flag_bitsILi4EEENSM_INS5_IJNSA_ILi8EEESG_EEENS5_IJSG_SD_EEEEEEENSM_INS5_IJNS5_IJNS5_IJSO_SD_EEENS5_IJSN_SC_EEEEEESD_NS5_IJSC_SC_EEEEEENS5_IJNS5_IJNS5_IJST_SX_EEESW_EEESV_NS5_IJSC_SX_EEEEEEEEEEEvNS4_8identityES1I_NS5_IJS1S_NSM_INS5_IJNS5_IJNS5_IJSO_SC_EEES1U_EEESD_S1W_EEENS5_IJS1Z_SV_NS5_IJSC_NSA_ILi1024EEEEEEEEEEEEEEvS24_EENS_8epilogue10collective18CollectiveEpilogueINS2E_23Sm100TmaWarpSpecializedILi4ELi2ELi64ELb1ELb0EEEJNS5_IJNSA_ILi128EEESG_SG_EEENS5_IJNSM_IS2J_SD_EENSM_INSA_ILi64EEESD_EEEEENS_10bfloat16_tESL_S2P_SL_NS2E_6fusion15FusionCallbacksIS2I_NS2Q_17LinearCombinationIS2P_fS2P_fLNS_15FloatRoundStyleE2EEES2K_S2O_JEEENS4_5SM1004TMEM4LOAD26SM100_TMEM_LOAD_32dp32b64xENS4_13SM90_TMA_LOADENS1J_IS1L_NS1M_ILi16EEENSM_INS5_IJS1O_S2M_EEENS5_IJS2M_SD_EEEEEEENS4_39AutoVectorizingCopyWithAssumedAlignmentILi128EEENS4_14SM90_TMA_STOREES35_S37_S37_EEEvvEEEEvNT_6ParamsE)
	.align		4
        /*000c*/ 	.word	index@(__assertfail)
	.align		4
        /*0010*/ 	.word	0x00000000
	.align		4
        /*0014*/ 	.word	0xfffffffe
	.align		4
        /*0018*/ 	.word	0x00000000
	.align		4
        /*001c*/ 	.word	0xfffffffd
	.align		4
        /*0020*/ 	.word	0x00000000
	.align		4
        /*0024*/ 	.word	0xfffffffc


//--------------------- .nv.constant4             --------------------------
	.section	.nv.constant4,"a",@progbits
	.align	8
	.align		8
.nv.constant4:
        /*0000*/ 	.dword	__assertfail
	.align		8
        /*0008*/ 	.dword	__unnamed_1
	.align		8
        /*0010*/ 	.dword	__unnamed_2
	.align		8
        /*0018*/ 	.dword	_ZN40_INTERNAL_b7198020_4_k_cu_5fdb2950_286714cuda3std3__45__cpo5beginE
	.align		8
        /*0020*/ 	.dword	_ZN40_INTERNAL_b7198020_4_k_cu_5fdb2950_286714cuda3std3__45__cpo3endE
	.align		8
        /*0028*/ 	.dword	_ZN40_INTERNAL_b7198020_4_k_cu_5fdb2950_286714cuda3std3__45__cpo6cbeginE
	.align		8
        /*0030*/ 	.dword	_ZN40_INTERNAL_b7198020_4_k_cu_5fdb2950_286714cuda3std3__45__cpo4cendE
	.align		8
        /*0038*/ 	.dword	_ZN40_INTERNAL_b7198020_4_k_cu_5fdb2950_286714cuda3std3__442_GLOBAL__N__b7198020_4_k_cu_5fdb2950_286716ignoreE
	.align		8
        /*0040*/ 	.dword	_ZN40_INTERNAL_b7198020_4_k_cu_5fdb2950_286714cuda3std3__419piecewise_constructE
	.align		8
        /*0048*/ 	.dword	_ZN40_INTERNAL_b7198020_4_k_cu_5fdb2950_286714cuda3std3__48in_placeE
	.align		8
        /*0050*/ 	.dword	_ZN40_INTERNAL_b7198020_4_k_cu_5fdb2950_286714cuda3std6ranges3__45__cpo4swapE
	.align		8
        /*0058*/ 	.dword	_ZN40_INTERNAL_b7198020_4_k_cu_5fdb2950_286714cuda3std6ranges3__45__cpo9iter_moveE
	.align		8
        /*0060*/ 	.dword	_ZN40_INTERNAL_b7198020_4_k_cu_5fdb2950_286714cute7productE
	.align		8
        /*0068*/ 	.dword	_ZN40_INTERNAL_b7198020_4_k_cu_5fdb2950_286714cute1_E
	.align		8
        /*0070*/ 	.dword	$str$25
	.align		8
        /*0078*/ 	.dword	$str$26
	.align		8
        /*0080*/ 	.dword	$str$29
	.align		8
        /*0088*/ 	.dword	$str$30


//--------------------- .text._ZN7cutlass13device_kernelINS_4gemm6kernel13GemmUniversalIN4cute5tupleIJiiiiEEENS1_10collective13CollectiveMmaINS1_46MainloopSm100TmaUmmaWarpSpecializedBlockScaledILi4ELi2ELi1ENS5_IJNS4_1CILi4EEENSA_ILi2EEENSA_ILi1EEEEEEEENS5_IJNSA_ILi256EEESG_SG_EEENS5_IJNS_12float_e2m1_tENS_13float_ue8m0_tEEEENS5_IJNS5_IJlSD_lEEENS4_6LayoutINS5_IJNS5_IJNS5_IJNSA_ILi32EEESB_EEEiEEESP_NS5_IJSD_iEEEEEENS5_IJNS5_IJNS5_IJNSA_ILi16EEESB_EEEiEEENS5_IJNS5_IJNSA_ILi0EEESD_EEENSA_ILi512EEEEEENS5_IJSV_iEEEEEEEEEEESK_S12_NS4_8TiledMMAINS4_8MMA_AtomIJNS4_23SM100_MMA_MXF4_2x1SM_SSISI_SI_fSJ_Li256ELi256ELi32ELNS4_4UMMA5MajorE0ELS17_0ELNS16_7ScaleInE0ELS18_0EEEEEENSM_INS5_IJSD_SD_SD_EEENS5_IJSV_SV_SV_EEEEENS5_IJNS4_10UnderscoreES1E_S1E_EEEEENS5_IJNS4_28SM100_TMA_2SM_LOAD_MULTICASTES1H_EEENS5_IJNS4_14ComposedLayoutINS4_7SwizzleILi3ELi4ELi3EEENS4_18smem_ptr_flag_bitsILi4EEENSM_INS5_IJNSA_ILi8EEESG_EEENS5_IJSG_SD_EEEEEEENSM_INS5_IJNS5_IJNS5_IJSO_SD_EEENS5_IJSN_SC_EEEEEESD_NS5_IJSC_SC_EEEEEENS5_IJNS5_IJNS5_IJST_SX_EEESW_EEESV_NS5_IJSC_SX_EEEEEEEEEEEvNS4_8identityES1I_NS5_IJS1S_NSM_INS5_IJNS5_IJNS5_IJSO_SC_EEES1U_EEESD_S1W_EEENS5_IJS1Z_SV_NS5_IJSC_NSA_ILi1024EEEEEEEEEEEEEEvS24_EENS_8epilogue10collective18CollectiveEpilogueINS2E_23Sm100TmaWarpSpecializedILi4ELi2ELi64ELb1ELb0EEEJNS5_IJNSA_ILi128EEESG_SG_EEENS5_IJNSM_IS2J_SD_EENSM_INSA_ILi64EEESD_EEEEENS_10bfloat16_tESL_S2P_SL_NS2E_6fusion15FusionCallbacksIS2I_NS2Q_17LinearCombinationIS2P_fS2P_fLNS_15FloatRoundStyleE2EEES2K_S2O_JEEENS4_5SM1004TMEM4LOAD26SM100_TMEM_LOAD_32dp32b64xENS4_13SM90_TMA_LOADENS1J_IS1L_NS1M_ILi16EEENSM_INS5_IJS1O_S2M_EEENS5_IJS2M_SD_EEEEEEENS4_39AutoVectorizingCopyWithAssumedAlignmentILi128EEENS4_14SM90_TMA_STOREES35_S37_S37_EEEvvEEEEvNT_6ParamsE --------------------------
	.section	.text._ZN7cutlass13device_kernelINS_4gemm6kernel13GemmUniversalIN4cute5tupleIJiiiiEEENS1_10collective13CollectiveMmaINS1_46MainloopSm100TmaUmmaWarpSpecializedBlockScaledILi4ELi2ELi1ENS5_IJNS4_1CILi4EEENSA_ILi2EEENSA_ILi1EEEEEEEENS5_IJNSA_ILi256EEESG_SG_EEENS5_IJNS_12float_e2m1_tENS_13float_ue8m0_tEEEENS5_IJNS5_IJlSD_lEEENS4_6LayoutINS5_IJNS5_IJNS5_IJNSA_ILi32EEESB_EEEiEEESP_NS5_IJSD_iEEEEEENS5_IJNS5_IJNS5_IJNSA_ILi16EEESB_EEEiEEENS5_IJNS5_IJNSA_ILi0EEESD_EEENSA_ILi512EEEEEENS5_IJSV_iEEEEEEEEEEESK_S12_NS4_8TiledMMAINS4_8MMA_AtomIJNS4_23SM100_MMA_MXF4_2x1SM_SSISI_SI_fSJ_Li256ELi256ELi32ELNS4_4UMMA5MajorE0ELS17_0ELNS16_7ScaleInE0ELS18_0EEEEEENSM_INS5_IJSD_SD_SD_EEENS5_IJSV_SV_SV_EEEEENS5_IJNS4_10UnderscoreES1E_S1E_EEEEENS5_IJNS4_28SM100_TMA_2SM_LOAD_MULTICASTES1H_EEENS5_IJNS4_14ComposedLayoutINS4_7SwizzleILi3ELi4ELi3EEENS4_18smem_ptr_flag_bitsILi4EEENSM_INS5_IJNSA_ILi8EEESG_EEENS5_IJSG_SD_EEEEEEENSM_INS5_IJNS5_IJNS5_IJSO_SD_EEENS5_IJSN_SC_EEEEEESD_NS5_IJSC_SC_EEEEEENS5_IJNS5_IJNS5_IJST_SX_EEESW_EEESV_NS5_IJSC_SX_EEEEEEEEEEEvNS4_8identityES1I_NS5_IJS1S_NSM_INS5_IJNS5_IJNS5_IJSO_SC_EEES1U_EEESD_S1W_EEENS5_IJS1Z_SV_NS5_IJSC_NSA_ILi1024EEEEEEEEEEEEEEvS24_EENS_8epilogue10collective18CollectiveEpilogueINS2E_23Sm100TmaWarpSpecializedILi4ELi2ELi64ELb1ELb0EEEJNS5_IJNSA_ILi128EEESG_SG_EEENS5_IJNSM_IS2J_SD_EENSM_INSA_ILi64EEESD_EEEEENS_10bfloat16_tESL_S2P_SL_NS2E_6fusion15FusionCallbacksIS2I_NS2Q_17LinearCombinationIS2P_fS2P_fLNS_15FloatRoundStyleE2EEES2K_S2O_JEEENS4_5SM1004TMEM4LOAD26SM100_TMEM_LOAD_32dp32b64xENS4_13SM90_TMA_LOADENS1J_IS1L_NS1M_ILi16EEENSM_INS5_IJS1O_S2M_EEENS5_IJS2M_SD_EEEEEEENS4_39AutoVectorizingCopyWithAssumedAlignmentILi128EEENS4_14SM90_TMA_STOREES35_S37_S37_EEEvvEEEEvNT_6ParamsE,"ax",@progbits
	.align	128
.text._ZN7cutlass13device_kernelINS_4gemm6kernel13GemmUniversalIN4cute5tupleIJiiiiEEENS1_10collective13CollectiveMmaINS1_46MainloopSm100TmaUmmaWarpSpecializedBlockScaledILi4ELi2ELi1ENS5_IJNS4_1CILi4EEENSA_ILi2EEENSA_ILi1EEEEEEEENS5_IJNSA_ILi256EEESG_SG_EEENS5_IJNS_12float_e2m1_tENS_13float_ue8m0_tEEEENS5_IJNS5_IJlSD_lEEENS4_6LayoutINS5_IJNS5_IJNS5_IJNSA_ILi32EEESB_EEEiEEESP_NS5_IJSD_iEEEEEENS5_IJNS5_IJNS5_IJNSA_ILi16EEESB_EEEiEEENS5_IJNS5_IJNSA_ILi0EEESD_EEENSA_ILi512EEEEEENS5_IJSV_iEEEEEEEEEEESK_S12_NS4_8TiledMMAINS4_8MMA_AtomIJNS4_23SM100_MMA_MXF4_2x1SM_SSISI_SI_fSJ_Li256ELi256ELi32ELNS4_4UMMA5MajorE0ELS17_0ELNS16_7ScaleInE0ELS18_0EEEEEENSM_INS5_IJSD_SD_SD_EEENS5_IJSV_SV_SV_EEEEENS5_IJNS4_10UnderscoreES1E_S1E_EEEEENS5_IJNS4_28SM100_TMA_2SM_LOAD_MULTICASTES1H_EEENS5_IJNS4_14ComposedLayoutINS4_7SwizzleILi3ELi4ELi3EEENS4_18smem_ptr_flag_bitsILi4EEENSM_INS5_IJNSA_ILi8EEESG_EEENS5_IJSG_SD_EEEEEEENSM_INS5_IJNS5_IJNS5_IJSO_SD_EEENS5_IJSN_SC_EEEEEESD_NS5_IJSC_SC_EEEEEENS5_IJNS5_IJNS5_IJST_SX_EEESW_EEESV_NS5_IJSC_SX_EEEEEEEEEEEvNS4_8identityES1I_NS5_IJS1S_NSM_INS5_IJNS5_IJNS5_IJSO_SC_EEES1U_EEESD_S1W_EEENS5_IJS1Z_SV_NS5_IJSC_NSA_ILi1024EEEEEEEEEEEEEEvS24_EENS_8epilogue10collective18CollectiveEpilogueINS2E_23Sm100TmaWarpSpecializedILi4ELi2ELi64ELb1ELb0EEEJNS5_IJNSA_ILi128EEESG_SG_EEENS5_IJNSM_IS2J_SD_EENSM_INSA_ILi64EEESD_EEEEENS_10bfloat16_tESL_S2P_SL_NS2E_6fusion15FusionCallbacksIS2I_NS2Q_17LinearCombinationIS2P_fS2P_fLNS_15FloatRoundStyleE2EEES2K_S2O_JEEENS4_5SM1004TMEM4LOAD26SM100_TMEM_LOAD_32dp32b64xENS4_13SM90_TMA_LOADENS1J_IS1L_NS1M_ILi16EEENSM_INS5_IJS1O_S2M_EEENS5_IJS2M_SD_EEEEEEENS4_39AutoVectorizingCopyWithAssumedAlignmentILi128EEENS4_14SM90_TMA_STOREES35_S37_S37_EEEvvEEEEvNT_6ParamsE:
        .type           _ZN7cutlass13device_kernelINS_4gemm6kernel13GemmUniversalIN4cute5tupleIJiiiiEEENS1_10collective13CollectiveMmaINS1_46MainloopSm100TmaUmmaWarpSpecializedBlockScaledILi4ELi2ELi1ENS5_IJNS4_1CILi4EEENSA_ILi2EEENSA_ILi1EEEEEEEENS5_IJNSA_ILi256EEESG_SG_EEENS5_IJNS_12float_e2m1_tENS_13float_ue8m0_tEEEENS5_IJNS5_IJlSD_lEEENS4_6LayoutINS5_IJNS5_IJNS5_IJNSA_ILi32EEESB_EEEiEEESP_NS5_IJSD_iEEEEEENS5_IJNS5_IJNS5_IJNSA_ILi16EEESB_EEEiEEENS5_IJNS5_IJNSA_ILi0EEESD_EEENSA_ILi512EEEEEENS5_IJSV_iEEEEEEEEEEESK_S12_NS4_8TiledMMAINS4_8MMA_AtomIJNS4_23SM100_MMA_MXF4_2x1SM_SSISI_SI_fSJ_Li256ELi256ELi32ELNS4_4UMMA5MajorE0ELS17_0ELNS16_7ScaleInE0ELS18_0EEEEEENSM_INS5_IJSD_SD_SD_EEENS5_IJSV_SV_SV_EEEEENS5_IJNS4_10UnderscoreES1E_S1E_EEEEENS5_IJNS4_28SM100_TMA_2SM_LOAD_MULTICASTES1H_EEENS5_IJNS4_14ComposedLayoutINS4_7SwizzleILi3ELi4ELi3EEENS4_18smem_ptr_flag_bitsILi4EEENSM_INS5_IJNSA_ILi8EEESG_EEENS5_IJSG_SD_EEEEEEENSM_INS5_IJNS5_IJNS5_IJSO_SD_EEENS5_IJSN_SC_EEEEEESD_NS5_IJSC_SC_EEEEEENS5_IJNS5_IJNS5_IJST_SX_EEESW_EEESV_NS5_IJSC_SX_EEEEEEEEEEEvNS4_8identityES1I_NS5_IJS1S_NSM_INS5_IJNS5_IJNS5_IJSO_SC_EEES1U_EEESD_S1W_EEENS5_IJS1Z_SV_NS5_IJSC_NSA_ILi1024EEEEEEEEEEEEEEvS24_EENS_8epilogue10collective18CollectiveEpilogueINS2E_23Sm100TmaWarpSpecializedILi4ELi2ELi64ELb1ELb0EEEJNS5_IJNSA_ILi128EEESG_SG_EEENS5_IJNSM_IS2J_SD_EENSM_INSA_ILi64EEESD_EEEEENS_10bfloat16_tESL_S2P_SL_NS2E_6fusion15FusionCallbacksIS2I_NS2Q_17LinearCombinationIS2P_fS2P_fLNS_15FloatRoundStyleE2EEES2K_S2O_JEEENS4_5SM1004TMEM4LOAD26SM100_TMEM_LOAD_32dp32b64xENS4_13SM90_TMA_LOADENS1J_IS1L_NS1M_ILi16EEENSM_INS5_IJS1O_S2M_EEENS5_IJS2M_SD_EEEEEEENS4_39AutoVectorizingCopyWithAssumedAlignmentILi128EEENS4_14SM90_TMA_STOREES35_S37_S37_EEEvvEEEEvNT_6ParamsE,@function
        .size           _ZN7cutlass13device_kernelINS_4gemm6kernel13GemmUniversalIN4cute5tupleIJiiiiEEENS1_10collective13CollectiveMmaINS1_46MainloopSm100TmaUmmaWarpSpecializedBlockScaledILi4ELi2ELi1ENS5_IJNS4_1CILi4EEENSA_ILi2EEENSA_ILi1EEEEEEEENS5_IJNSA_ILi256EEESG_SG_EEENS5_IJNS_12float_e2m1_tENS_13float_ue8m0_tEEEENS5_IJNS5_IJlSD_lEEENS4_6LayoutINS5_IJNS5_IJNS5_IJNSA_ILi32EEESB_EEEiEEESP_NS5_IJSD_iEEEEEENS5_IJNS5_IJNS5_IJNSA_ILi16EEESB_EEEiEEENS5_IJNS5_IJNSA_ILi0EEESD_EEENSA_ILi512EEEEEENS5_IJSV_iEEEEEEEEEEESK_S12_NS4_8TiledMMAINS4_8MMA_AtomIJNS4_23SM100_MMA_MXF4_2x1SM_SSISI_SI_fSJ_Li256ELi256ELi32ELNS4_4UMMA5MajorE0ELS17_0ELNS16_7ScaleInE0ELS18_0EEEEEENSM_INS5_IJSD_SD_SD_EEENS5_IJSV_SV_SV_EEEEENS5_IJNS4_10UnderscoreES1E_S1E_EEEEENS5_IJNS4_28SM100_TMA_2SM_LOAD_MULTICASTES1H_EEENS5_IJNS4_14ComposedLayoutINS4_7SwizzleILi3ELi4ELi3EEENS4_18smem_ptr_flag_bitsILi4EEENSM_INS5_IJNSA_ILi8EEESG_EEENS5_IJSG_SD_EEEEEEENSM_INS5_IJNS5_IJNS5_IJSO_SD_EEENS5_IJSN_SC_EEEEEESD_NS5_IJSC_SC_EEEEEENS5_IJNS5_IJNS5_IJST_SX_EEESW_EEESV_NS5_IJSC_SX_EEEEEEEEEEEvNS4_8identityES1I_NS5_IJS1S_NSM_INS5_IJNS5_IJNS5_IJSO_SC_EEES1U_EEESD_S1W_EEENS5_IJS1Z_SV_NS5_IJSC_NSA_ILi1024EEEEEEEEEEEEEEvS24_EENS_8epilogue10collective18CollectiveEpilogueINS2E_23Sm100TmaWarpSpecializedILi4ELi2ELi64ELb1ELb0EEEJNS5_IJNSA_ILi128EEESG_SG_EEENS5_IJNSM_IS2J_SD_EENSM_INSA_ILi64EEESD_EEEEENS_10bfloat16_tESL_S2P_SL_NS2E_6fusion15FusionCallbacksIS2I_NS2Q_17LinearCombinationIS2P_fS2P_fLNS_15FloatRoundStyleE2EEES2K_S2O_JEEENS4_5SM1004TMEM4LOAD26SM100_TMEM_LOAD_32dp32b64xENS4_13SM90_TMA_LOADENS1J_IS1L_NS1M_ILi16EEENSM_INS5_IJS1O_S2M_EEENS5_IJS2M_SD_EEEEEEENS4_39AutoVectorizingCopyWithAssumedAlignmentILi128EEENS4_14SM90_TMA_STOREES35_S37_S37_EEEvvEEEEvNT_6ParamsE,(.L_x_194 - _ZN7cutlass13device_kernelINS_4gemm6kernel13GemmUniversalIN4cute5tupleIJiiiiEEENS1_10collective13CollectiveMmaINS1_46MainloopSm100TmaUmmaWarpSpecializedBlockScaledILi4ELi2ELi1ENS5_IJNS4_1CILi4EEENSA_ILi2EEENSA_ILi1EEEEEEEENS5_IJNSA_ILi256EEESG_SG_EEENS5_IJNS_12float_e2m1_tENS_13float_ue8m0_tEEEENS5_IJNS5_IJlSD_lEEENS4_6LayoutINS5_IJNS5_IJNS5_IJNSA_ILi32EEESB_EEEiEEESP_NS5_IJSD_iEEEEEENS5_IJNS5_IJNS5_IJNSA_ILi16EEESB_EEEiEEENS5_IJNS5_IJNSA_ILi0EEESD_EEENSA_ILi512EEEEEENS5_IJSV_iEEEEEEEEEEESK_S12_NS4_8TiledMMAINS4_8MMA_AtomIJNS4_23SM100_MMA_MXF4_2x1SM_SSISI_SI_fSJ_Li256ELi256ELi32ELNS4_4UMMA5MajorE0ELS17_0ELNS16_7ScaleInE0ELS18_0EEEEEENSM_INS5_IJSD_SD_SD_EEENS5_IJSV_SV_SV_EEEEENS5_IJNS4_10UnderscoreES1E_S1E_EEEEENS5_IJNS4_28SM100_TMA_2SM_LOAD_MULTICASTES1H_EEENS5_IJNS4_14ComposedLayoutINS4_7SwizzleILi3ELi4ELi3EEENS4_18smem_ptr_flag_bitsILi4EEENSM_INS5_IJNSA_ILi8EEESG_EEENS5_IJSG_SD_EEEEEEENSM_INS5_IJNS5_IJNS5_IJSO_SD_EEENS5_IJSN_SC_EEEEEESD_NS5_IJSC_SC_EEEEEENS5_IJNS5_IJNS5_IJST_SX_EEESW_EEESV_NS5_IJSC_SX_EEEEEEEEEEEvNS4_8identityES1I_NS5_IJS1S_NSM_INS5_IJNS5_IJNS5_IJSO_SC_EEES1U_EEESD_S1W_EEENS5_IJS1Z_SV_NS5_IJSC_NSA_ILi1024EEEEEEEEEEEEEEvS24_EENS_8epilogue10collective18CollectiveEpilogueINS2E_23Sm100TmaWarpSpecializedILi4ELi2ELi64ELb1ELb0EEEJNS5_IJNSA_ILi128EEESG_SG_EEENS5_IJNSM_IS2J_SD_EENSM_INSA_ILi64EEESD_EEEEENS_10bfloat16_tESL_S2P_SL_NS2E_6fusion15FusionCallbacksIS2I_NS2Q_17LinearCombinationIS2P_fS2P_fLNS_15FloatRoundStyleE2EEES2K_S2O_JEEENS4_5SM1004TMEM4LOAD26SM100_TMEM_LOAD_32dp32b64xENS4_13SM90_TMA_LOADENS1J_IS1L_NS1M_ILi16EEENSM_INS5_IJS1O_S2M_EEENS5_IJS2M_SD_EEEEEEENS4_39AutoVectorizingCopyWithAssumedAlignmentILi128EEENS4_14SM90_TMA_STOREES35_S37_S37_EEEvvEEEEvNT_6ParamsE)
        .other          _ZN7cutlass13device_kernelINS_4gemm6kernel13GemmUniversalIN4cute5tupleIJiiiiEEENS1_10collective13CollectiveMmaINS1_46MainloopSm100TmaUmmaWarpSpecializedBlockScaledILi4ELi2ELi1ENS5_IJNS4_1CILi4EEENSA_ILi2EEENSA_ILi1EEEEEEEENS5_IJNSA_ILi256EEESG_SG_EEENS5_IJNS_12float_e2m1_tENS_13float_ue8m0_tEEEENS5_IJNS5_IJlSD_lEEENS4_6LayoutINS5_IJNS5_IJNS5_IJNSA_ILi32EEESB_EEEiEEESP_NS5_IJSD_iEEEEEENS5_IJNS5_IJNS5_IJNSA_ILi16EEESB_EEEiEEENS5_IJNS5_IJNSA_ILi0EEESD_EEENSA_ILi512EEEEEENS5_IJSV_iEEEEEEEEEEESK_S12_NS4_8TiledMMAINS4_8MMA_AtomIJNS4_23SM100_MMA_MXF4_2x1SM_SSISI_SI_fSJ_Li256ELi256ELi32ELNS4_4UMMA5MajorE0ELS17_0ELNS16_7ScaleInE0ELS18_0EEEEEENSM_INS5_IJSD_SD_SD_EEENS5_IJSV_SV_SV_EEEEENS5_IJNS4_10UnderscoreES1E_S1E_EEEEENS5_IJNS4_28SM100_TMA_2SM_LOAD_MULTICASTES1H_EEENS5_IJNS4_14ComposedLayoutINS4_7SwizzleILi3ELi4ELi3EEENS4_18smem_ptr_flag_bitsILi4EEENSM_INS5_IJNSA_ILi8EEESG_EEENS5_IJSG_SD_EEEEEEENSM_INS5_IJNS5_IJNS5_IJSO_SD_EEENS5_IJSN_SC_EEEEEESD_NS5_IJSC_SC_EEEEEENS5_IJNS5_IJNS5_IJST_SX_EEESW_EEESV_NS5_IJSC_SX_EEEEEEEEEEEvNS4_8identityES1I_NS5_IJS1S_NSM_INS5_IJNS5_IJNS5_IJSO_SC_EEES1U_EEESD_S1W_EEENS5_IJS1Z_SV_NS5_IJSC_NSA_ILi1024EEEEEEEEEEEEEEvS24_EENS_8epilogue10collective18CollectiveEpilogueINS2E_23Sm100TmaWarpSpecializedILi4ELi2ELi64ELb1ELb0EEEJNS5_IJNSA_ILi128EEESG_SG_EEENS5_IJNSM_IS2J_SD_EENSM_INSA_ILi64EEESD_EEEEENS_10bfloat16_tESL_S2P_SL_NS2E_6fusion15FusionCallbacksIS2I_NS2Q_17LinearCombinationIS2P_fS2P_fLNS_15FloatRoundStyleE2EEES2K_S2O_JEEENS4_5SM1004TMEM4LOAD26SM100_TMEM_LOAD_32dp32b64xENS4_13SM90_TMA_LOADENS1J_IS1L_NS1M_ILi16EEENSM_INS5_IJS1O_S2M_EEENS5_IJS2M_SD_EEEEEEENS4_39AutoVectorizingCopyWithAssumedAlignmentILi128EEENS4_14SM90_TMA_STOREES35_S37_S37_EEEvvEEEEvNT_6ParamsE,@"STO_CUDA_ENTRY STV_DEFAULT"
_ZN7cutlass13device_kernelINS_4gemm6kernel13GemmUniversalIN4cute5tupleIJiiiiEEENS1_10collective13CollectiveMmaINS1_46MainloopSm100TmaUmmaWarpSpecializedBlockScaledILi4ELi2ELi1ENS5_IJNS4_1CILi4EEENSA_ILi2EEENSA_ILi1EEEEEEEENS5_IJNSA_ILi256EEESG_SG_EEENS5_IJNS_12float_e2m1_tENS_13float_ue8m0_tEEEENS5_IJNS5_IJlSD_lEEENS4_6LayoutINS5_IJNS5_IJNS5_IJNSA_ILi32EEESB_EEEiEEESP_NS5_IJSD_iEEEEEENS5_IJNS5_IJNS5_IJNSA_ILi16EEESB_EEEiEEENS5_IJNS5_IJNSA_ILi0EEESD_EEENSA_ILi512EEEEEENS5_IJSV_iEEEEEEEEEEESK_S12_NS4_8TiledMMAINS4_8MMA_AtomIJNS4_23SM100_MMA_MXF4_2x1SM_SSISI_SI_fSJ_Li256ELi256ELi32ELNS4_4UMMA5MajorE0ELS17_0ELNS16_7ScaleInE0ELS18_0EEEEEENSM_INS5_IJSD_SD_SD_EEENS5_IJSV_SV_SV_EEEEENS5_IJNS4_10UnderscoreES1E_S1E_EEEEENS5_IJNS4_28SM100_TMA_2SM_LOAD_MULTICASTES1H_EEENS5_IJNS4_14ComposedLayoutINS4_7SwizzleILi3ELi4ELi3EEENS4_18smem_ptr_flag_bitsILi4EEENSM_INS5_IJNSA_ILi8EEESG_EEENS5_IJSG_SD_EEEEEEENSM_INS5_IJNS5_IJNS5_IJSO_SD_EEENS5_IJSN_SC_EEEEEESD_NS5_IJSC_SC_EEEEEENS5_IJNS5_IJNS5_IJST_SX_EEESW_EEESV_NS5_IJSC_SX_EEEEEEEEEEEvNS4_8identityES1I_NS5_IJS1S_NSM_INS5_IJNS5_IJNS5_IJSO_SC_EEES1U_EEESD_S1W_EEENS5_IJS1Z_SV_NS5_IJSC_NSA_ILi1024EEEEEEEEEEEEEEvS24_EENS_8epilogue10collective18CollectiveEpilogueINS2E_23Sm100TmaWarpSpecializedILi4ELi2ELi64ELb1ELb0EEEJNS5_IJNSA_ILi128EEESG_SG_EEENS5_IJNSM_IS2J_SD_EENSM_INSA_ILi64EEESD_EEEEENS_10bfloat16_tESL_S2P_SL_NS2E_6fusion15FusionCallbacksIS2I_NS2Q_17LinearCombinationIS2P_fS2P_fLNS_15FloatRoundStyleE2EEES2K_S2O_JEEENS4_5SM1004TMEM4LOAD26SM100_TMEM_LOAD_32dp32b64xENS4_13SM90_TMA_LOADENS1J_IS1L_NS1M_ILi16EEENSM_INS5_IJS1O_S2M_EEENS5_IJS2M_SD_EEEEEEENS4_39AutoVectorizingCopyWithAssumedAlignmentILi128EEENS4_14SM90_TMA_STOREES35_S37_S37_EEEvvEEEEvNT_6ParamsE:
[----:B------:R-:W1:Y:S01]  /*0000*/  LDC R1, c[0x0][0x37c] ;  /* 0x0000df00ff017b82 */ /* 0x000e620000000800 */
[----:B------:R-:W2:Y:S01]  /*0010*/  S2R R154, SR_TID.X ;  /* 0x00000000009a7919 */ /* 0x000ea20000002100 */
[----:B------:R-:W3:Y:S06]  /*0020*/  LDCU.64 UR12, c[0x0][0xc90] ;  /* 0x00019200ff0c77ac */ /* 0x000eec0008000a00 */
[----:B------:R-:W4:Y:S01]  /*0030*/  S2UR UR4, SR_CgaCtaId ;  /* 0x00000000000479c3 */ /* 0x000f220000008800 */
[----:B------:R-:W-:Y:S02]  /*0040*/  PRMT R142, RZ, 0x7610, R142 ;  /* 0x00007610ff8e7816 */ /* 0x000fe4000000008e */
[----:B------:R-:W-:-:S02]  /*0050*/  ELECT P0, URZ, PT ;  /* 0x0000000000ff782f */ /* 0x000fc40003800000 */
[----:B---3--:R-:W-:-:S04]  /*0060*/  ISETP.NE.U32.AND P1, PT, RZ, UR12, PT ;  /* 0x0000000cff007c0c */ /* 0x008fc8000bf25070 */
[----:B------:R-:W-:Y:S01]  /*0070*/  ISETP.NE.AND.EX P2, PT, RZ, UR13, PT, P1 ;  /* 0x0000000dff007c0c */ /* 0x000fe2000bf45310 */
[----:B----4-:R-:W-:Y:S01]  /*0080*/  ULOP3.LUT UR72, UR4, 0x1, URZ, 0xc0, !UPT ;  /* 0x0000000104487892 */ /* 0x010fe2000f8ec0ff */
[----:B--2---:R-:W-:-:S05]  /*0090*/  SHF.R.U32.HI R143, RZ, 0x5, R154 ;  /* 0x00000005ff8f7819 */ /* 0x004fca000001169a */
[----:B------:R-:W2:Y:S02]  /*00a0*/  SHFL.IDX PT, R0, R143, RZ, 0x1f ;  /* 0x00001fff8f007589 */ /* 0x000ea400000e0000 */
[----:B--2---:R-:W-:-:S04]  /*00b0*/  R2UR UR17, R0 ;  /* 0x00000000001172ca */ /* 0x004fc800000e0000 */
[----:B-1----:R-:W-:Y:S11]  /*00c0*/  @P2 BRA `(.L_x_0) ;  /* 0x0000000000302947 */ /* 0x002ff60003800000 */
[----:B------:R-:W1:Y:S02]  /*00d0*/  LDCU.64 UR4, c[0x0][0xc88] ;  /* 0x00019100ff0477ac */ /* 0x000e640008000a00 */
[----:B-1----:R-:W-:-:S04]  /*00e0*/  UISETP.NE.U32.AND UP0, UPT, UR4, URZ, UPT ;  /* 0x000000ff0400728c */ /* 0x002fc8000bf05070 */
[----:B------:R-:W-:-:S09]  /*00f0*/  UISETP.NE.AND.EX UP0, UPT, UR5, URZ, UPT, UP0 ;  /* 0x000000ff0500728c */ /* 0x000fd2000bf05300 */
[----:B------:R-:W-:Y:S05]  /*0100*/  BRA.U !UP0, `(.L_x_1) ;  /* 0x0000000108147547 */ /* 0x000fea000b800000 */
[----:B------:R-:W1:Y:S01]  /*0110*/  LDC.64 R2, c[0x0][0xc88] ;  /* 0x00032200ff027b82 */ /* 0x000e620000000a00 */
[----:B------:R-:W1:Y:S02]  /*0120*/  LDCU.64 UR4, c[0x0][0x358] ;  /* 0x00006b00ff0477ac */ /* 0x000e640008000a00 */
[----:B-1----:R1:W5:Y:S01]  /*0130*/  LDG.E R71, desc[UR4][R2.64] ;  /* 0x0000000402477981 */ /* 0x002362000c1e1900 */
[----:B------:R-:W-:Y:S01]  /*0140*/  HFMA2 R142, -RZ, RZ, 0, 5.9604644775390625e-08 ;  /* 0x00000001ff8e7431 */ /* 0x000fe200000001ff */
[----:B------:R-:W-:Y:S05]  /*0150*/  BRA `(.L_x_0) ;  /* 0x00000000000c7947 */ /* 0x000fea0003800000 */
.L_x_1:
[----:B------:R-:W1:Y:S01]  /*0160*/  LDCU UR4, c[0x0][0xc80] ;  /* 0x00019000ff0477ac */ /* 0x000e620008000800 */
[----:B------:R-:W-:Y:S01]  /*0170*/  HFMA2 R142, -RZ, RZ, 0, 5.9604644775390625e-08 ;  /* 0x00000001ff8e7431 */ /* 0x000fe200000001ff */
[----:B-1----:R-:W-:-:S07]  /*0180*/  MOV R71, UR4 ;  /* 0x0000000400477c02 */ /* 0x002fce0008000f00 */
.L_x_0:
[----:B------:R-:W2:Y:S02]  /*0190*/  LDCU.64 UR4, c[0x0][0xcb0] ;  /* 0x00019600ff0477ac */ /* 0x000ea40008000a00 */
[----:B--2---:R-:W-:-:S04]  /*01a0*/  UISETP.NE.U32.AND UP0, UPT, UR4, URZ, UPT ;  /* 0x000000ff0400728c */ /* 0x004fc8000bf05070 */
[----:B------:R-:W-:-:S09]  /*01b0*/  UISETP.NE.AND.EX UP0, UPT, UR5, URZ, UPT, UP0 ;  /* 0x000000ff0500728c */ /* 0x000fd2000bf05300 */
[----:B------:R-:W-:Y:S05]  /*01c0*/  BRA.U UP0, `(.L_x_2) ;  /* 0x0000000100287547 */ /* 0x000fea000b800000 */
[----:B------:R-:W2:Y:S02]  /*01d0*/  LDCU.64 UR4, c[0x0][0xca8] ;  /* 0x00019500ff0477ac */ /* 0x000ea40008000a00 */
[----:B--2---:R-:W-:-:S04]  /*01e0*/  UISETP.NE.U32.AND UP0, UPT, UR4, URZ, UPT ;  /* 0x000000ff0400728c */ /* 0x004fc8000bf05070 */
[----:B------:R-:W-:-:S09]  /*01f0*/  UISETP.NE.AND.EX UP0, UPT, UR5, URZ, UPT, UP0 ;  /* 0x000000ff0500728c */ /* 0x000fd2000bf05300 */
[----:B------:R-:W-:Y:S05]  /*0200*/  BRA.U !UP0, `(.L_x_3) ;  /* 0x0000000108107547 */ /* 0x000fea000b800000 */
[----:B------:R-:W2:Y:S01]  /*0210*/  LDC.64 R68, c[0x0][0xca8] ;  /* 0x00032a00ff447b82 */ /* 0x000ea20000000a00 */
[----:B------:R-:W2:Y:S02]  /*0220*/  LDCU.64 UR4, c[0x0][0x358] ;  /* 0x00006b00ff0477ac */ /* 0x000ea40008000a00 */
[----:B--2---:R2:W5:Y:S01]  /*0230*/  LDG.E R68, desc[UR4][R68.64] ;  /* 0x0000000444447981 */ /* 0x004562000c1e1900 */
[----:B------:R-:W-:Y:S05]  /*0240*/  BRA `(.L_x_2) ;  /* 0x0000000000087947 */ /* 0x000fea0003800000 */
.L_x_3:
[----:B------:R-:W2:Y:S02]  /*0250*/  LDCU UR4, c[0x0][0xca0] ;  /* 0x00019400ff0477ac */ /* 0x000ea40008000800 */
[----:B--2---:R-:W-:Y:S02]  /*0260*/  MOV R68, UR4 ;  /* 0x0000000400447c02 */ /* 0x004fe40008000f00 */
.L_x_2:
[----:B------:R-:W-:Y:S01]  /*0270*/  IMAD.U32 R0, RZ, RZ, UR17 ;  /* 0x00000011ff007e24 */ /* 0x000fe2000f8e00ff */
[----:B------:R-:W-:Y:S04]  /*0280*/  BSSY.RECONVERGENT B0, `(.L_x_4) ;  /* 0x0000012000007945 */ /* 0x000fe80003800200 */
[C---:B------:R-:W-:Y:S02]  /*0290*/  ISETP.NE.OR P3, PT, R0.reuse, 0x1, !P0 ;  /* 0x000000010000780c */ /* 0x040fe40004765670 */
[----:B------:R-:W-:-:S11]  /*02a0*/  ISETP.NE.OR P2, PT, R0, 0x3, !P0 ;  /* 0x000000030000780c */ /* 0x000fd60004745670 */
[----:B------:R-:W-:Y:S05]  /*02b0*/  @P3 BRA `(.L_x_5) ;  /* 0x0000000000383947 */ /* 0x000fea0003800000 */
[----:B------:R-:W3:Y:S02]  /*02c0*/  LDCU.64 UR4, c[0x0][0x348] ;  /* 0x00006900ff0477ac */ /* 0x000ee40008000a00 */
[----:B---3--:R-:W-:Y:S02]  /*02d0*/  UIADD3 UR10, UP3, UPT, UR4, 0x80, URZ ;  /* 0x00000080040a7890 */ /* 0x008fe4000ff7e0ff */
[----:B------:R-:W-:Y:S02]  /*02e0*/  UIADD3 UR8, UP2, UPT, UR4, 0x180, URZ ;  /* 0x0000018004087890 */ /* 0x000fe4000ff5e0ff */
[----:B------:R-:W-:Y:S02]  /*02f0*/  UIADD3 UR6, UP1, UPT, UR4, 0x280, URZ ;  /* 0x0000028004067890 */ /* 0x000fe4000ff3e0ff */
[----:B------:R-:W-:Y:S02]  /*0300*/  UIADD3 UR4, UP0, UPT, UR4, 0x380, URZ ;  /* 0x0000038004047890 */ /* 0x000fe4000ff1e0ff */
[----:B------:R-:W-:-:S02]  /*0310*/  UIADD3.X UR11, UPT, UPT, URZ, UR5, URZ, UP3, !UPT ;  /* 0x00000005ff0b7290 */ /* 0x000fc40009ffe4ff */
[----:B------:R-:W-:Y:S02]  /*0320*/  UIADD3.X UR9, UPT, UPT, URZ, UR5, URZ, UP2, !UPT ;  /* 0x00000005ff097290 */ /* 0x000fe400097fe4ff */
[----:B------:R-:W-:Y:S02]  /*0330*/  UIADD3.X UR7, UPT, UPT, URZ, UR5, URZ, UP1, !UPT ;  /* 0x00000005ff077290 */ /* 0x000fe40008ffe4ff */
[----:B------:R-:W-:-:S03]  /*0340*/  UIADD3.X UR5, UPT, UPT, URZ, UR5, URZ, UP0, !UPT ;  /* 0x00000005ff057290 */ /* 0x000fc600087fe4ff */
[----:B------:R3:W-:Y:S02]  /*0350*/  UTMACCTL.PF [UR10] ;  /* 0x000000000a0079b9 */ /* 0x0007e40008040000 */
[----:B------:R3:W-:Y:S02]  /*0360*/  UTMACCTL.PF [UR8] ;  /* 0x00000000080079b9 */ /* 0x0007e40008040000 */
[----:B------:R3:W-:Y:S02]  /*0370*/  UTMACCTL.PF [UR6] ;  /* 0x00000000060079b9 */ /* 0x0007e40008040000 */
[----:B------:R3:W-:Y:S02]  /*0380*/  UTMACCTL.PF [UR4] ;  /* 0x00000000040079b9 */ /* 0x0007e40008040000 */
[----:B---3--:R-:W-:Y:S01]  /*0390*/  NOP ;  /* 0x0000000000007918 */ /* 0x008fe20000000000 */
.L_x_5:
[----:B------:R-:W-:Y:S05]  /*03a0*/  BSYNC.RECONVERGENT B0 ;  /* 0x0000000000007941 */ /* 0x000fea0003800200 */
.L_x_4:
[----:B------:R-:W-:Y:S04]  /*03b0*/  BSSY.RECONVERGENT B0, `(.L_x_6) ;  /* 0x000000a000007945 */ /* 0x000fe80003800200 */
[----:B------:R-:W-:Y:S05]  /*03c0*/  @P2 BRA `(.L_x_7) ;  /* 0x0000000000202947 */ /* 0x000fea0003800000 */
[----:B------:R-:W3:Y:S02]  /*03d0*/  LDCU.64 UR4, c[0x0][0x348] ;  /* 0x00006900ff0477ac */ /* 0x000ee40008000a00 */
[----:B---3--:R-:W-:Y:S02]  /*03e0*/  UIADD3 UR6, UP1, UPT, UR4, 0x980, URZ ;  /* 0x0000098004067890 */ /* 0x008fe4000ff3e0ff */
[----:B------:R-:W-:Y:S02]  /*03f0*/  UIADD3 UR4, UP0, UPT, UR4, 0xa80, URZ ;  /* 0x00000a8004047890 */ /* 0x000fe4000ff1e0ff */
[----:B------:R-:W-:Y:S02]  /*0400*/  UIADD3.X UR7, UPT, UPT, URZ, UR5, URZ, UP1, !UPT ;  /* 0x00000005ff077290 */ /* 0x000fe40008ffe4ff */
[----:B------:R-:W-:-:S07]  /*0410*/  UIADD3.X UR5, UPT, UPT, URZ, UR5, URZ, UP0, !UPT ;  /* 0x00000005ff057290 */ /* 0x000fce00087fe4ff */
[----:B------:R3:W-:Y:S02]  /*0420*/  UTMACCTL.PF [UR6] ;  /* 0x00000000060079b9 */ /* 0x0007e40008040000 */
[----:B------:R3:W-:Y:S02]  /*0430*/  UTMACCTL.PF [UR4] ;  /* 0x00000000040079b9 */ /* 0x0007e40008040000 */
[----:B---3--:R-:W-:Y:S01]  /*0440*/  NOP ;  /* 0x0000000000007918 */ /* 0x008fe20000000000 */
.L_x_7:
[----:B------:R-:W-:Y:S05]  /*0450*/  BSYNC.RECONVERGENT B0 ;  /* 0x0000000000007941 */ /* 0x000fea0003800200 */
.L_x_6:
[----:B------:R-:W3:Y:S01]  /*0460*/  LDCU.64 UR4, c[0x0][0xc88] ;  /* 0x00019100ff0477ac */ /* 0x000ee20008000a00 */
[----:B------:R-:W-:Y:S01]  /*0470*/  ISETP.NE.AND.EX P1, PT, RZ, UR13, PT, P1 ;  /* 0x0000000dff007c0c */ /* 0x000fe2000bf25310 */
[----:B------:R-:W-:Y:S01]  /*0480*/  UPLOP3.LUT UP5, UPT, UPT, UPT, UPT, 0x80, 0x8 ;  /* 0x000000000008789c */ /* 0x000fe20003faf070 */
[----:B---3--:R-:W-:-:S04]  /*0490*/  ISETP.NE.U32.AND P2, PT, RZ, UR4, PT ;  /* 0x00000004ff007c0c */ /* 0x008fc8000bf45070 */
[----:B------:R-:W-:-:S13]  /*04a0*/  ISETP.NE.AND.EX P2, PT, RZ, UR5, PT, P2 ;  /* 0x00000005ff007c0c */ /* 0x000fda000bf45320 */
[----:B------:R-:W-:Y:S05]  /*04b0*/  @P2 BRA P1, `(.L_x_8) ;  /* 0x0000000000282947 */ /* 0x000fea0000800000 */
[----:B------:R-:W-:Y:S01]  /*04c0*/  UISETP.NE.U32.AND UP0, UPT, UR12, URZ, UPT ;  /* 0x000000ff0c00728c */ /* 0x000fe2000bf05070 */
[----:B-----5:R-:W-:Y:S01]  /*04d0*/  FSETP.NEU.AND P1, PT, R71, RZ, PT ;  /* 0x000000ff4700720b */ /* 0x020fe20003f2d000 */
[----:B------:R-:W-:Y:S02]  /*04e0*/  UISETP.NE.U32.AND UP2, UPT, UR4, URZ, UPT ;  /* 0x000000ff0400728c */ /* 0x000fe4000bf45070 */
[----:B------:R-:W-:Y:S02]  /*04f0*/  UISETP.NE.AND.EX UP1, UPT, UR13, URZ, UPT, UP0 ;  /* 0x000000ff0d00728c */ /* 0x000fe4000bf25300 */
[----:B------:R-:W-:-:S04]  /*0500*/  UISETP.NE.AND.EX UP0, UPT, UR5, URZ, UPT, UP2 ;  /* 0x000000ff0500728c */ /* 0x000fc8000bf05320 */
[----:B------:R-:W-:-:S04]  /*0510*/  USEL UR4, URZ, 0xffffffff, UP0 ;  /* 0xffffffffff047887 */ /* 0x000fc80008000000 */
[----:B------:R-:W-:Y:S01]  /*0520*/  VOTEU.ANY UP0, P1 ;  /* 0x0000000000ff7886 */ /* 0x000fe20000800100 */
[----:B------:R-:W-:-:S04]  /*0530*/  @!UP1 USEL UR4, URZ, 0xffffffff, UP0 ;  /* 0xffffffffff049887 */ /* 0x000fc80008000000 */
[----:B------:R-:W-:-:S04]  /*0540*/  ULOP3.LUT UR4, UR4, 0x1, URZ, 0xc0, !UPT ;  /* 0x0000000104047892 */ /* 0x000fc8000f8ec0ff */
[----:B------:R-:W-:-:S11]  /*0550*/  UISETP.NE.U32.AND UP5, UPT, UR4, 0x1, UPT ;  /* 0x000000010400788c */ /* 0x000fd6000bfa5070 */
.L_x_8:
[----:B------:R-:W3:Y:S01]  /*0560*/  SHFL.IDX PT, R0, R143, RZ, 0x1f ;  /* 0x00001fff8f007589 */ /* 0x000ee200000e0000 */
[----:B------:R-:W-:-:S04]  /*0570*/  UISETP.NE.AND UP0, UPT, UR17, 0x2, UPT ;  /* 0x000000021100788c */ /* 0x000fc8000bf05270 */
[----:B------:R-:W-:Y:S02]  /*0580*/  UISETP.EQ.AND UP1, UPT, UR72, URZ, !UP0 ;  /* 0x000000ff4800728c */ /* 0x000fe4000c722270 */
[----:B------:R-:W-:-:S04]  /*0590*/  USEL UR52, URZ, 0x1, UP0 ;  /* 0x00000001ff347887 */ /* 0x000fc80008000000 */
[----:B------:R-:W-:Y:S02]  /*05a0*/  PLOP3.LUT P4, PT, P0, PT, UP1, 0x80, 0x8 ;  /* 0x000000000008781c */ /* 0x000fe4000078f018 */
[----:B---3--:R-:W-:-:S13]  /*05b0*/  ISETP.NE.AND P1, PT, R0, RZ, PT ;  /* 0x000000ff0000720c */ /* 0x008fda0003f25270 */
[----:B------:R-:W-:Y:S05]  /*05c0*/  @P1 BRA `(.L_x_9) ;  /* 0x0000000000581947 */ /* 0x000fea0003800000 */
[----:B------:R-:W3:Y:S01]  /*05d0*/  S2UR UR5, SR_CgaCtaId ;  /* 0x00000000000579c3 */ /* 0x000ee20000008800 */
[----:B------:R-:W-:Y:S01]  /*05e0*/  UMOV UR4, 0x400 ;  /* 0x0000040000047882 */ /* 0x000fe20000000000 */
[----:B------:R-:W-:Y:S01]  /*05f0*/  UMOV UR8, 0x1 ;  /* 0x0000000100087882 */ /* 0x000fe20000000000 */
[----:B------:R-:W-:Y:S01]  /*0600*/  UMOV UR6, 0x3 ;  /* 0x0000000300067882 */ /* 0x000fe20000000000 */
[----:B------:R-:W-:-:S04]  /*0610*/  UIADD3 UR8, UPT, UPT, -UR8, 0x100000, URZ ;  /* 0x0010000008087890 */ /* 0x000fc8000fffe1ff */
[----:B------:R-:W-:Y:S02]  /*0620*/  USHF.L.U32 UR9, UR8, 0xb, URZ ;  /* 0x0000000b08097899 */ /* 0x000fe400080006ff */
[----:B------:R-:W-:Y:S02]  /*0630*/  USHF.L.U32 UR8, UR8, 0x1, URZ ;  /* 0x0000000108087899 */ /* 0x000fe400080006ff */
[----:B------:R-:W-:-:S04]  /*0640*/  UIADD3 UR6, UPT, UPT, -UR6, 0x100000, URZ ;  /* 0x0010000006067890 */ /* 0x000fc8000fffe1ff */
[----:B------:R-:W-:Y:S02]  /*0650*/  USHF.L.U32 UR7, UR6, 0xb, URZ ;  /* 0x0000000b06077899 */ /* 0x000fe400080006ff */
[----:B------:R-:W-:Y:S01]  /*0660*/  USHF.L.U32 UR6, UR6, 0x1, URZ ;  /* 0x0000000106067899 */ /* 0x000fe200080006ff */
[----:B------:R-:W-:Y:S01]  /*0670*/  ELECT P1, URZ, PT ;  /* 0x0000000000ff782f */ /* 0x000fe20003820000 */
[----:B---3--:R-:W-:Y:S01]  /*0680*/  ULEA UR4, UR5, UR4, 0x18 ;  /* 0x0000000405047291 */ /* 0x008fe2000f8ec0ff */
[----:B------:R-:W3:Y:S11]  /*0690*/  FENCE.VIEW.ASYNC.S ;  /* 0x00000000000073c6 */ /* 0x000ef60000000000 */
[----:B---3--:R3:W4:Y:S01]  /*06a0*/  SYNCS.EXCH.64 URZ, [UR4], UR8 ;  /* 0x0000000804ff75b2 */ /* 0x0087220008000100 */
[----:B------:R3:W1:Y:S01]  /*06b0*/  SYNCS.EXCH.64 URZ, [UR4+0x20], UR6 ;  /* 0x0000200604ff75b2 */ /* 0x0006620008000100 */
[----:B------:R3:W1:Y:S01]  /*06c0*/  SYNCS.EXCH.64 URZ, [UR4+0x8], UR8 ;  /* 0x0000080804ff75b2 */ /* 0x0006620008000100 */
[----:B------:R3:W1:Y:S01]  /*06d0*/  SYNCS.EXCH.64 URZ, [UR4+0x28], UR6 ;  /* 0x0000280604ff75b2 */ /* 0x0006620008000100 */
[----:B------:R3:W1:Y:S01]  /*06e0*/  SYNCS.EXCH.64 URZ, [UR4+0x10], UR8 ;  /* 0x0000100804ff75b2 */ /* 0x0006620008000100 */
[----:B------:R3:W1:Y:S01]  /*06f0*/  SYNCS.EXCH.64 URZ, [UR4+0x30], UR6 ;  /* 0x0000300604ff75b2 */ /* 0x0006620008000100 */
[----:B------:R3:W1:Y:S01]  /*0700*/  SYNCS.EXCH.64 URZ, [UR4+0x18], UR8 ;  /* 0x0000180804ff75b2 */ /* 0x0006620008000100 */
[----:B------:R3:W1:Y:S01]  /*0710*/  SYNCS.EXCH.64 URZ, [UR4+0x38], UR6 ;  /* 0x0000380604ff75b2 */ /* 0x0006620008000100 */
[----:B------:R-:W-:Y:S01]  /*0720*/  NOP ;  /* 0x0000000000007918 */ /* 0x000fe20000000000 */
.L_x_9:
[----:B------:R-:W2:Y:S01]  /*0730*/  SHFL.IDX PT, R0, R143, RZ, 0x1f ;  /* 0x00001fff8f007589 */ /* 0x000ea200000e0000 */
[----:B------:R-:W-:Y:S01]  /*0740*/  NOP ;  /* 0x0000000000007918 */ /* 0x000fe20000000000 */
[----:B--2---:R-:W-:-:S13]  /*0750*/  ISETP.NE.AND P1, PT, R0, 0x1, PT ;  /* 0x000000010000780c */ /* 0x004fda0003f25270 */
[----:B------:R-:W-:Y:S05]  /*0760*/  @P1 BRA `(.L_x_10) ;  /* 0x0000000000581947 */ /* 0x000fea0003800000 */
[----:B------:R-:W2:Y:S01]  /*0770*/  S2UR UR5, SR_CgaCtaId ;  /* 0x00000000000579c3 */ /* 0x000ea20000008800 */
[----:B---3--:R-:W-:Y:S01]  /*0780*/  UMOV UR4, 0x400 ;  /* 0x0000040000047882 */ /* 0x008fe20000000000 */
        /* <DEDUP_REMOVED lines=9> */
[----:B--2---:R-:W-:Y:S01]  /*0820*/  ULEA UR4, UR5, UR4, 0x18 ;  /* 0x0000000405047291 */ /* 0x004fe2000f8ec0ff */
[----:B------:R-:W2:Y:S11]  /*0830*/  FENCE.VIEW.ASYNC.S ;  /* 0x00000000000073c6 */ /* 0x000eb60000000000 */
[----:B--2---:R2:W3:Y:S01]  /*0840*/  SYNCS.EXCH.64 URZ, [UR4+0x40], UR8 ;  /* 0x0000400804ff75b2 */ /* 0x0044e20008000100 */
        /* <DEDUP_REMOVED lines=8> */
.L_x_10:
[----:B------:R-:W4:Y:S01]  /*08d0*/  SHFL.IDX PT, R0, R143, RZ, 0x1f ;  /* 0x00001fff8f007589 */ /* 0x000f2200000e0000 */
[----:B------:R-:W-:Y:S01]  /*08e0*/  NOP ;  /* 0x0000000000007918 */ /* 0x000fe20000000000 */
[----:B----4-:R-:W-:-:S13]  /*08f0*/  ISETP.NE.AND P1, PT, R0, 0x3, PT ;  /* 0x000000030000780c */ /* 0x010fda0003f25270 */
[----:B------:R-:W-:Y:S05]  /*0900*/  @P1 BRA `(.L_x_11) ;  /* 0x0000000000301947 */ /* 0x000fea0003800000 */
[----:B--23--:R-:W2:Y:S01]  /*0910*/  S2UR UR6, SR_CgaCtaId ;  /* 0x00000000000679c3 */ /* 0x00cea20000008800 */
[----:B------:R-:W-:Y:S01]  /*0920*/  UMOV UR4, 0x400 ;  /* 0x0000040000047882 */ /* 0x000fe20000000000 */
[----:B------:R-:W-:Y:S01]  /*0930*/  UMOV UR5, 0x20 ;  /* 0x0000002000057882 */ /* 0x000fe20000000000 */
[----:B------:R-:W-:Y:S01]  /*0940*/  ELECT P1, URZ, PT ;  /* 0x0000000000ff782f */ /* 0x000fe20003820000 */
[----:B--2---:R-:W-:Y:S02]  /*0950*/  ULEA UR6, UR6, UR4, 0x18 ;  /* 0x0000000406067291 */ /* 0x004fe4000f8ec0ff */
[----:B------:R-:W-:-:S04]  /*0960*/  UIADD3 UR4, UPT, UPT, -UR5, 0x100000, URZ ;  /* 0x0010000005047890 */ /* 0x000fc8000fffe1ff */
[----:B------:R-:W-:Y:S02]  /*0970*/  USHF.L.U32 UR5, UR4, 0xb, URZ ;  /* 0x0000000b04057899 */ /* 0x000fe400080006ff */
[----:B------:R-:W-:Y:S01]  /*0980*/  USHF.L.U32 UR4, UR4, 0x1, URZ ;  /* 0x0000000104047899 */ /* 0x000fe200080006ff */
[----:B------:R-:W2:Y:S11]  /*0990*/  FENCE.VIEW.ASYNC.S ;  /* 0x00000000000073c6 */ /* 0x000eb60000000000 */
[----:B--2---:R4:W2:Y:S01]  /*09a0*/  SYNCS.EXCH.64 URZ, [UR6+0x80], UR4 ;  /* 0x0000800406ff75b2 */ /* 0x0048a20008000100 */
[----:B------:R4:W3:Y:S02]  /*09b0*/  SYNCS.EXCH.64 URZ, [UR6+0x88], UR4 ;  /* 0x0000880406ff75b2 */ /* 0x0008e40008000100 */
[----:B----4-:R-:W-:Y:S01]  /*09c0*/  NOP ;  /* 0x0000000000007918 */ /* 0x010fe20000000000 */
.L_x_11:
[----:B------:R-:W4:Y:S01]  /*09d0*/  SHFL.IDX PT, R0, R143, RZ, 0x1f ;  /* 0x00001fff8f007589 */ /* 0x000f2200000e0000 */
[----:B------:R-:W-:Y:S01]  /*09e0*/  NOP ;  /* 0x0000000000007918 */ /* 0x000fe20000000000 */
[----:B----4-:R-:W-:-:S13]  /*09f0*/  ISETP.NE.AND P1, PT, R0, 0x4, PT ;  /* 0x000000040000780c */ /* 0x010fda0003f25270 */
[----:B------:R-:W-:Y:S05]  /*0a00*/  @P1 BRA `(.L_x_12) ;  /* 0x00000000004c1947 */ /* 0x000fea0003800000 */
[----:B------:R-:W4:Y:S01]  /*0a10*/  S2UR UR5, SR_CgaCtaId ;  /* 0x00000000000579c3 */ /* 0x000f220000008800 */
[----:B--23--:R-:W-:Y:S01]  /*0a20*/  UMOV UR4, 0x720 ;  /* 0x0000072000047882 */ /* 0x00cfe20000000000 */
[----:B------:R-:W-:Y:S01]  /*0a30*/  UMOV UR6, 0x400 ;  /* 0x0000040000067882 */ /* 0x000fe20000000000 */
[----:B------:R-:W-:Y:S01]  /*0a40*/  USEL UR4, UR4, 0x620, UP5 ;  /* 0x0000062004047887 */ /* 0x000fe2000a800000 */
[----:B------:R-:W-:Y:S01]  /*0a50*/  UMOV UR8, 0x1 ;  /* 0x0000000100087882 */ /* 0x000fe20000000000 */
[----:B------:R-:W-:Y:S01]  /*0a60*/  ELECT P1, URZ, PT ;  /* 0x0000000000ff782f */ /* 0x000fe20003820000 */
[----:B------:R-:W-:-:S04]  /*0a70*/  UIADD3 UR8, UPT, UPT, -UR8, 0x100000, URZ ;  /* 0x0010000008087890 */ /* 0x000fc8000fffe1ff */
[----:B------:R-:W-:Y:S02]  /*0a80*/  USHF.L.U32 UR9, UR8, 0xb, URZ ;  /* 0x0000000b08097899 */ /* 0x000fe400080006ff */
[----:B------:R-:W-:Y:S02]  /*0a90*/  USHF.L.U32 UR8, UR8, 0x1, URZ ;  /* 0x0000000108087899 */ /* 0x000fe400080006ff */
[----:B----4-:R-:W-:Y:S02]  /*0aa0*/  ULEA UR6, UR5, UR6, 0x18 ;  /* 0x0000000605067291 */ /* 0x010fe4000f8ec0ff */
[----:B------:R-:W-:-:S04]  /*0ab0*/  UIADD3 UR4, UPT, UPT, -UR4, 0x100000, URZ ;  /* 0x0010000004047890 */ /* 0x000fc8000fffe1ff */
[----:B------:R-:W-:Y:S02]  /*0ac0*/  USHF.L.U32 UR5, UR4, 0xb, URZ ;  /* 0x0000000b04057899 */ /* 0x000fe400080006ff */
[----:B------:R-:W-:Y:S01]  /*0ad0*/  USHF.L.U32 UR4, UR4, 0x1, URZ ;  /* 0x0000000104047899 */ /* 0x000fe200080006ff */
[----:B------:R-:W2:Y:S03]  /*0ae0*/  FENCE.VIEW.ASYNC.S ;  /* 0x00000000000073c6 */ /* 0x000ea60000000000 */
[----:B--2---:R4:W2:Y:S08]  /*0af0*/  SYNCS.EXCH.64 URZ, [UR6+0x90], UR8 ;  /* 0x0000900806ff75b2 */ /* 0x0048b00008000100 */
[----:B------:R4:W3:Y:S01]  /*0b00*/  SYNCS.EXCH.64 URZ, [UR6+0xa0], UR4 ;  /* 0x0000a00406ff75b2 */ /* 0x0008e20008000100 */
[----:B------:R4:W1:Y:S01]  /*0b10*/  SYNCS.EXCH.64 URZ, [UR6+0x98], UR8 ;  /* 0x0000980806ff75b2 */ /* 0x0008620008000100 */
[----:B------:R4:W1:Y:S02]  /*0b20*/  SYNCS.EXCH.64 URZ, [UR6+0xa8], UR4 ;  /* 0x0000a80406ff75b2 */ /* 0x0008640008000100 */
[----:B----4-:R-:W-:Y:S01]  /*0b30*/  NOP ;  /* 0x0000000000007918 */ /* 0x010fe20000000000 */
.L_x_12:
[----:B------:R-:W4:Y:S01]  /*0b40*/  SHFL.IDX PT, R0, R143, RZ, 0x1f ;  /* 0x00001fff8f007589 */ /* 0x000f2200000e0000 */
[----:B------:R-:W-:Y:S01]  /*0b50*/  NOP ;  /* 0x0000000000007918 */ /* 0x000fe20000000000 */
[----:B----4-:R-:W-:-:S13]  /*0b60*/  ISETP.NE.AND P1, PT, R0, 0x5, PT ;  /* 0x000000050000780c */ /* 0x010fda0003f25270 */
[----:B------:R-:W-:Y:S05]  /*0b70*/  @P1 BRA `(.L_x_13) ;  /* 0x0000000000401947 */ /* 0x000fea0003800000 */
[----:B------:R-:W4:Y:S01]  /*0b80*/  S2UR UR5, SR_CgaCtaId ;  /* 0x00000000000579c3 */ /* 0x000f220000008800 */
[----:B--23--:R-:W-:Y:S01]  /*0b90*/  UMOV UR4, 0x400 ;  /* 0x0000040000047882 */ /* 0x00cfe20000000000 */
        /* <DEDUP_REMOVED lines=9> */
[----:B----4-:R-:W-:Y:S01]  /*0c30*/  ULEA UR4, UR5, UR4, 0x18 ;  /* 0x0000000405047291 */ /* 0x010fe2000f8ec0ff */
[----:B------:R-:W2:Y:S11]  /*0c40*/  FENCE.VIEW.ASYNC.S ;  /* 0x00000000000073c6 */ /* 0x000eb60000000000 */
[----:B--2---:R4:W2:Y:S01]  /*0c50*/  SYNCS.EXCH.64 URZ, [UR4+0xb0], UR6 ;  /* 0x0000b00604ff75b2 */ /* 0x0048a20008000100 */
[----:B------:R4:W3:Y:S02]  /*0c60*/  SYNCS.EXCH.64 URZ, [UR4+0xb8], UR8 ;  /* 0x0000b80804ff75b2 */ /* 0x0008e40008000100 */
[----:B----4-:R-:W-:Y:S01]  /*0c70*/  NOP ;  /* 0x0000000000007918 */ /* 0x010fe20000000000 */
.L_x_13:
[----:B------:R-:W4:Y:S01]  /*0c80*/  SHFL.IDX PT, R0, R143, RZ, 0x1f ;  /* 0x00001fff8f007589 */ /* 0x000f2200000e0000 */
[----:B------:R-:W-:Y:S01]  /*0c90*/  ISETP.NE.OR P0, PT, RZ, UR17, !P0 ;  /* 0x00000011ff007c0c */ /* 0x000fe2000c705670 */
[----:B------:R-:W-:Y:S01]  /*0ca0*/  NOP ;  /* 0x0000000000007918 */ /* 0x000fe20000000000 */
[----:B----4-:R-:W-:-:S13]  /*0cb0*/  ISETP.NE.AND P1, PT, R0, 0x3, PT ;  /* 0x000000030000780c */ /* 0x010fda0003f25270 */
[----:B------:R-:W-:Y:S05]  /*0cc0*/  @P1 BRA `(.L_x_14) ;  /* 0x0000000000381947 */ /* 0x000fea0003800000 */
[----:B------:R-:W4:Y:S01]  /*0cd0*/  S2UR UR5, SR_CgaCtaId ;  /* 0x00000000000579c3 */ /* 0x000f220000008800 */
[----:B--23--:R-:W-:Y:S01]  /*0ce0*/  UMOV UR4, 0x400 ;  /* 0x0000040000047882 */ /* 0x00cfe20000000000 */
[----:B------:R-:W-:Y:S01]  /*0cf0*/  UMOV UR6, 0x20 ;  /* 0x0000002000067882 */ /* 0x000fe20000000000 */
[----:B------:R-:W-:Y:S01]  /*0d00*/  ELECT P1, URZ, PT ;  /* 0x0000000000ff782f */ /* 0x000fe20003820000 */
[----:B------:R-:W-:-:S04]  /*0d10*/  UIADD3 UR6, UPT, UPT, -UR6, 0x100000, URZ ;  /* 0x0010000006067890 */ /* 0x000fc8000fffe1ff */
[----:B------:R-:W-:Y:S02]  /*0d20*/  USHF.L.U32 UR7, UR6, 0xb, URZ ;  /* 0x0000000b06077899 */ /* 0x000fe400080006ff */
[----:B------:R-:W-:Y:S02]  /*0d30*/  USHF.L.U32 UR6, UR6, 0x1, URZ ;  /* 0x0000000106067899 */ /* 0x000fe400080006ff */
[----:B----4-:R-:W-:Y:S01]  /*0d40*/  ULEA UR4, UR5, UR4, 0x18 ;  /* 0x0000000405047291 */ /* 0x010fe2000f8ec0ff */
[----:B------:R-:W2:Y:S11]  /*0d50*/  FENCE.VIEW.ASYNC.S ;  /* 0x00000000000073c6 */ /* 0x000eb60000000000 */
[----:B--2---:R4:W2:Y:S01]  /*0d60*/  SYNCS.EXCH.64 URZ, [UR4+0xc0], UR6 ;  /* 0x0000c00604ff75b2 */ /* 0x0048a20008000100 */
[----:B------:R4:W3:Y:S01]  /*0d70*/  SYNCS.EXCH.64 URZ, [UR4+0xd0], UR6 ;  /* 0x0000d00604ff75b2 */ /* 0x0008e20008000100 */
[----:B------:R4:W1:Y:S01]  /*0d80*/  SYNCS.EXCH.64 URZ, [UR4+0xc8], UR6 ;  /* 0x0000c80604ff75b2 */ /* 0x0008620008000100 */
[----:B------:R4:W1:Y:S02]  /*0d90*/  SYNCS.EXCH.64 URZ, [UR4+0xd8], UR6 ;  /* 0x0000d80604ff75b2 */ /* 0x0008640008000100 */
[----:B----4-:R-:W-:Y:S01]  /*0da0*/  NOP ;  /* 0x0000000000007918 */ /* 0x010fe20000000000 */
.L_x_14:
[----:B--23--:R-:W2:Y:S01]  /*0db0*/  S2UR UR7, SR_CgaCtaId ;  /* 0x00000000000779c3 */ /* 0x00cea20000008800 */
[----:B------:R-:W-:Y:S01]  /*0dc0*/  VOTEU.ALL UP0, P0 ;  /* 0x0000000000ff7886 */ /* 0x000fe20000000000 */
[----:B------:R-:W-:Y:S01]  /*0dd0*/  UMOV UR4, 0x100 ;  /* 0x0000010000047882 */ /* 0x000fe20000000000 */
[----:B------:R-:W3:Y:S01]  /*0de0*/  LDCU UR29, c[0x0][0x36c] ;  /* 0x00006d80ff1d77ac */ /* 0x000ee20008000800 */
[----:B------:R-:W-:Y:S01]  /*0df0*/  NOP ;  /* 0x0000000000007918 */ /* 0x000fe20000000000 */
[----:B------:R-:W-:Y:S01]  /*0e00*/  LOP3.LUT R0, R154, 0x1f, RZ, 0xc0, !PT ;  /* 0x0000001f9a007812 */ /* 0x000fe200078ec0ff */
[----:B------:R-:W-:Y:S01]  /*0e10*/  @!UP0 UMOV UR6, 0x400 ;  /* 0x0000040000068882 */ /* 0x000fe20000000000 */
[----:B------:R-:W-:-:S04]  /*0e20*/  @!UP0 UIADD3 UR4, UPT, UPT, -UR4, 0x100000, URZ ;  /* 0x0010000004048890 */ /* 0x000fc8000fffe1ff */
[----:B------:R-:W-:Y:S02]  /*0e30*/  @!UP0 USHF.L.U32 UR5, UR4, 0xb, URZ ;  /* 0x0000000b04058899 */ /* 0x000fe400080006ff */
[----:B------:R-:W-:Y:S02]  /*0e40*/  @!UP0 USHF.L.U32 UR4, UR4, 0x1, URZ ;  /* 0x0000000104048899 */ /* 0x000fe400080006ff */
[----:B------:R-:W-:Y:S02]  /*0e50*/  UISETP.NE.AND UP6, UPT, UR17, URZ, UPT ;  /* 0x000000ff1100728c */ /* 0x000fe4000bfc5270 */
[----:B---3--:R-:W-:Y:S02]  /*0e60*/  UISETP.EQ.U32.AND UP1, UPT, UR29, 0x1, UPT ;  /* 0x000000011d00788c */ /* 0x008fe4000bf22070 */
[----:B--2---:R-:W-:Y:S01]  /*0e70*/  @!UP0 ULEA UR6, UR7, UR6, 0x18 ;  /* 0x0000000607068291 */ /* 0x004fe2000f8ec0ff */
[----:B------:R-:W-:Y:S01]  /*0e80*/  VOTEU.ALL UP0, P0 ;  /* 0x0000000000ff7886 */ /* 0x000fe20000000000 */
[----:B------:R-:W2:Y:S10]  /*0e90*/  FENCE.VIEW.ASYNC.S ;  /* 0x00000000000073c6 */ /* 0x000eb40000000000 */
[----:B--2---:R2:W3:Y:S01]  /*0ea0*/  @!UP0 SYNCS.EXCH.64 URZ, [UR6+0xe0], UR4 ;  /* 0x0000e00406ff85b2 */ /* 0x0044e20008000100 */
[----:B------:R-:W-:Y:S05]  /*0eb0*/  BRA.U !UP1, `(.L_x_15) ;  /* 0x0000000109087547 */ /* 0x000fea000b800000 */
[----:B-1-3--:R-:W-:Y:S01]  /*0ec0*/  UCGABAR_ARV ;  /* 0x00000000000079c7 */ /* 0x00afe20008000000 */
[----:B------:R-:W-:Y:S05]  /*0ed0*/  BRA `(.L_x_16) ;  /* 0x0000000000047947 */ /* 0x000fea0003800000 */
.L_x_15:
[----:B-1-3--:R-:W-:Y:S01]  /*0ee0*/  NOP ;  /* 0x0000000000007918 */ /* 0x00afe20000000000 */
.L_x_16:
[----:B------:R-:W1:Y:S01]  /*0ef0*/  S2UR UR71, SR_CTAID.X ;  /* 0x00000000004779c3 */ /* 0x000e620000002500 */
[----:B------:R-:W-:-:S05]  /*0f00*/  CS2R.32 R145, SR_CgaSize ;  /* 0x0000000000917805 */ /* 0x000fca0000008a00 */
[----:B------:R-:W-:-:S05]  /*0f10*/  IMAD R145, R145, -0xa0, RZ ;  /* 0xffffff6091917824 */ /* 0x000fca00078e02ff */
[----:B--2---:R-:W-:-:S14]  /*0f20*/  R2UR UR4, R145 ;  /* 0x00000000910472ca */ /* 0x004fdc00000e0000 */
[----:B------:R-:W2:Y:S01]  /*0f30*/  LDCU UR4, c[0x0][UR4+0x2b0] ;  /* 0x00005600040477ac */ /* 0x000ea20008000800 */
[----:B------:R-:W-:-:S05]  /*0f40*/  CS2R.32 R145, SR_CgaSize ;  /* 0x0000000000917805 */ /* 0x000fca0000008a00 */
[----:B------:R-:W-:-:S05]  /*0f50*/  IMAD R145, R145, -0xa0, RZ ;  /* 0xffffff6091917824 */ /* 0x000fca00078e02ff */
[----:B------:R-:W-:-:S14]  /*0f60*/  R2UR UR5, R145 ;  /* 0x00000000910572ca */ /* 0x000fdc00000e0000 */
[----:B------:R-:W3:Y:S01]  /*0f70*/  LDCU UR5, c[0x0][UR5+0x2b4] ;  /* 0x00005680050577ac */ /* 0x000ee20008000800 */
[----:B------:R-:W4:Y:S01]  /*0f80*/  S2UR UR16, SR_CTAID.Y ;  /* 0x00000000001079c3 */ /* 0x000f220000002600 */
[----:B------:R-:W-:-:S05]  /*0f90*/  CS2R.32 R145, SR_CgaSize ;  /* 0x0000000000917805 */ /* 0x000fca0000008a00 */
[----:B------:R-:W-:-:S05]  /*0fa0*/  IMAD R145, R145, -0xa0, RZ ;  /* 0xffffff6091917824 */ /* 0x000fca00078e02ff */
[----:B------:R-:W-:-:S14]  /*0fb0*/  R2UR UR9, R145 ;  /* 0x00000000910972ca */ /* 0x000fdc00000e0000 */
[----:B------:R-:W3:Y:S01]  /*0fc0*/  LDCU UR9, c[0x0][UR9+0x2a0] ;  /* 0x00005400090977ac */ /* 0x000ee20008000800 */
[----:B------:R-:W-:-:S05]  /*0fd0*/  CS2R.32 R145, SR_CgaSize ;  /* 0x0000000000917805 */ /* 0x000fca0000008a00 */
[----:B------:R-:W-:-:S05]  /*0fe0*/  IMAD R145, R145, -0xa0, RZ ;  /* 0xffffff6091917824 */ /* 0x000fca00078e02ff */
[----:B------:R-:W-:-:S14]  /*0ff0*/  R2UR UR10, R145 ;  /* 0x00000000910a72ca */ /* 0x000fdc00000e0000 */
[----:B------:R-:W3:Y:S01]  /*1000*/  LDCU UR10, c[0x0][UR10+0x2a4] ;  /* 0x000054800a0a77ac */ /* 0x000ee20008000800 */
[----:B------:R-:W3:Y:S01]  /*1010*/  S2UR UR15, SR_CgaCtaId ;  /* 0x00000000000f79c3 */ /* 0x000ee20000008800 */
[----:B------:R-:W-:Y:S01]  /*1020*/  UMOV UR12, 0x11 ;  /* 0x00000011000c7882 */ /* 0x000fe20000000000 */
[----:B------:R-:W-:Y:S01]  /*1030*/  UMOV UR14, 0x5 ;  /* 0x00000005000e7882 */ /* 0x000fe20000000000 */
[----:B------:R-:W-:Y:S01]  /*1040*/  UMOV UR13, 0xf ;  /* 0x0000000f000d7882 */ /* 0x000fe20000000000 */
[----:B------:R-:W3:Y:S01]  /*1050*/  LDCU UR21, c[0x0][0xf24] ;  /* 0x0001e480ff1577ac */ /* 0x000ee20008000800 */
[----:B-1----:R-:W-:Y:S01]  /*1060*/  I2FP.F32.U32 R3, UR71 ;  /* 0x0000004700037c45 */ /* 0x002fe20008201000 */
[----:B------:R-:W1:Y:S04]  /*1070*/  LDCU UR44, c[0x0][0xf24] ;  /* 0x0001e480ff2c77ac */ /* 0x000e680008000800 */
[----:B--2---:R-:W-:Y:S01]  /*1080*/  FMUL R3, R3, UR4 ;  /* 0x0000000403037c20 */ /* 0x004fe20008400000 */
[----:B------:R-:W2:Y:S01]  /*1090*/  LDCU UR28, c[0x0][0xf30] ;  /* 0x0001e600ff1c77ac */ /* 0x000ea20008000800 */
[----:B----4-:R-:W-:Y:S01]  /*10a0*/  I2FP.F32.U32 R2, UR16 ;  /* 0x0000001000027c45 */ /* 0x010fe20008201000 */
[----:B------:R-:W-:-:S03]  /*10b0*/  UMOV UR20, UR71 ;  /* 0x0000004700147c82 */ /* 0x000fc60008000000 */
[----:B------:R-:W4:Y:S01]  /*10c0*/  F2I.U32.TRUNC.NTZ R3, R3 ;  /* 0x0000000300037305 */ /* 0x000f22000020f000 */
[----:B---3--:R-:W-:Y:S01]  /*10d0*/  FMUL R2, R2, UR5 ;  /* 0x0000000502027c20 */ /* 0x008fe20008400000 */
[----:B------:R-:W-:Y:S02]  /*10e0*/  ULOP3.LUT UR7, UR15, 0x4, URZ, 0xc0, !UPT ;  /* 0x000000040f077892 */ /* 0x000fe4000f8ec0ff */
[----:B------:R-:W-:-:S04]  /*10f0*/  ULOP3.LUT UR8, UR15, 0x3, URZ, 0xc0, !UPT ;  /* 0x000000030f087892 */ /* 0x000fc8000f8ec0ff */
[----:B------:R-:W3:Y:S01]  /*1100*/  F2I.U32.TRUNC.NTZ R2, R2 ;  /* 0x0000000200027305 */ /* 0x000ee2000020f000 */
[----:B------:R-:W-:Y:S02]  /*1110*/  ULOP3.LUT UR4, UR7, 0x1, UR15, 0xf8, !UPT ;  /* 0x0000000107047892 */ /* 0x000fe4000f8ef80f */
[----:B------:R-:W-:Y:S02]  /*1120*/  UISETP.GT.U32.AND UP2, UPT, UR8, 0xffff, UPT ;  /* 0x0000ffff0800788c */ /* 0x000fe4000bf44070 */
[----:B------:R-:W-:Y:S01]  /*1130*/  UISETP.GT.U32.AND UP1, UPT, UR4, 0xffff, UPT ;  /* 0x0000ffff0400788c */ /* 0x000fe2000bf24070 */
[----:B----4-:R-:W-:Y:S01]  /*1140*/  R2UR UR5, R3 ;  /* 0x00000000030572ca */ /* 0x010fe200000e0000 */
[----:B------:R-:W-:Y:S01]  /*1150*/  UISETP.GT.U32.AND UP0, UPT, UR7, 0xffff, UPT ;  /* 0x0000ffff0700788c */ /* 0x000fe2000bf04070 */
[----:B------:R-:W-:Y:S01]  /*1160*/  PRMT R3, RZ, 0x7610, R3 ;  /* 0x00007610ff037816 */ /* 0x000fe20000000003 */
[----:B------:R-:W-:Y:S02]  /*1170*/  USEL UR47, UR4, 0xffff, !UP1 ;  /* 0x0000ffff042f7887 */ /* 0x000fe4000c800000 */
[----:B------:R-:W-:-:S02]  /*1180*/  USHF.R.U32.HI UR11, URZ, 0x1, UR15 ;  /* 0x00000001ff0b7899 */ /* 0x000fc4000801160f */
[----:B------:R-:W-:Y:S01]  /*1190*/  USHF.R.U32.HI UR51, URZ, 0x2, UR15 ;  /* 0x00000002ff337899 */ /* 0x000fe2000801160f */
[----:B---3--:R-:W-:Y:S01]  /*11a0*/  R2UR UR6, R2 ;  /* 0x00000000020672ca */ /* 0x008fe200000e0000 */
[----:B------:R-:W-:Y:S01]  /*11b0*/  USHF.L.U32 UR50, UR15, 0xb, URZ ;  /* 0x0000000b0f327899 */ /* 0x000fe200080006ff */
[----:B------:R-:W-:Y:S01]  /*11c0*/  PRMT R2, RZ, 0x7610, R2 ;  /* 0x00007610ff027816 */ /* 0x000fe20000000002 */
[----:B------:R-:W-:Y:S02]  /*11d0*/  USHF.L.U32 UR49, UR15, 0xc, URZ ;  /* 0x0000000c0f317899 */ /* 0x000fe400080006ff */
[----:B------:R-:W-:Y:S02]  /*11e0*/  UIADD3 UR5, UPT, UPT, -UR5, URZ, URZ ;  /* 0x000000ff05057290 */ /* 0x000fe4000fffe1ff */
[----:B------:R-:W-:Y:S02]  /*11f0*/  USHF.L.U32 UR56, UR15, 0x7, URZ ;  /* 0x000000070f387899 */ /* 0x000fe400080006ff */
[----:B------:R-:W-:-:S02]  /*1200*/  UIMAD UR5, UR9, UR5, UR71 ;  /* 0x00000005090572a4 */ /* 0x000fc4000f8e0247 */
[----:B------:R-:W-:Y:S02]  /*1210*/  USHF.L.U32 UR55, UR15, 0x9, URZ ;  /* 0x000000090f377899 */ /* 0x000fe400080006ff */
[----:B------:R-:W-:Y:S02]  /*1220*/  UIADD3 UR4, UPT, UPT, -UR6, URZ, URZ ;  /* 0x000000ff06047290 */ /* 0x000fe4000fffe1ff */
[----:B------:R-:W-:Y:S01]  /*1230*/  IMAD.U32 R145, RZ, RZ, UR5 ;  /* 0x00000005ff917e24 */ /* 0x000fe2000f8e00ff */
[----:B------:R-:W-:Y:S02]  /*1240*/  USEL UR48, UR8, 0xffff, !UP2 ;  /* 0x0000ffff08307887 */ /* 0x000fe4000d000000 */
[----:B------:R-:W-:Y:S02]  /*1250*/  UIMAD UR4, UR10, UR4, UR16 ;  /* 0x000000040a0472a4 */ /* 0x000fe4000f8e0210 */
[----:B------:R-:W-:-:S04]  /*1260*/  USEL UR46, UR7, 0xffff, !UP0 ;  /* 0x0000ffff072e7887 */ /* 0x000fc8000c000000 */
[----:B------:R-:W-:Y:S01]  /*1270*/  IMAD.U32 R144, RZ, RZ, UR4 ;  /* 0x00000004ff907e24 */ /* 0x000fe2000f8e00ff */
[----:B-12---:R-:W-:Y:S07]  /*1280*/  BRA.U UP6, `(.L_x_17) ;  /* 0x00000001066c7547 */ /* 0x006fee000b800000 */
[----:B------:R-:W-:Y:S02]  /*1290*/  R2UR UR15, R144 ;  /* 0x00000000900f72ca */ /* 0x000fe400000e0000 */
[----:B------:R-:W-:-:S11]  /*12a0*/  R2UR UR5, R145 ;  /* 0x00000000910572ca */ /* 0x000fd600000e0000 */
[----:B------:R-:W-:Y:S02]  /*12b0*/  UISETP.NE.AND UP0, UPT, UR15, URZ, UPT ;  /* 0x000000ff0f00728c */ /* 0x000fe4000bf05270 */
[----:B------:R-:W-:Y:S02]  /*12c0*/  UISETP.NE.AND UP2, UPT, UR15, 0x1, UPT ;  /* 0x000000010f00788c */ /* 0x000fe4000bf45270 */
[----:B------:R-:W-:Y:S02]  /*12d0*/  ULOP3.LUT UR4, UR5, 0x2, URZ, 0x3c, !UPT ;  /* 0x0000000205047892 */ /* 0x000fe4000f8e3cff */
[----:B------:R-:W-:Y:S02]  /*12e0*/  UISETP.GT.U32.AND UP4, UPT, UR5, 0x1, UP0 ;  /* 0x000000010500788c */ /* 0x000fe40008784070 */
[----:B------:R-:W-:Y:S02]  /*12f0*/  UISETP.GT.U32.AND UP3, UPT, UR5, 0x1, UP2 ;  /* 0x000000010500788c */ /* 0x000fe40009764070 */
[----:B------:R-:W-:-:S02]  /*1300*/  UISETP.GT.U32.AND UP1, UPT, UR4, 0x1, UP0 ;  /* 0x000000010400788c */ /* 0x000fc40008724070 */
[----:B------:R-:W-:Y:S02]  /*1310*/  ULOP3.LUT UR10, UR5, 0xfffffffe, URZ, 0xc0, !UPT ;  /* 0xfffffffe050a7892 */ /* 0x000fe4000f8ec0ff */
[----:B------:R-:W-:Y:S02]  /*1320*/  UISETP.GT.U32.AND UP0, UPT, UR4, 0x1, UP2 ;  /* 0x000000010400788c */ /* 0x000fe40009704070 */
[----:B------:R-:W-:Y:S02]  /*1330*/  USEL UR6, URZ, 0x1, UP4 ;  /* 0x00000001ff067887 */ /* 0x000fe4000a000000 */
[----:B------:R-:W-:Y:S02]  /*1340*/  USEL UR5, URZ, 0x10, UP3 ;  /* 0x00000010ff057887 */ /* 0x000fe40009800000 */
[----:B------:R-:W-:Y:S02]  /*1350*/  USEL UR4, URZ, 0x2, UP4 ;  /* 0x00000002ff047887 */ /* 0x000fe4000a000000 */
[----:B------:R-:W-:-:S02]  /*1360*/  USEL UR9, URZ, 0x20, UP3 ;  /* 0x00000020ff097887 */ /* 0x000fc40009800000 */
[----:B------:R-:W-:Y:S02]  /*1370*/  USEL UR8, URZ, 0x4, UP1 ;  /* 0x00000004ff087887 */ /* 0x000fe40008800000 */
[----:B------:R-:W-:Y:S02]  /*1380*/  UIADD3 UR4, UPT, UPT, UR4, UR5, UR6 ;  /* 0x0000000504047290 */ /* 0x000fe4000fffe006 */
[----:B------:R-:W-:Y:S02]  /*1390*/  USEL UR6, URZ, 0x8, UP1 ;  /* 0x00000008ff067887 */ /* 0x000fe40008800000 */
[----:B------:R-:W-:Y:S02]  /*13a0*/  USEL UR7, URZ, 0x40, UP0 ;  /* 0x00000040ff077887 */ /* 0x000fe40008000000 */
[----:B------:R-:W-:Y:S02]  /*13b0*/  UIADD3 UR5, UPT, UPT, UR8, UR9, UR4 ;  /* 0x0000000908057290 */ /* 0x000fe4000fffe004 */
[----:B------:R-:W-:-:S02]  /*13c0*/  ULEA UR4, UR15, UR10, 0x2 ;  /* 0x0000000a0f047291 */ /* 0x000fc4000f8e10ff */
[----:B------:R-:W-:Y:S02]  /*13d0*/  USEL UR8, URZ, 0x80, UP0 ;  /* 0x00000080ff087887 */ /* 0x000fe40008000000 */
[----:B------:R-:W-:-:S03]  /*13e0*/  UIADD3 UR5, UPT, UPT, UR6, UR7, UR5 ;  /* 0x0000000706057290 */ /* 0x000fc6000fffe005 */
[----:B------:R-:W-:Y:S01]  /*13f0*/  UMOV UR6, 0x3 ;  /* 0x0000000300067882 */ /* 0x000fe20000000000 */
[----:B------:R-:W-:Y:S02]  /*1400*/  UIADD3 UR5, UPT, UPT, UR5, UR8, URZ ;  /* 0x0000000805057290 */ /* 0x000fe4000fffe0ff */
[----:B------:R-:W-:-:S04]  /*1410*/  USHF.L.U32 UR4, UR6, UR4, URZ ;  /* 0x0000000406047299 */ /* 0x000fc800080006ff */
[----:B------:R-:W-:Y:S02]  /*1420*/  IMAD.U32 R3, RZ, RZ, UR5 ;  /* 0x00000005ff037e24 */ /* 0x000fe4000f8e00ff */
[----:B------:R-:W-:-:S07]  /*1430*/  IMAD.U32 R2, RZ, RZ, UR4 ;  /* 0x00000004ff027e24 */ /* 0x000fce000f8e00ff */
.L_x_17:
[----:B------:R-:W1:Y:S01]  /*1440*/  S2UR UR36, SR_CTAID.Z ;  /* 0x00000000002479c3 */ /* 0x000e620000002700 */
[----:B------:R-:W-:Y:S02]  /*1450*/  UISETP.GE.AND UP0, UPT, UR21, 0x1, UPT ;  /* 0x000000011500788c */ /* 0x000fe4000bf06270 */
[----:B------:R-:W-:Y:S02]  /*1460*/  ULOP3.LUT UR55, UR55, 0x600, URZ, 0xc0, !UPT ;  /* 0x0000060037377892 */ /* 0x000fe4000f8ec0ff */
[----:B------:R-:W-:Y:S02]  /*1470*/  ULOP3.LUT UR48, UR48, 0xffff, URZ, 0xc0, !UPT ;  /* 0x0000ffff30307892 */ /* 0x000fe4000f8ec0ff */
[----:B------:R-:W-:Y:S02]  /*1480*/  ULOP3.LUT UR46, UR46, 0xffff, URZ, 0xc0, !UPT ;  /* 0x0000ffff2e2e7892 */ /* 0x000fe4000f8ec0ff */
[----:B------:R-:W-:Y:S02]  /*1490*/  ULOP3.LUT UR47, UR47, 0xffff, URZ, 0xc0, !UPT ;  /* 0x0000ffff2f2f7892 */ /* 0x000fe4000f8ec0ff */
[----:B------:R-:W-:-:S02]  /*14a0*/  UISETP.NE.AND UP3, UPT, UR17, 0x2, UPT ;  /* 0x000000021100788c */ /* 0x000fc4000bf65270 */
[----:B------:R-:W-:Y:S02]  /*14b0*/  ULOP3.LUT UR27, UR71, 0x1, URZ, 0xc0, !UPT ;  /* 0x00000001471b7892 */ /* 0x000fe4000f8ec0ff */
[----:B------:R-:W-:Y:S02]  /*14c0*/  ULOP3.LUT UR69, UR11, 0x1, URZ, 0xc0, !UPT ;  /* 0x000000010b457892 */ /* 0x000fe4000f8ec0ff */
[----:B------:R-:W-:Y:S02]  /*14d0*/  ULOP3.LUT UR51, UR51, 0x1, URZ, 0xc0, !UPT ;  /* 0x0000000133337892 */ /* 0x000fe4000f8ec0ff */
[----:B------:R-:W-:Y:S02]  /*14e0*/  ULOP3.LUT UR50, UR50, 0x2000, URZ, 0xc0, !UPT ;  /* 0x0000200032327892 */ /* 0x000fe4000f8ec0ff */
[----:B------:R-:W-:Y:S02]  /*14f0*/  ULOP3.LUT UR49, UR49, 0x2000, URZ, 0xc0, !UPT ;  /* 0x0000200031317892 */ /* 0x000fe4000f8ec0ff */
[----:B------:R-:W-:-:S02]  /*1500*/  ULOP3.LUT UR56, UR56, 0x200, URZ, 0xc0, !UPT ;  /* 0x0000020038387892 */ /* 0x000fc4000f8ec0ff */
[----:B------:R-:W-:Y:S02]  /*1510*/  USHF.R.U32.HI UR54, URZ, 0xa, UR55 ;  /* 0x0000000aff367899 */ /* 0x000fe40008011637 */
[----:B------:R-:W-:Y:S02]  /*1520*/  USHF.L.U32 UR48, UR12, UR48, URZ ;  /* 0x000000300c307299 */ /* 0x000fe400080006ff */
[----:B------:R-:W-:Y:S02]  /*1530*/  USHF.L.U32 UR46, UR13, UR46, URZ ;  /* 0x0000002e0d2e7299 */ /* 0x000fe400080006ff */
[----:B------:R-:W-:Y:S01]  /*1540*/  USHF.L.U32 UR47, UR14, UR47, URZ ;  /* 0x0000002f0e2f7299 */ /* 0x000fe200080006ff */
[----:B-1----:R-:W-:Y:S11]  /*1550*/  BRA.U !UP0, `(.L_x_18) ;  /* 0x0000000108d47547 */ /* 0x002ff6000b800000 */
[----:B------:R-:W1:Y:S01]  /*1560*/  LDCU.128 UR12, c[0x0][0xf10] ;  /* 0x0001e200ff0c77ac */ /* 0x000e620008000c00 */
[----:B------:R-:W2:Y:S01]  /*1570*/  LDCU UR6, c[0x0][0x370] ;  /* 0x00006e00ff0677ac */ /* 0x000ea20008000800 */
[----:B------:R-:W3:Y:S01]  /*1580*/  LDCU UR5, c[0x0][0x374] ;  /* 0x00006e80ff0577ac */ /* 0x000ee20008000800 */
[----:B------:R-:W4:Y:S01]  /*1590*/  LDCU UR26, c[0x0][0xf0c] ;  /* 0x0001e180ff1a77ac */ /* 0x000f220008000800 */
[----:B------:R-:W4:Y:S01]  /*15a0*/  LDCU UR7, c[0x0][0xf20] ;  /* 0x0001e400ff0777ac */ /* 0x000f220008000800 */
[----:B------:R-:W4:Y:S01]  /*15b0*/  LDCU.64 UR8, c[0x0][0xf28] ;  /* 0x0001e500ff0877ac */ /* 0x000f220008000a00 */
[----:B-1----:R-:W-:Y:S02]  /*15c0*/  UISETP.NE.AND UP0, UPT, UR14, 0x1, UPT ;  /* 0x000000010e00788c */ /* 0x002fe4000bf05270 */
[----:B---3--:R-:W-:Y:S02]  /*15d0*/  UIMAD.WIDE.U32 UR10, UR5, UR15, URZ ;  /* 0x0000000f050a72a5 */ /* 0x008fe4000f8e00ff */
[----:B--2---:R-:W-:-:S02]  /*15e0*/  UIMAD.WIDE.U32 UR22, UR6, UR12, URZ ;  /* 0x0000000c061672a5 */ /* 0x004fc4000f8e00ff */
[----:B----4-:R-:W-:Y:S02]  /*15f0*/  UISETP.NE.AND UP1, UPT, UR26, 0x1, UPT ;  /* 0x000000011a00788c */ /* 0x010fe4000bf25270 */
[----:B------:R-:W-:Y:S01]  /*1600*/  UISETP.NE.AND UP2, UPT, UR21, 0x1, UPT ;  /* 0x000000011500788c */ /* 0x000fe2000bf45270 */
[----:B------:R-:W-:Y:S02]  /*1610*/  UMOV UR10, UR11 ;  /* 0x0000000b000a7c82 */ /* 0x000fe40008000000 */
[----:B------:R-:W-:Y:S01]  /*1620*/  UMOV UR22, UR23 ;  /* 0x0000001700167c82 */ /* 0x000fe20008000000 */
[----:B------:R-:W-:Y:S02]  /*1630*/  @UP0 USHF.R.U32.HI UR5, URZ, UR7, UR10 ;  /* 0x00000007ff050299 */ /* 0x000fe4000801160a */
[----:B------:R-:W-:Y:S02]  /*1640*/  UIMAD.WIDE.U32 UR24, UR16, UR15, URZ ;  /* 0x0000000f101872a5 */ /* 0x000fe4000f8e00ff */
[----:B------:R-:W-:-:S02]  /*1650*/  UIMAD.WIDE.U32 UR10, UR5, UR8, URZ ;  /* 0x00000008050a72a5 */ /* 0x000fc4000f8e00ff */
[----:B------:R-:W-:Y:S02]  /*1660*/  @UP1 USHF.R.U32.HI UR6, URZ, UR13, UR22 ;  /* 0x0000000dff061299 */ /* 0x000fe40008011616 */
[----:B------:R-:W-:Y:S02]  /*1670*/  UIMAD.WIDE.U32 UR18, UR20, UR12, URZ ;  /* 0x0000000c141272a5 */ /* 0x000fe4000f8e00ff */
[----:B------:R-:W-:Y:S01]  /*1680*/  UIMAD.WIDE.U32 UR22, UR6, UR8, URZ ;  /* 0x00000008061672a5 */ /* 0x000fe2000f8e00ff */
[----:B------:R-:W-:Y:S01]  /*1690*/  UMOV UR4, UR25 ;  /* 0x0000001900047c82 */ /* 0x000fe20008000000 */
[----:B------:R-:W-:Y:S01]  /*16a0*/  UMOV UR10, UR11 ;  /* 0x0000000b000a7c82 */ /* 0x000fe20008000000 */
[----:B------:R-:W-:Y:S02]  /*16b0*/  USHF.R.U32.HI UR4, URZ, UR7, UR4 ;  /* 0x00000007ff047299 */ /* 0x000fe40008011604 */
[----:B------:R-:W-:Y:S01]  /*16c0*/  @UP2 USHF.R.U32.HI UR5, URZ, UR9, UR10 ;  /* 0x00000009ff052299 */ /* 0x000fe2000801160a */
[----:B------:R-:W-:Y:S01]  /*16d0*/  UMOV UR18, UR19 ;  /* 0x0000001300127c82 */ /* 0x000fe20008000000 */
[----:B------:R-:W-:Y:S01]  /*16e0*/  UMOV UR22, UR23 ;  /* 0x0000001700167c82 */ /* 0x000fe20008000000 */
[----:B------:R-:W-:-:S02]  /*16f0*/  USHF.R.U32.HI UR13, URZ, UR13, UR18 ;  /* 0x0000000dff0d7299 */ /* 0x000fc40008011612 */
[----:B------:R-:W-:Y:S02]  /*1700*/  USEL UR4, UR16, UR4, !UP0 ;  /* 0x0000000410047287 */ /* 0x000fe4000c000000 */
[----:B------:R-:W-:Y:S02]  /*1710*/  @UP2 USHF.R.U32.HI UR6, URZ, UR9, UR22 ;  /* 0x00000009ff062299 */ /* 0x000fe40008011616 */
[----:B------:R-:W-:Y:S02]  /*1720*/  UIMAD UR7, UR5, UR21, URZ ;  /* 0x00000015050772a4 */ /* 0x000fe4000f8e02ff */
[----:B------:R-:W-:Y:S02]  /*1730*/  USEL UR5, UR20, UR13, !UP1 ;  /* 0x0000000d14057287 */ /* 0x000fe4000c800000 */
[----:B------:R-:W-:Y:S02]  /*1740*/  UIMAD UR12, UR6, UR21, URZ ;  /* 0x00000015060c72a4 */ /* 0x000fe4000f8e02ff */
[----:B------:R-:W-:-:S02]  /*1750*/  UISETP.GE.AND UP0, UPT, UR4, UR7, UPT ;  /* 0x000000070400728c */ /* 0x000fc4000bf06270 */
[----:B------:R-:W-:Y:S02]  /*1760*/  UIMAD.WIDE.U32 UR10, UR4, UR8, URZ ;  /* 0x00000008040a72a5 */ /* 0x000fe4000f8e00ff */
[----:B------:R-:W-:Y:S02]  /*1770*/  UISETP.GE.OR UP0, UPT, UR5, UR12, UP0 ;  /* 0x0000000c0500728c */ /* 0x000fe40008706670 */
[----:B------:R-:W-:Y:S02]  /*1780*/  UIMAD.WIDE.U32 UR12, UR5, UR8, URZ ;  /* 0x00000008050c72a5 */ /* 0x000fe4000f8e00ff */
[----:B------:R-:W-:Y:S01]  /*1790*/  UIADD3 UR10, UPT, UPT, -UR4, URZ, URZ ;  /* 0x000000ff040a7290 */ /* 0x000fe2000fffe1ff */
[----:B------:R-:W-:Y:S01]  /*17a0*/  UMOV UR8, UR11 ;  /* 0x0000000b00087c82 */ /* 0x000fe20008000000 */
[----:B------:R-:W-:Y:S02]  /*17b0*/  UIADD3 UR11, UPT, UPT, -UR5, URZ, URZ ;  /* 0x000000ff050b7290 */ /* 0x000fe4000fffe1ff */
[----:B------:R-:W-:-:S03]  /*17c0*/  USHF.R.U32.HI UR8, URZ, UR9, UR8 ;  /* 0x00000009ff087299 */ /* 0x000fc60008011608 */
[----:B------:R-:W-:Y:S01]  /*17d0*/  @!UP0 UMOV UR7, UR13 ;  /* 0x0000000d00078c82 */ /* 0x000fe20008000000 */
[----:B------:R-:W-:Y:S02]  /*17e0*/  UIMAD UR16, UR14, UR10, UR16 ;  /* 0x0000000a0e1072a4 */ /* 0x000fe4000f8e0210 */
[----:B------:R-:W-:Y:S02]  /*17f0*/  USEL UR8, UR4, UR8, !UP2 ;  /* 0x0000000804087287 */ /* 0x000fe4000d000000 */
[----:B------:R-:W-:Y:S02]  /*1800*/  @!UP0 USHF.R.U32.HI UR7, URZ, UR9, UR7 ;  /* 0x00000009ff078299 */ /* 0x000fe40008011607 */
[----:B------:R-:W-:Y:S02]  /*1810*/  UIADD3 UR9, UPT, UPT, -UR8, URZ, URZ ;  /* 0x000000ff08097290 */ /* 0x000fe4000fffe1ff */
[----:B------:R-:W-:Y:S02]  /*1820*/  @!UP0 USEL UR7, UR5, UR7, !UP2 ;  /* 0x0000000705078287 */ /* 0x000fe4000d000000 */
[----:B------:R-:W-:-:S02]  /*1830*/  UIMAD UR9, UR21, UR9, UR4 ;  /* 0x00000009150972a4 */ /* 0x000fc4000f8e0204 */
[----:B------:R-:W-:Y:S02]  /*1840*/  @!UP0 UIADD3 UR8, UPT, UPT, UR8, -UR7, URZ ;  /* 0x8000000708088290 */ /* 0x000fe4000fffe0ff */
[----:B------:R-:W-:Y:S02]  /*1850*/  @!UP0 UIMAD UR6, UR9, UR6, UR7 ;  /* 0x00000006090682a4 */ /* 0x000fe4000f8e0207 */
[----:B------:R-:W-:Y:S02]  /*1860*/  @!UP0 UIMAD UR4, UR8, UR21, UR5 ;  /* 0x00000015080482a4 */ /* 0x000fe4000f8e0205 */
[----:B------:R-:W-:Y:S02]  /*1870*/  UIMAD UR20, UR26, UR11, UR20 ;  /* 0x0000000b1a1472a4 */ /* 0x000fe4000f8e0214 */
[----:B------:R-:W-:Y:S01]  /*1880*/  UIMAD UR16, UR4, UR14, UR16 ;  /* 0x0000000e041072a4 */ /* 0x000fe2000f8e0210 */
[----:B------:R-:W-:Y:S02]  /*1890*/  @!UP0 UMOV UR5, UR6 ;  /* 0x0000000600058c82 */ /* 0x000fe40008000000 */
[----:B------:R-:W-:-:S12]  /*18a0*/  UIMAD UR20, UR5, UR26, UR20 ;  /* 0x0000001a051472a4 */ /* 0x000fd8000f8e0214 */
.L_x_18:
[----:B------:R-:W-:-:S09]  /*18b0*/  UISETP.NE.AND UP0, UPT, UR28, 0x1, UPT ;  /* 0x000000011c00788c */ /* 0x000fd2000bf05270 */
[----:B------:R-:W-:Y:S05]  /*18c0*/  BRA.U UP0, `(.L_x_19) ;  /* 0x0000000100447547 */ /* 0x000fea000b800000 */
[----:B------:R-:W1:Y:S01]  /*18d0*/  LDCU.128 UR8, c[0x0][0xf10] ;  /* 0x0001e200ff0877ac */ /* 0x000e620008000c00 */
[----:B------:R-:W2:Y:S01]  /*18e0*/  LDCU UR12, c[0x0][0xf0c] ;  /* 0x0001e180ff0c77ac */ /* 0x000ea20008000800 */
[----:B------:R-:W3:Y:S01]  /*18f0*/  LDCU UR13, c[0x0][0xf20] ;  /* 0x0001e400ff0d77ac */ /* 0x000ee20008000800 */
[----:B-1----:R-:W-:Y:S02]  /*1900*/  UIMAD.WIDE.U32 UR6, UR20, UR8, URZ ;  /* 0x00000008140672a5 */ /* 0x002fe4000f8e00ff */
[----:B------:R-:W-:Y:S02]  /*1910*/  UIMAD.WIDE.U32 UR4, UR16, UR11, URZ ;  /* 0x0000000b100472a5 */ /* 0x000fe4000f8e00ff */
[----:B--2---:R-:W-:Y:S02]  /*1920*/  UISETP.NE.AND UP1, UPT, UR12, 0x1, UPT ;  /* 0x000000010c00788c */ /* 0x004fe4000bf25270 */
[----:B------:R-:W-:Y:S01]  /*1930*/  UISETP.NE.AND UP0, UPT, UR10, 0x1, UPT ;  /* 0x000000010a00788c */ /* 0x000fe2000bf05270 */
[----:B------:R-:W-:-:S02]  /*1940*/  UMOV UR6, UR7 ;  /* 0x0000000700067c82 */ /* 0x000fc40008000000 */
[----:B------:R-:W-:Y:S01]  /*1950*/  UMOV UR4, UR5 ;  /* 0x0000000500047c82 */ /* 0x000fe20008000000 */
[----:B------:R-:W-:Y:S02]  /*1960*/  USHF.R.U32.HI UR9, URZ, UR9, UR6 ;  /* 0x00000009ff097299 */ /* 0x000fe40008011606 */
[----:B---3--:R-:W-:Y:S02]  /*1970*/  USHF.R.U32.HI UR4, URZ, UR13, UR4 ;  /* 0x0000000dff047299 */ /* 0x008fe40008011604 */
[----:B------:R-:W-:Y:S02]  /*1980*/  USEL UR5, UR20, UR9, !UP1 ;  /* 0x0000000914057287 */ /* 0x000fe4000c800000 */
[----:B------:R-:W-:-:S04]  /*1990*/  USEL UR4, UR16, UR4, !UP0 ;  /* 0x0000000410047287 */ /* 0x000fc8000c000000 */
[----:B------:R-:W-:Y:S02]  /*19a0*/  UIADD3 UR6, UPT, UPT, UR5, -UR4, URZ ;  /* 0x8000000405067290 */ /* 0x000fe4000fffe0ff */
[----:B------:R-:W-:Y:S02]  /*19b0*/  UIADD3 UR4, UPT, UPT, -UR5, UR4, URZ ;  /* 0x0000000405047290 */ /* 0x000fe4000fffe1ff */
[----:B------:R-:W-:Y:S02]  /*19c0*/  UIMAD UR16, UR6, UR10, UR16 ;  /* 0x0000000a061072a4 */ /* 0x000fe4000f8e0210 */
[----:B------:R-:W-:-:S12]  /*19d0*/  UIMAD UR20, UR4, UR12, UR20 ;  /* 0x0000000c041472a4 */ /* 0x000fd8000f8e0214 */
.L_x_19:
[----:B------:R-:W-:-:S09]  /*19e0*/  UISETP.EQ.U32.AND UP0, UPT, UR29, 0x1, UPT ;  /* 0x000000011d00788c */ /* 0x000fd2000bf02070 */
[----:B------:R-:W-:Y:S05]  /*19f0*/  BRA.U !UP0, `(.L_x_20) ;  /* 0x00000001080c7547 */ /* 0x000fea000b800000 */
[----:B------:R-:W-:Y:S01]  /*1a00*/  UCGABAR_WAIT ;  /* 0x0000000000007dc7 */ /* 0x000fe20008000000 */
[----:B------:R-:W-:Y:S01]  /*1a10*/  CCTL.IVALL ;  /* 0x00000000ff00798f */ /* 0x000fe20002000000 */
[----:B------:R-:W-:Y:S05]  /*1a20*/  BRA `(.L_x_21) ;  /* 0x0000000000047947 */ /* 0x000fea0003800000 */
.L_x_20:
[----:B------:R-:W-:Y:S06]  /*1a30*/  BAR.SYNC.DEFER_BLOCKING 0x0 ;  /* 0x0000000000007b1d */ /* 0x000fec0000010000 */
.L_x_21:
[----:B------:R-:W-:Y:S05]  /*1a40*/  BRA.U UP3, `(.L_x_22) ;  /* 0x0000001503c07547 */ /* 0x000fea000b800000 */
[----:B------:R-:W1:Y:S01]  /*1a50*/  LDCU UR8, c[0x0][0x38c] ;  /* 0x00007180ff0877ac */ /* 0x000e620008000800 */
[----:B------:R-:W2:Y:S01]  /*1a60*/  S2UR UR9, SR_CgaCtaId ;  /* 0x00000000000979c3 */ /* 0x000ea20000008800 */
[----:B------:R-:W-:Y:S01]  /*1a70*/  PLOP3.LUT P2, PT, PT, PT, UP5, 0x80, 0x8 ;  /* 0x000000000008781c */ /* 0x000fe20003f4f058 */
[----:B------:R-:W-:Y:S01]  /*1a80*/  IMAD.MOV.U32 R12, RZ, RZ, 0x1 ;  /* 0x00000001ff0c7424 */ /* 0x000fe200078e00ff */
[----:B------:R-:W-:Y:S01]  /*1a90*/  USHF.L.U32 UR4, UR27, 0x7, URZ ;  /* 0x000000071b047899 */ /* 0x000fe200080006ff */
[----:B------:R-:W-:Y:S01]  /*1aa0*/  ISETP.NE.AND P3, PT, R0, RZ, P4 ;  /* 0x000000ff0000720c */ /* 0x000fe20002765270 */
[----:B------:R-:W-:Y:S01]  /*1ab0*/  UMOV UR7, 0x400 ;  /* 0x0000040000077882 */ /* 0x000fe20000000000 */
[----:B------:R-:W-:Y:S01]  /*1ac0*/  UISETP.NE.AND UP1, UPT, UR17, URZ, UPT ;  /* 0x000000ff1100728c */ /* 0x000fe2000bf25270 */
[----:B------:R-:W-:Y:S01]  /*1ad0*/  PLOP3.LUT P2, PT, P2, PT, PT, 0x8, 0x80 ;  /* 0x000000000080781c */ /* 0x000fe2000174e170 */
[----:B------:R-:W-:Y:S01]  /*1ae0*/  ULEA UR69, UR69, UR4, 0x6 ;  /* 0x0000000445457291 */ /* 0x000fe2000f8e30ff */
[----:B------:R-:W-:Y:S01]  /*1af0*/  CS2R R10, SRZ ;  /* 0x00000000000a7805 */ /* 0x000fe2000001ff00 */
[----:B------:R-:W-:Y:S01]  /*1b00*/  ULEA UR67, UR51, UR4, 0x6 ;  /* 0x0000000433437291 */ /* 0x000fe2000f8e30ff */
[----:B------:R-:W-:Y:S01]  /*1b10*/  IMAD.MOV.U32 R9, RZ, RZ, RZ ;  /* 0x000000ffff097224 */ /* 0x000fe200078e00ff */
[----:B------:R-:W3:Y:S01]  /*1b20*/  LDCU UR63, c[0x0][0x370] ;  /* 0x00006e00ff3f77ac */ /* 0x000ee20008000800 */
[----:B------:R-:W-:Y:S01]  /*1b30*/  IMAD.MOV.U32 R8, RZ, RZ, 0x1 ;  /* 0x00000001ff087424 */ /* 0x000fe200078e00ff */
[----:B------:R-:W4:Y:S01]  /*1b40*/  LDCU.64 UR42, c[0x0][0x348] ;  /* 0x00006900ff2a77ac */ /* 0x000f220008000a00 */
[----:B-1----:R-:W-:-:S02]  /*1b50*/  UIADD3 UR6, UPT, UPT, UR8, 0xff, URZ ;  /* 0x000000ff08067890 */ /* 0x002fc4000fffe0ff */
[----:B------:R-:W-:Y:S02]  /*1b60*/  UIADD3 UR70, UPT, UPT, UR8, 0x1fe, URZ ;  /* 0x000001fe08467890 */ /* 0x000fe4000fffe0ff */
[----:B------:R-:W-:Y:S02]  /*1b70*/  USHF.R.S32.HI UR5, URZ, 0x1f, UR6 ;  /* 0x0000001fff057899 */ /* 0x000fe40008011406 */
[----:B--2---:R-:W-:Y:S02]  /*1b80*/  ULEA UR7, UR9, UR7, 0x18 ;  /* 0x0000000709077291 */ /* 0x004fe4000f8ec0ff */
[----:B------:R-:W-:Y:S02]  /*1b90*/  ULEA.HI UR5, UR5, UR6, URZ, 0x8 ;  /* 0x0000000605057291 */ /* 0x000fe4000f8f40ff */
[----:B------:R-:W-:Y:S02]  /*1ba0*/  UIADD3 UR6, UPT, UPT, UR8, -0x1, URZ ;  /* 0xffffffff08067890 */ /* 0x000fe4000fffe0ff */
[----:B------:R-:W-:-:S02]  /*1bb0*/  USHF.R.S32.HI UR65, URZ, 0x8, UR5 ;  /* 0x00000008ff417899 */ /* 0x000fc40008011405 */
[----:B------:R-:W-:Y:S02]  /*1bc0*/  UISETP.GE.U32.AND UP2, UPT, UR6, -0x1ff, UPT ;  /* 0xfffffe010600788c */ /* 0x000fe4000bf46070 */
[----:B------:R-:W-:Y:S01]  /*1bd0*/  UISETP.LT.U32.AND UP0, UPT, UR65, 0x4, UPT ;  /* 0x000000044100788c */ /* 0x000fe2000bf01070 */
[----:B------:R-:W1:Y:S03]  /*1be0*/  LDCU UR62, c[0x0][0x374] ;  /* 0x00006e80ff3e77ac */ /* 0x000e660008000800 */
[----:B------:R-:W-:Y:S02]  /*1bf0*/  USEL UR64, UR65, 0x4, UP0 ;  /* 0x0000000441407887 */ /* 0x000fe40008000000 */
[----:B------:R-:W-:Y:S02]  /*1c00*/  USEL UR45, UR52, 0x2, UP1 ;  /* 0x00000002342d7887 */ /* 0x000fe40008800000 */
[----:B------:R-:W-:-:S02]  /*1c10*/  UIADD3 UR4, UPT, UPT, UR64, -0x1, URZ ;  /* 0xffffffff40047890 */ /* 0x000fc4000fffe0ff */
[----:B------:R-:W-:Y:S02]  /*1c20*/  @UP2 UIADD3 UR4, UPT, UPT, UR64, URZ, URZ ;  /* 0x000000ff40042290 */ /* 0x000fe4000fffe0ff */
[----:B------:R-:W-:Y:S02]  /*1c30*/  UIADD3 UR59, UPT, UPT, UR7, 0x30800, UR56 ;  /* 0x00030800073b7890 */ /* 0x000fe4000fffe038 */
[----:B------:R-:W-:Y:S02]  /*1c40*/  UIADD3 UR58, UPT, UPT, UR7, 0x31800, UR55 ;  /* 0x00031800073a7890 */ /* 0x000fe4000fffe037 */
[----:B------:R-:W-:Y:S02]  /*1c50*/  UIADD3 UR68, UPT, UPT, UR65, -UR64, URZ ;  /* 0x8000004041447290 */ /* 0x000fe4000fffe0ff */
[----:B------:R-:W-:Y:S02]  /*1c60*/  UIADD3 UR57, UPT, UPT, UR4, 0x1, URZ ;  /* 0x0000000104397890 */ /* 0x000fe4000fffe0ff */
[----:B------:R-:W-:Y:S01]  /*1c70*/  UIADD3 UR66, UPT, UPT, -UR4, URZ, URZ ;  /* 0x000000ff04427290 */ /* 0x000fe2000fffe1ff */
[----:B-1-34-:R-:W-:-:S11]  /*1c80*/  UMOV UR15, URZ ;  /* 0x000000ff000f7c82 */ /* 0x01afd60008000000 */
.L_x_46:
[----:B------:R-:W1:Y:S02]  /*1c90*/  S2UR UR4, SR_CgaCtaId ;  /* 0x00000000000479c3 */ /* 0x000e640000008800 */
[----:B-1----:R-:W-:-:S09]  /*1ca0*/  UISETP.NE.AND UP0, UPT, UR4, URZ, UPT ;  /* 0x000000ff0400728c */ /* 0x002fd2000bf05270 */
[----:B---3--:R-:W-:Y:S05]  /*1cb0*/  BRA.U UP0, `(.L_x_23) ;  /* 0x0000000100287547 */ /* 0x008fea000b800000 */
[----:B------:R-:W-:Y:S02]  /*1cc0*/  LEA R0, R9, UR7, 0x3 ;  /* 0x0000000709007c11 */ /* 0x000fe4000f8e18ff */
[----:B------:R-:W-:-:S04]  /*1cd0*/  SHF.L.U32 R2, R8, 0x1f, RZ ;  /* 0x0000001f08027819 */ /* 0x000fc800000006ff */
[----:B------:R-:W1:Y:S02]  /*1ce0*/  SYNCS.PHASECHK.TRANS64.TRYWAIT P0, [R0+URZ+0xd0], R2 ;  /* 0x0000d002000075a7 */ /* 0x000e6400080011ff */
[----:B-1----:R-:W-:Y:S05]  /*1cf0*/  @!P0 BRA `(.L_x_24) ;  /* 0x000000a800c08947 */ /* 0x002fea0003800000 */
.L_x_151:
[----:B------:R-:W-:Y:S01]  /*1d00*/  VIADD R9, R9, 0x1 ;  /* 0x0000000109097836 */ /* 0x000fe20000000000 */
[----:B------:R1:W-:Y:S04]  /*1d10*/  SYNCS.ARRIVE.TRANS64.A1T0 RZ, [R0+URZ+0xc0], RZ ;  /* 0x0000c0ff00ff79a7 */ /* 0x0003e800081000ff */
[----:B------:R-:W-:-:S04]  /*1d20*/  ISETP.NE.AND P0, PT, R9, 0x2, PT ;  /* 0x000000020900780c */ /* 0x000fc80003f05270 */
[----:B------:R-:W-:Y:S02]  /*1d30*/  SEL R9, R9, RZ, P0 ;  /* 0x000000ff09097207 */ /* 0x000fe40000000000 */
[----:B-1----:R-:W-:-:S04]  /*1d40*/  SEL R0, RZ, 0x1, P0 ;  /* 0x00000001ff007807 */ /* 0x002fc80000000000 */
[----:B------:R-:W-:-:S07]  /*1d50*/  LOP3.LUT R8, R8, R0, RZ, 0x3c, !PT ;  /* 0x0000000008087212 */ /* 0x000fce00078e3cff */
.L_x_23:
[----:B------:R-:W-:Y:S01]  /*1d60*/  ULEA UR4, UR15, UR7, 0x3 ;  /* 0x000000070f047291 */ /* 0x000fe2000f8e18ff */
[----:B------:R-:W-:Y:S01]  /*1d70*/  SHF.L.U32 R0, R12, 0x1f, RZ ;  /* 0x0000001f0c007819 */ /* 0x000fe200000006ff */
[----:B------:R-:W-:Y:S02]  /*1d80*/  UISETP.GE.U32.AND UP0, UPT, UR70, 0x1ff, UPT ;  /* 0x000001ff4600788c */ /* 0x000fe4000bf06070 */
[----:B------:R-:W-:Y:S02]  /*1d90*/  ULEA UR27, UR16, UR69, 0x8 ;  /* 0x00000045101b7291 */ /* 0x000fe4000f8e40ff */
[----:B------:R-:W-:Y:S01]  /*1da0*/  ULEA UR11, UR16, UR72, 0x1 ;  /* 0x00000048100b7291 */ /* 0x000fe2000f8e08ff */
[----:B------:R-:W-:Y:S02]  /*1db0*/  UMOV UR14, URZ ;  /* 0x000000ff000e7c82 */ /* 0x000fe40008000000 */
[----:B------:R1:W2:Y:S01]  /*1dc0*/  SYNCS.PHASECHK.TRANS64.TRYWAIT P1, [UR4+0x20], R0 ;  /* 0x00002000ff0075a7 */ /* 0x0002a20008021104 */
[----:B------:R-:W-:-:S04]  /*1dd0*/  ULEA.HI UR4, UR20, UR20, URZ, 0x1 ;  /* 0x0000001414047291 */ /* 0x000fc8000f8f08ff */
[----:B------:R-:W-:Y:S02]  /*1de0*/  USHF.L.U32 UR5, UR4, 0x7, URZ ;  /* 0x0000000704057899 */ /* 0x000fe400080006ff */
[----:B------:R-:W-:Y:S02]  /*1df0*/  ULOP3.LUT UR20, UR4, 0xfffffffe, URZ, 0xc0, !UPT ;  /* 0xfffffffe04147892 */ /* 0x000fe4000f8ec0ff */
[----:B------:R-:W-:Y:S02]  /*1e00*/  ULOP3.LUT UR5, UR5, 0xffffff00, URZ, 0xc0, !UPT ;  /* 0xffffff0005057892 */ /* 0x000fe4000f8ec0ff */
[----:B------:R-:W-:Y:S02]  /*1e10*/  ULOP3.LUT UR20, UR20, 0x1, UR71, 0xf8, !UPT ;  /* 0x0000000114147892 */ /* 0x000fe4000f8ef847 */
[----:B------:R-:W-:Y:S01]  /*1e20*/  UIADD3 UR35, UPT, UPT, UR67, UR5, URZ ;  /* 0x0000000543237290 */ /* 0x000fe2000fffe0ff */
[----:B------:R-:W-:Y:S11]  /*1e30*/  BRA.U !UP0, `(.L_x_25) ;  /* 0x0000000508347547 */ /* 0x000ff6000b800000 */
[----:B------:R-:W-:Y:S01]  /*1e40*/  UMOV UR29, UR66 ;  /* 0x00000042001d7c82 */ /* 0x000fe20008000000 */
[----:B------:R-:W-:Y:S01]  /*1e50*/  UMOV UR4, UR15 ;  /* 0x0000000f00047c82 */ /* 0x000fe20008000000 */
[----:B------:R-:W-:Y:S01]  /*1e60*/  UMOV UR34, URZ ;  /* 0x000000ff00227c82 */ /* 0x000fe20008000000 */
[----:B------:R-:W-:Y:S01]  /*1e70*/  UMOV UR19, UR51 ;  /* 0x0000003300137c82 */ /* 0x000fe20008000000 */
[----:B------:R-:W-:-:S05]  /*1e80*/  UMOV UR12, UR54 ;  /* 0x00000036000c7c82 */ /* 0x000fca0008000000 */
.L_x_33:
[----:B------:R-:W-:Y:S01]  /*1e90*/  ULEA UR5, UR4, UR7, 0x3 ;  /* 0x0000000704057291 */ /* 0x000fe2000f8e18ff */
[----:B--2---:R-:W-:Y:S01]  /*1ea0*/  @P4 MOV R2, 0x11800 ;  /* 0x0001180000024802 */ /* 0x004fe20000000f00 */
[----:B--23--:R-:W-:Y:S10]  /*1eb0*/  @P1 BRA `(.L_x_26) ;  /* 0x00000000000c1947 */ /* 0x00cff40003800000 */
[----:B------:R-:W-:-:S04]  /*1ec0*/  SHF.L.U32 R3, R12, 0x1f, RZ ;  /* 0x0000001f0c037819 */ /* 0x000fc800000006ff */
[----:B------:R-:W2:Y:S02]  /*1ed0*/  SYNCS.PHASECHK.TRANS64.TRYWAIT P0, [UR5+0x20], R3 ;  /* 0x00002003ff0075a7 */ /* 0x000ea40008001105 */
[----:B--2---:R-:W-:Y:S05]  /*1ee0*/  @!P0 BRA `(.L_x_27) ;  /* 0x000000a800588947 */ /* 0x004fea0003800000 */
.L_x_26:
[----:B------:R2:W-:Y:S01]  /*1ef0*/  @P4 SYNCS.ARRIVE.TRANS64 RZ, [UR5], R2 ;  /* 0x00000002ffff49a7 */ /* 0x0005e20008000005 */
[----:B------:R-:W-:Y:S02]  /*1f00*/  ULOP3.LUT UR6, UR45, 0x2, URZ, 0xfc, !UPT ;  /* 0x000000022d067892 */ /* 0x000fe4000f8efcff */
[----:B------:R-:W-:Y:S02]  /*1f10*/  UIADD3 UR29, UPT, UPT, UR29, 0x1, URZ ;  /* 0x000000011d1d7890 */ /* 0x000fe4000fffe0ff */
[----:B------:R-:W-:Y:S02]  /*1f20*/  UISETP.NE.AND UP0, UPT, UR6, 0x2, UPT ;  /* 0x000000020600788c */ /* 0x000fe4000bf05270 */
[----:B------:R-:W-:-:S07]  /*1f30*/  UISETP.NE.AND UP4, UPT, UR29, 0x1, UPT ;  /* 0x000000011d00788c */ /* 0x000fce000bf85270 */
[----:B------:R-:W-:Y:S05]  /*1f40*/  BRA.U UP0, `(.L_x_28) ;  /* 0x0000000100047547 */ /* 0x000fea000b800000 */
[----:B------:R-:W-:Y:S05]  /*1f50*/  BPT.TRAP 0x1 ;  /* 0x000000040000795c */ /* 0x000fea0000300000 */
.L_x_28:
[----:B------:R-:W-:Y:S04]  /*1f60*/  BSSY.RECONVERGENT B0, `(.L_x_29) ;  /* 0x0000003000007945 */ /* 0x000fe80003800200 */
[----:B------:R-:W-:Y:S05]  /*1f70*/  @!P3 BRA `(.L_x_30) ;  /* 0x000000000004b947 */ /* 0x000fea0003800000 */
[----:B------:R-:W-:Y:S05]  /*1f80*/  BPT.TRAP 0x1 ;  /* 0x000000040000795c */ /* 0x000fea0000300000 */
.L_x_30:
[----:B------:R-:W-:Y:S05]  /*1f90*/  BSYNC.RECONVERGENT B0 ;  /* 0x0000000000007941 */ /* 0x000fea0003800200 */
.L_x_29:
[----:B------:R-:W-:Y:S01]  /*1fa0*/  UIADD3 UR6, UPT, UPT, UR4, 0x1, URZ ;  /* 0x0000000104067890 */ /* 0x000fe2000fffe0ff */
[----:B------:R-:W-:Y:S01]  /*1fb0*/  BSSY.RECONVERGENT B0, `(.L_x_31) ;  /* 0x000002f000007945 */ /* 0x000fe20003800200 */
[----:B------:R-:W-:Y:S02]  /*1fc0*/  ELECT P0, URZ, PT ;  /* 0x0000000000ff782f */ /* 0x000fe40003800000 */
[----:B------:R-:W-:-:S04]  /*1fd0*/  UISETP.NE.AND UP0, UPT, UR6, 0x4, UPT ;  /* 0x000000040600788c */ /* 0x000fc8000bf05270 */
[----:B------:R-:W-:Y:S02]  /*1fe0*/  USEL UR8, URZ, 0x1, UP0 ;  /* 0x00000001ff087887 */ /* 0x000fe40008000000 */
[----:B------:R-:W-:-:S04]  /*1ff0*/  USEL UR15, UR6, URZ, UP0 ;  /* 0x000000ff060f7287 */ /* 0x000fc80008000000 */
[----:B------:R-:W-:Y:S01]  /*2000*/  ULEA UR6, UR15, UR7, 0x3 ;  /* 0x000000070f067291 */ /* 0x000fe2000f8e18ff */
[----:B------:R-:W-:-:S04]  /*2010*/  LOP3.LUT R12, R12, UR8, RZ, 0x3c, !PT ;  /* 0x000000080c0c7c12 */ /* 0x000fc8000f8e3cff */
[----:B-1----:R-:W-:-:S04]  /*2020*/  SHF.L.U32 R0, R12, 0x1f, RZ ;  /* 0x0000001f0c007819 */ /* 0x002fc800000006ff */
[----:B------:R1:W3:Y:S01]  /*2030*/  SYNCS.PHASECHK.TRANS64.TRYWAIT P1, [UR6+0x20], R0 ;  /* 0x00002000ff0075a7 */ /* 0x0002e20008021106 */
[----:B------:R-:W-:Y:S05]  /*2040*/  @!P0 BRA `(.L_x_32) ;  /* 0x0000000000948947 */ /* 0x000fea0003800000 */
[----:B------:R-:W-:Y:S02]  /*2050*/  USHF.L.U32 UR6, UR4, 0xe, URZ ;  /* 0x0000000e04067899 */ /* 0x000fe400080006ff */
[----:B------:R-:W-:Y:S02]  /*2060*/  UIADD3 UR40, UP3, UPT, UR42, 0x80, URZ ;  /* 0x000000802a287890 */ /* 0x000fe4000ff7e0ff */
[----:B------:R-:W-:Y:S02]  /*2070*/  ULOP3.LUT UR32, UR6, UR50, URZ, 0xfc, !UPT ;  /* 0x0000003206207292 */ /* 0x000fe4000f8efcff */
[----:B------:R-:W-:Y:S02]  /*2080*/  UIADD3 UR38, UP2, UPT, UR42, 0x180, URZ ;  /* 0x000001802a267890 */ /* 0x000fe4000ff5e0ff */
[----:B------:R-:W-:Y:S02]  /*2090*/  ULOP3.LUT UR24, UR6, UR49, URZ, 0xfc, !UPT ;  /* 0x0000003106187292 */ /* 0x000fe4000f8efcff */
[----:B------:R-:W-:-:S02]  /*20a0*/  ULEA UR16, UR4, UR56, 0xa ;  /* 0x0000003804107291 */ /* 0x000fc4000f8e50ff */
[----:B------:R-:W-:Y:S02]  /*20b0*/  UIADD3 UR30, UP1, UPT, UR42, 0x280, URZ ;  /* 0x000002802a1e7890 */ /* 0x000fe4000ff3e0ff */
[----:B------:R-:W-:Y:S02]  /*20c0*/  ULEA UR8, UR4, UR55, 0xb ;  /* 0x0000003704087291 */ /* 0x000fe4000f8e58ff */
[----:B------:R-:W-:Y:S02]  /*20d0*/  UIADD3 UR22, UP0, UPT, UR42, 0x380, URZ ;  /* 0x000003802a167890 */ /* 0x000fe4000ff1e0ff */
[----:B------:R-:W-:Y:S02]  /*20e0*/  ULOP3.LUT UR33, UR5, 0xfefffff8, URZ, 0xc0, !UPT ;  /* 0xfefffff805217892 */ /* 0x000fe4000f8ec0ff */
[----:B------:R-:W-:Y:S02]  /*20f0*/  UIADD3.X UR41, UPT, UPT, URZ, UR43, URZ, UP3, !UPT ;  /* 0x0000002bff297290 */ /* 0x000fe40009ffe4ff */
[----:B------:R-:W-:-:S02]  /*2100*/  UPRMT UR6, URZ, 0x5410, UR48 ;  /* 0x00005410ff067896 */ /* 0x000fc40008000030 */
[----:B------:R-:W-:Y:S02]  /*2110*/  UIADD3 UR32, UPT, UPT, UR7, 0x10800, UR32 ;  /* 0x0001080007207890 */ /* 0x000fe4000fffe020 */
[----:B------:R-:W-:Y:S02]  /*2120*/  UIADD3.X UR39, UPT, UPT, URZ, UR43, URZ, UP2, !UPT ;  /* 0x0000002bff277290 */ /* 0x000fe400097fe4ff */
[----:B------:R-:W-:Y:S02]  /*2130*/  UPRMT UR37, URZ, 0x5410, UR47 ;  /* 0x00005410ff257896 */ /* 0x000fe4000800002f */
[----:B------:R-:W-:Y:S02]  /*2140*/  UIADD3 UR24, UPT, UPT, UR7, 0x20800, UR24 ;  /* 0x0002080007187890 */ /* 0x000fe4000fffe018 */
[----:B------:R-:W-:Y:S02]  /*2150*/  UIADD3.X UR31, UPT, UPT, URZ, UR43, URZ, UP1, !UPT ;  /* 0x0000002bff1f7290 */ /* 0x000fe40008ffe4ff */
[----:B------:R-:W-:-:S02]  /*2160*/  UIADD3 UR16, UPT, UPT, UR7, 0x30800, UR16 ;  /* 0x0003080007107890 */ /* 0x000fc4000fffe010 */
[----:B------:R-:W-:Y:S02]  /*2170*/  UIADD3.X UR23, UPT, UPT, URZ, UR43, URZ, UP0, !UPT ;  /* 0x0000002bff177290 */ /* 0x000fe400087fe4ff */
[----:B------:R-:W-:Y:S02]  /*2180*/  UPRMT UR14, URZ, 0x5410, UR46 ;  /* 0x00005410ff0e7896 */ /* 0x000fe4000800002e */
[----:B------:R-:W-:Y:S01]  /*2190*/  UIADD3 UR8, UPT, UPT, UR7, 0x31800, UR8 ;  /* 0x0003180007087890 */ /* 0x000fe2000fffe008 */
[----:B------:R-:W-:Y:S01]  /*21a0*/  UMOV UR52, 0x0 ;  /* 0x0000000000347882 */ /* 0x000fe20000000000 */
[----:B------:R-:W-:Y:S01]  /*21b0*/  UMOV UR53, 0x10000000 ;  /* 0x1000000000357882 */ /* 0x000fe20000000000 */
[----:B------:R-:W-:Y:S01]  /*21c0*/  UMOV UR26, UR34 ;  /* 0x00000022001a7c82 */ /* 0x000fe20008000000 */
[----:B------:R-:W-:Y:S01]  /*21d0*/  UMOV UR28, UR36 ;  /* 0x00000024001c7c82 */ /* 0x000fe20008000000 */
[----:B------:R-:W-:Y:S01]  /*21e0*/  UMOV UR18, URZ ;  /* 0x000000ff00127c82 */ /* 0x000fe20008000000 */
[----:B------:R-:W-:Y:S01]  /*21f0*/  UMOV UR25, UR33 ;  /* 0x0000002100197c82 */ /* 0x000fe20008000000 */
[----:B------:R-:W-:Y:S01]  /*2200*/  UMOV UR21, UR36 ;  /* 0x0000002400157c82 */ /* 0x000fe20008000000 */
[----:B------:R-:W-:Y:S01]  /*2210*/  UMOV UR17, UR33 ;  /* 0x0000002100117c82 */ /* 0x000fe20008000000 */
[----:B------:R4:W-:Y:S01]  /*2220*/  UTMALDG.3D.MULTICAST.2CTA [UR32], [UR40], UR6, desc[UR52] ;  /* 0x00003420280073b4 */ /* 0x0009e20008211806 */
[----:B------:R-:W-:Y:S01]  /*2230*/  UMOV UR13, UR36 ;  /* 0x00000024000d7c82 */ /* 0x000fe20008000000 */
[----:B------:R-:W-:Y:S01]  /*2240*/  UMOV UR9, UR33 ;  /* 0x0000002100097c82 */ /* 0x000fe20008000000 */
[----:B------:R-:W-:Y:S01]  /*2250*/  UMOV UR10, UR18 ;  /* 0x00000012000a7c82 */ /* 0x000fe20008000000 */
[----:B------:R4:W-:Y:S01]  /*2260*/  UTMALDG.3D.MULTICAST.2CTA [UR24], [UR38], UR37, desc[UR52] ;  /* 0x00003418260073b4 */ /* 0x0009e20008211825 */
[----:B------:R4:W-:Y:S01]  /*2270*/  UTMALDG.4D.MULTICAST.2CTA [UR16], [UR30], UR6, desc[UR52] ;  /* 0x000034101e0073b4 */ /* 0x0009e20008219806 */
[----:B------:R4:W-:Y:S02]  /*2280*/  UTMALDG.4D.MULTICAST.2CTA [UR8], [UR22], UR14, desc[UR52] ;  /* 0x00003408160073b4 */ /* 0x0009e4000821980e */
[----:B----4-:R-:W-:Y:S01]  /*2290*/  NOP ;  /* 0x0000000000007918 */ /* 0x010fe20000000000 */
.L_x_32:
[----:B------:R-:W-:Y:S05]  /*22a0*/  BSYNC.RECONVERGENT B0 ;  /* 0x0000000000007941 */ /* 0x000fea0003800200 */
.L_x_31:
[----:B------:R-:W-:Y:S02]  /*22b0*/  UIADD3 UR34, UPT, UPT, UR34, 0x100, URZ ;  /* 0x0000010022227890 */ /* 0x000fe4000fffe0ff */
[----:B------:R-:W-:Y:S02]  /*22c0*/  UIADD3 UR12, UPT, UPT, UR12, 0x2, URZ ;  /* 0x000000020c0c7890 */ /* 0x000fe4000fffe0ff */
[----:B------:R-:W-:Y:S01]  /*22d0*/  UIADD3 UR19, UPT, UPT, UR19, 0x2, URZ ;  /* 0x0000000213137890 */ /* 0x000fe2000fffe0ff */
[----:B------:R-:W-:Y:S01]  /*22e0*/  UMOV UR4, UR15 ;  /* 0x0000000f00047c82 */ /* 0x000fe20008000000 */
[----:B------:R-:W-:Y:S01]  /*22f0*/  UMOV UR14, UR57 ;  /* 0x00000039000e7c82 */ /* 0x000fe20008000000 */
[----:B------:R-:W-:Y:S09]  /*2300*/  BRA.U UP4, `(.L_x_33) ;  /* 0xfffffff904e07547 */ /* 0x000ff2000b83ffff */
.L_x_25:
[----:B------:R-:W-:Y:S01]  /*2310*/  ULEA UR4, UR15, UR7, 0x3 ;  /* 0x000000070f047291 */ /* 0x000fe2000f8e18ff */
[----:B-1----:R-:W-:Y:S01]  /*2320*/  SHF.L.U32 R0, R12, 0x1f, RZ ;  /* 0x0000001f0c007819 */ /* 0x002fe200000006ff */
[----:B------:R-:W-:Y:S01]  /*2330*/  @!P2 SYNCS.ARRIVE.TRANS64.A1T0 RZ, [UR7+0x88], RZ ;  /* 0x000088ffffffa9a7 */ /* 0x000fe20008100007 */
[----:B------:R-:W-:-:S06]  /*2340*/  UISETP.GT.AND UP0, UPT, UR65, UR64, UPT ;  /* 0x000000404100728c */ /* 0x000fcc000bf04270 */
[----:B--23--:R1:W2:Y:S03]  /*2350*/  SYNCS.PHASECHK.TRANS64.TRYWAIT P1, [UR4+0x20], R0 ;  /* 0x00002000ff0075a7 */ /* 0x00c2a60008021104 */
[----:B------:R-:W-:Y:S05]  /*2360*/  BRA.U !UP0, `(.L_x_34) ;  /* 0x0000000508207547 */ /* 0x000fea000b800000 */
[----:B------:R-:W-:Y:S01]  /*2370*/  UIADD3 UR29, UPT, UPT, UR68, UR14, URZ ;  /* 0x0000000e441d7290 */ /* 0x000fe2000fffe0ff */
[----:B------:R-:W-:-:S11]  /*2380*/  UMOV UR5, UR15 ;  /* 0x0000000f00057c82 */ /* 0x000fd60008000000 */
.L_x_42:
[----:B------:R-:W-:Y:S01]  /*2390*/  ULEA UR6, UR5, UR7, 0x3 ;  /* 0x0000000705067291 */ /* 0x000fe2000f8e18ff */
[----:B--2---:R-:W-:Y:S01]  /*23a0*/  @P4 MOV R2, 0x11800 ;  /* 0x0001180000024802 */ /* 0x004fe20000000f00 */
[----:B--23--:R-:W-:Y:S10]  /*23b0*/  @P1 BRA `(.L_x_35) ;  /* 0x00000000000c1947 */ /* 0x00cff40003800000 */
[----:B------:R-:W-:-:S04]  /*23c0*/  SHF.L.U32 R3, R12, 0x1f, RZ ;  /* 0x0000001f0c037819 */ /* 0x000fc800000006ff */
[----:B------:R-:W2:Y:S02]  /*23d0*/  SYNCS.PHASECHK.TRANS64.TRYWAIT P0, [UR6+0x20], R3 ;  /* 0x00002003ff0075a7 */ /* 0x000ea40008001106 */
[----:B--2---:R-:W-:Y:S05]  /*23e0*/  @!P0 BRA `(.L_x_36) ;  /* 0x000000a400308947 */ /* 0x004fea0003800000 */
.L_x_35:
[----:B------:R2:W-:Y:S01]  /*23f0*/  @P4 SYNCS.ARRIVE.TRANS64 RZ, [UR6], R2 ;  /* 0x00000002ffff49a7 */ /* 0x0005e20008000006 */
[----:B------:R-:W-:-:S04]  /*2400*/  ULOP3.LUT UR4, UR45, 0x2, URZ, 0xfc, !UPT ;  /* 0x000000022d047892 */ /* 0x000fc8000f8efcff */
[----:B------:R-:W-:-:S09]  /*2410*/  UISETP.NE.AND UP0, UPT, UR4, 0x2, UPT ;  /* 0x000000020400788c */ /* 0x000fd2000bf05270 */
[----:B------:R-:W-:Y:S05]  /*2420*/  BRA.U UP0, `(.L_x_37) ;  /* 0x0000000100047547 */ /* 0x000fea000b800000 */
[----:B------:R-:W-:Y:S05]  /*2430*/  BPT.TRAP 0x1 ;  /* 0x000000040000795c */ /* 0x000fea0000300000 */
.L_x_37:
[----:B------:R-:W-:Y:S04]  /*2440*/  BSSY.RECONVERGENT B0, `(.L_x_38) ;  /* 0x0000003000007945 */ /* 0x000fe80003800200 */
[----:B------:R-:W-:Y:S05]  /*2450*/  @!P3 BRA `(.L_x_39) ;  /* 0x000000000004b947 */ /* 0x000fea0003800000 */
[----:B------:R-:W-:Y:S05]  /*2460*/  BPT.TRAP 0x1 ;  /* 0x000000040000795c */ /* 0x000fea0000300000 */
.L_x_39:
[----:B------:R-:W-:Y:S05]  /*2470*/  BSYNC.RECONVERGENT B0 ;  /* 0x0000000000007941 */ /* 0x000fea0003800200 */
.L_x_38:
        /* <DEDUP_REMOVED lines=16> */
[----:B------:R-:W-:-:S02]  /*2580*/  USHF.L.U32 UR34, UR14, 0x8, URZ ;  /* 0x000000080e227899 */ /* 0x000fc400080006ff */
[----:B------:R-:W-:Y:S02]  /*2590*/  ULOP3.LUT UR33, UR6, 0xfefffff8, URZ, 0xc0, !UPT ;  /* 0xfefffff806217892 */ /* 0x000fe4000f8ec0ff */
[----:B------:R-:W-:Y:S02]  /*25a0*/  UIADD3.X UR31, UPT, UPT, URZ, UR43, URZ, UP3, !UPT ;  /* 0x0000002bff1f7290 */ /* 0x000fe40009ffe4ff */
[----:B------:R-:W-:Y:S02]  /*25b0*/  UIADD3 UR32, UPT, UPT, UR7, 0x10800, UR32 ;  /* 0x0001080007207890 */ /* 0x000fe4000fffe020 */
[----:B------:R-:W-:Y:S02]  /*25c0*/  UPRMT UR4, URZ, 0x5410, UR48 ;  /* 0x00005410ff047896 */ /* 0x000fe40008000030 */
[----:B------:R-:W-:Y:S02]  /*25d0*/  UIADD3.X UR23, UPT, UPT, URZ, UR43, URZ, UP2, !UPT ;  /* 0x0000002bff177290 */ /* 0x000fe400097fe4ff */
[----:B------:R-:W-:-:S02]  /*25e0*/  UIADD3 UR24, UPT, UPT, UR7, 0x20800, UR24 ;  /* 0x0002080007187890 */ /* 0x000fc4000fffe018 */
[----:B------:R-:W-:Y:S02]  /*25f0*/  UPRMT UR9, URZ, 0x5410, UR47 ;  /* 0x00005410ff097896 */ /* 0x000fe4000800002f */
[----:B------:R-:W-:Y:S02]  /*2600*/  USHF.L.U32 UR12, UR14, 0x1, URZ ;  /* 0x000000010e0c7899 */ /* 0x000fe400080006ff */
[----:B------:R-:W-:Y:S01]  /*2610*/  UIADD3 UR38, UP1, UPT, UR42, 0x280, URZ ;  /* 0x000002802a267890 */ /* 0x000fe2000ff3e0ff */
[----:B------:R-:W-:Y:S01]  /*2620*/  UMOV UR52, 0x0 ;  /* 0x0000000000347882 */ /* 0x000fe20000000000 */
[----:B------:R-:W-:Y:S01]  /*2630*/  UMOV UR53, 0x10000000 ;  /* 0x1000000000357882 */ /* 0x000fe20000000000 */
[----:B------:R-:W-:Y:S01]  /*2640*/  UIADD3 UR40, UP0, UPT, UR42, 0x380, URZ ;  /* 0x000003802a287890 */ /* 0x000fe2000ff1e0ff */
[----:B------:R-:W-:Y:S01]  /*2650*/  UTMALDG.3D.MULTICAST.2CTA [UR32], [UR30], UR4, desc[UR52] ;  /* 0x000034201e0073b4 */ /* 0x000fe20008211804 */
[----:B------:R-:W-:Y:S01]  /*2660*/  UMOV UR28, UR36 ;  /* 0x00000024001c7c82 */ /* 0x000fe20008000000 */
[----:B------:R-:W-:Y:S01]  /*2670*/  UMOV UR25, UR33 ;  /* 0x0000002100197c82 */ /* 0x000fe20008000000 */
[----:B------:R-:W-:Y:S01]  /*2680*/  UMOV UR26, UR34 ;  /* 0x00000022001a7c82 */ /* 0x000fe20008000000 */
[----:B------:R-:W-:-:S02]  /*2690*/  ULEA UR16, UR5, UR59, 0xa ;  /* 0x0000003b05107291 */ /* 0x000fc4000f8e50ff */
[----:B------:R-:W-:Y:S02]  /*26a0*/  UIADD3.X UR39, UPT, UPT, URZ, UR43, URZ, UP1, !UPT ;  /* 0x0000002bff277290 */ /* 0x000fe40008ffe4ff */
[----:B------:R-:W-:Y:S01]  /*26b0*/  ULOP3.LUT UR19, UR12, UR51, URZ, 0xfc, !UPT ;  /* 0x000000330c137292 */ /* 0x000fe2000f8efcff */
[----:B------:R4:W-:Y:S01]  /*26c0*/  UTMALDG.3D.MULTICAST.2CTA [UR24], [UR22], UR9, desc[UR52] ;  /* 0x00003418160073b4 */ /* 0x0009e20008211809 */
[----:B------:R-:W-:Y:S02]  /*26d0*/  ULEA UR8, UR5, UR58, 0xb ;  /* 0x0000003a05087291 */ /* 0x000fe4000f8e58ff */
[----:B------:R-:W-:Y:S02]  /*26e0*/  UIADD3 UR12, UPT, UPT, UR54, UR12, URZ ;  /* 0x0000000c360c7290 */ /* 0x000fe4000fffe0ff */
[----:B------:R-:W-:Y:S01]  /*26f0*/  UIADD3.X UR41, UPT, UPT, URZ, UR43, URZ, UP0, !UPT ;  /* 0x0000002bff297290 */ /* 0x000fe200087fe4ff */
[----:B------:R-:W-:Y:S01]  /*2700*/  UMOV UR18, URZ ;  /* 0x000000ff00127c82 */ /* 0x000fe20008000000 */
[----:B------:R-:W-:Y:S01]  /*2710*/  UMOV UR21, UR36 ;  /* 0x0000002400157c82 */ /* 0x000fe20008000000 */
[----:B------:R-:W-:Y:S01]  /*2720*/  UMOV UR17, UR33 ;  /* 0x0000002100117c82 */ /* 0x000fe20008000000 */
[----:B------:R-:W-:Y:S01]  /*2730*/  UMOV UR13, UR36 ;  /* 0x00000024000d7c82 */ /* 0x000fe20008000000 */
[----:B------:R-:W-:Y:S01]  /*2740*/  UMOV UR10, UR18 ;  /* 0x00000012000a7c82 */ /* 0x000fe20008000000 */
[----:B------:R1:W-:Y:S01]  /*2750*/  UTMALDG.4D.MULTICAST.2CTA [UR16], [UR38], UR4, desc[UR52] ;  /* 0x00003410260073b4 */ /* 0x0003e20008219804 */
[----:B----4-:R-:W-:Y:S01]  /*2760*/  UPRMT UR22, URZ, 0x5410, UR46 ;  /* 0x00005410ff167896 */ /* 0x010fe2000800002e */
[----:B------:R-:W-:-:S08]  /*2770*/  UMOV UR9, UR33 ;  /* 0x0000002100097c82 */ /* 0x000fd00008000000 */
[----:B------:R1:W-:Y:S02]  /*2780*/  UTMALDG.4D.MULTICAST.2CTA [UR8], [UR40], UR22, desc[UR52] ;  /* 0x00003408280073b4 */ /* 0x0003e40008219816 */
[----:B-1----:R-:W-:Y:S01]  /*2790*/  NOP ;  /* 0x0000000000007918 */ /* 0x002fe20000000000 */
.L_x_41:
[----:B------:R-:W-:Y:S05]  /*27a0*/  BSYNC.RECONVERGENT B0 ;  /* 0x0000000000007941 */ /* 0x000fea0003800200 */
.L_x_40:
[----:B------:R-:W-:Y:S01]  /*27b0*/  UIADD3 UR14, UPT, UPT, UR14, 0x1, URZ ;  /* 0x000000010e0e7890 */ /* 0x000fe2000fffe0ff */
[----:B------:R-:W-:-:S03]  /*27c0*/  UMOV UR5, UR15 ;  /* 0x0000000f00057c82 */ /* 0x000fc60008000000 */
[----:B------:R-:W-:-:S09]  /*27d0*/  UISETP.NE.AND UP0, UPT, UR14, UR29, UPT ;  /* 0x0000001d0e00728c */ /* 0x000fd2000bf05270 */
[----:B------:R-:W-:Y:S05]  /*27e0*/  BRA.U UP0, `(.L_x_42) ;  /* 0xfffffff900e87547 */ /* 0x000fea000b83ffff */
.L_x_34:
[C---:B------:R-:W-:Y:S01]  /*27f0*/  LEA R3, R11.reuse, UR7, 0x3 ;  /* 0x000000070b037c11 */ /* 0x040fe2000f8e18ff */
[----:B------:R-:W-:Y:S01]  /*2800*/  NOP ;  /* 0x0000000000007918 */ /* 0x000fe20000000000 */
[----:B-1----:R-:W-:Y:S02]  /*2810*/  SHF.L.U32 R0, R10, 0x1f, RZ ;  /* 0x0000001f0a007819 */ /* 0x002fe400000006ff */
[----:B------:R-:W-:Y:S02]  /*2820*/  LEA R4, R11, UR7, 0x4 ;  /* 0x000000070b047c11 */ /* 0x000fe4000f8e20ff */
[----:B------:R-:W1:Y:S02]  /*2830*/  SYNCS.PHASECHK.TRANS64.TRYWAIT P0, [R3+URZ+0x90], R0 ;  /* 0x00009000030075a7 */ /* 0x000e6400080011ff */
[----:B-1----:R-:W-:Y:S05]  /*2840*/  @!P0 BRA `(.L_x_43) ;  /* 0x000000a000308947 */ /* 0x002fea0003800000 */
.L_x_154:
[----:B------:R-:W4:Y:S01]  /*2850*/  LDS.128 R4, [R4+0xf0] ;  /* 0x0000f00004047984 */ /* 0x000f220000000c00 */
[----:B------:R-:W-:Y:S01]  /*2860*/  UISETP.GE.AND UP0, UPT, UR44, 0x1, UPT ;  /* 0x000000012c00788c */ /* 0x000fe2000bf06270 */
[----:B------:R-:W-:Y:S01]  /*2870*/  @!PT LDS RZ, [RZ] ;  /* 0x00000000fffff984 */ /* 0x000fe20000000800 */
[----:B------:R-:W-:Y:S01]  /*2880*/  @!PT LDS RZ, [RZ] ;  /* 0x00000000fffff984 */ /* 0x000fe20000000800 */
[----:B------:R-:W-:Y:S01]  /*2890*/  @!PT LDS RZ, [RZ] ;  /* 0x00000000fffff984 */ /* 0x000fe20000000800 */
[----:B------:R-:W-:Y:S01]  /*28a0*/  @!PT LDS RZ, [RZ] ;  /* 0x00000000fffff984 */ /* 0x000fe20000000800 */
[----:B------:R1:W-:Y:S06]  /*28b0*/  MEMBAR.ALL.CTA ;  /* 0x0000000000007992 */ /* 0x0003ec0000008000 */
[----:B-1----:R-:W1:Y:S01]  /*28c0*/  FENCE.VIEW.ASYNC.S ;  /* 0x00000000000073c6 */ /* 0x002e620000000000 */
[----:B----4-:R-:W-:-:S13]  /*28d0*/  LOP3.LUT P0, RZ, R6, 0x1, RZ, 0xc0, !PT ;  /* 0x0000000106ff7812 */ /* 0x010fda000780c0ff */
[----:B-1----:R-:W-:Y:S01]  /*28e0*/  VOTEU.ANY UP1, P0 ;  /* 0x0000000000ff7886 */ /* 0x002fe20000020100 */
[----:B------:R-:W-:-:S13]  /*28f0*/  PLOP3.LUT P0, PT, PT, PT, UP1, 0x80, 0x8 ;  /* 0x000000000008781c */ /* 0x000fda0003f0f018 */
[----:B------:R-:W-:Y:S02]  /*2900*/  @P0 LOP3.LUT R0, R5, 0xffff, RZ, 0xc0, !PT ;  /* 0x0000ffff05000812 */ /* 0x000fe400078ec0ff */
[----:B--2---:R-:W-:Y:S02]  /*2910*/  @P0 MOV R2, R4 ;  /* 0x0000000400020202 */ /* 0x004fe40000000f00 */
[----:B------:R-:W-:Y:S01]  /*2920*/  @P0 R2UR UR5, R0 ;  /* 0x00000000000502ca */ /* 0x000fe200000e0000 */
[----:B------:R-:W-:Y:S01]  /*2930*/  VIADD R0, R3, 0xa0 ;  /* 0x000000a003007836 */ /* 0x000fe20000000000 */
[----:B------:R-:W-:Y:S02]  /*2940*/  @P0 SHF.R.U32.HI R4, RZ, 0x10, R5 ;  /* 0x00000010ff040819 */ /* 0x000fe40000011605 */
[----:B------:R-:W-:Y:S02]  /*2950*/  @P0 R2UR UR6, R2 ;  /* 0x00000000020602ca */ /* 0x000fe400000e0000 */
[----:B------:R-:W-:-:S02]  /*2960*/  PRMT R0, RZ, 0x654, R0 ;  /* 0x00000654ff007816 */ /* 0x000fc40000000000 */
[----:B------:R-:W-:Y:S02]  /*2970*/  @P0 R2UR UR4, R4 ;  /* 0x00000000040402ca */ /* 0x000fe400000e0000 */
[----:B------:R1:W-:Y:S03]  /*2980*/  SYNCS.ARRIVE.TRANS64.RED.A1T0 RZ, [R0+URZ], RZ ;  /* 0x000000ff00ff79a7 */ /* 0x0003e600081004ff */
[----:B------:R-:W-:-:S04]  /*2990*/  @UP1 UMOV UR60, UR5 ;  /* 0x00000005003c1c82 */ /* 0x000fc80008000000 */
[----:B------:R-:W-:-:S04]  /*29a0*/  @UP1 UMOV UR61, UR6 ;  /* 0x00000006003d1c82 */ /* 0x000fc80008000000 */
[----:B------:R-:W-:Y:S01]  /*29b0*/  @UP1 UMOV UR36, UR4 ;  /* 0x0000000400241c82 */ /* 0x000fe20008000000 */
[----:B------:R-:W-:Y:S05]  /*29c0*/  BRA.U !UP0, `(.L_x_44) ;  /* 0x0000000108d47547 */ /* 0x000fea000b800000 */
[----:B------:R-:W2:Y:S01]  /*29d0*/  LDCU.128 UR16, c[0x0][0xf10] ;  /* 0x0001e200ff1077ac */ /* 0x000ea20008000c00 */
[----:B------:R-:W4:Y:S01]  /*29e0*/  LDCU UR22, c[0x0][0xf20] ;  /* 0x0001e400ff1677ac */ /* 0x000f220008000800 */
[----:B------:R-:W3:Y:S01]  /*29f0*/  LDCU UR14, c[0x0][0xf0c] ;  /* 0x0001e180ff0e77ac */ /* 0x000ee20008000800 */
[----:B------:R-:W1:Y:S01]  /*2a00*/  LDCU.64 UR8, c[0x0][0xf28] ;  /* 0x0001e500ff0877ac */ /* 0x000e620008000a00 */
[----:B------:R-:W-:Y:S02]  /*2a10*/  UISETP.NE.AND UP3, UPT, UR44, 0x1, UPT ;  /* 0x000000012c00788c */ /* 0x000fe4000bf65270 */
[----:B--2---:R-:W-:Y:S02]  /*2a20*/  UIMAD.WIDE.U32 UR10, UR62, UR19, URZ ;  /* 0x000000133e0a72a5 */ /* 0x004fe4000f8e00ff */
[----:B------:R-:W-:Y:S02]  /*2a30*/  UIMAD.WIDE.U32 UR4, UR63, UR16, URZ ;  /* 0x000000103f0472a5 */ /* 0x000fe4000f8e00ff */
[----:B------:R-:W-:-:S02]  /*2a40*/  UISETP.NE.AND UP0, UPT, UR18, 0x1, UPT ;  /* 0x000000011200788c */ /* 0x000fc4000bf05270 */
[----:B------:R-:W-:Y:S01]  /*2a50*/  UIMAD.WIDE.U32 UR20, UR60, UR19, URZ ;  /* 0x000000133c1472a5 */ /* 0x000fe2000f8e00ff */
[----:B------:R-:W-:Y:S02]  /*2a60*/  UMOV UR10, UR11 ;  /* 0x0000000b000a7c82 */ /* 0x000fe40008000000 */
[----:B------:R-:W-:Y:S01]  /*2a70*/  UMOV UR4, UR5 ;  /* 0x0000000500047c82 */ /* 0x000fe20008000000 */
[----:B----4-:R-:W-:Y:S02]  /*2a80*/  USHF.R.U32.HI UR10, URZ, UR22, UR10 ;  /* 0x00000016ff0a7299 */ /* 0x010fe4000801160a */
[----:B---3--:R-:W-:Y:S02]  /*2a90*/  UISETP.NE.AND UP2, UPT, UR14, 0x1, UPT ;  /* 0x000000010e00788c */ /* 0x008fe4000bf45270 */
[----:B------:R-:W-:Y:S02]  /*2aa0*/  USHF.R.U32.HI UR4, URZ, UR17, UR4 ;  /* 0x00000011ff047299 */ /* 0x000fe40008011604 */
[----:B------:R-:W-:-:S02]  /*2ab0*/  USEL UR5, UR62, UR10, !UP0 ;  /* 0x0000000a3e057287 */ /* 0x000fc4000c000000 */
[----:B------:R-:W-:Y:S02]  /*2ac0*/  USEL UR6, UR63, UR4, !UP2 ;  /* 0x000000043f067287 */ /* 0x000fe4000d000000 */
[----:B-1----:R-:W-:Y:S01]  /*2ad0*/  UIMAD.WIDE.U32 UR10, UR5, UR8, URZ ;  /* 0x00000008050a72a5 */ /* 0x002fe2000f8e00ff */
[----:B------:R-:W-:Y:S01]  /*2ae0*/  UMOV UR4, UR21 ;  /* 0x0000001500047c82 */ /* 0x000fe20008000000 */
[----:B------:R-:W-:Y:S02]  /*2af0*/  UIMAD.WIDE.U32 UR12, UR61, UR16, URZ ;  /* 0x000000103d0c72a5 */ /* 0x000fe4000f8e00ff */
[----:B------:R-:W-:-:S03]  /*2b00*/  UIMAD.WIDE.U32 UR20, UR6, UR8, URZ ;  /* 0x00000008061472a5 */ /* 0x000fc6000f8e00ff */
[----:B------:R-:W-:Y:S01]  /*2b10*/  UMOV UR10, UR11 ;  /* 0x0000000b000a7c82 */ /* 0x000fe20008000000 */
[----:B------:R-:W-:Y:S02]  /*2b20*/  USHF.R.U32.HI UR4, URZ, UR22, UR4 ;  /* 0x00000016ff047299 */ /* 0x000fe40008011604 */
[----:B------:R-:W-:Y:S01]  /*2b30*/  @UP3 USHF.R.U32.HI UR5, URZ, UR9, UR10 ;  /* 0x00000009ff053299 */ /* 0x000fe2000801160a */
[----:B------:R-:W-:Y:S01]  /*2b40*/  UMOV UR12, UR13 ;  /* 0x0000000d000c7c82 */ /* 0x000fe20008000000 */
[----:B------:R-:W-:Y:S01]  /*2b50*/  UMOV UR20, UR21 ;  /* 0x0000001500147c82 */ /* 0x000fe20008000000 */
[----:B------:R-:W-:Y:S02]  /*2b60*/  USHF.R.U32.HI UR17, URZ, UR17, UR12 ;  /* 0x00000011ff117299 */ /* 0x000fe4000801160c */
[----:B------:R-:W-:Y:S02]  /*2b70*/  USEL UR4, UR60, UR4, !UP0 ;  /* 0x000000043c047287 */ /* 0x000fe4000c000000 */
[----:B------:R-:W-:-:S02]  /*2b80*/  @UP3 USHF.R.U32.HI UR6, URZ, UR9, UR20 ;  /* 0x00000009ff063299 */ /* 0x000fc40008011614 */
[----:B------:R-:W-:Y:S02]  /*2b90*/  UIMAD UR10, UR44, UR5, URZ ;  /* 0x000000052c0a72a4 */ /* 0x000fe4000f8e02ff */
[----:B------:R-:W-:Y:S02]  /*2ba0*/  USEL UR5, UR61, UR17, !UP2 ;  /* 0x000000113d057287 */ /* 0x000fe4000d000000 */
[----:B------:R-:W-:Y:S02]  /*2bb0*/  UIMAD UR12, UR44, UR6, URZ ;  /* 0x000000062c0c72a4 */ /* 0x000fe4000f8e02ff */
[----:B------:R-:W-:Y:S02]  /*2bc0*/  UISETP.GE.AND UP0, UPT, UR4, UR10, UPT ;  /* 0x0000000a0400728c */ /* 0x000fe4000bf06270 */
[----:B------:R-:W-:Y:S02]  /*2bd0*/  UIMAD.WIDE.U32 UR10, UR4, UR8, URZ ;  /* 0x00000008040a72a5 */ /* 0x000fe4000f8e00ff */
[----:B------:R-:W-:-:S02]  /*2be0*/  UISETP.GE.OR UP0, UPT, UR5, UR12, UP0 ;  /* 0x0000000c0500728c */ /* 0x000fc40008706670 */
        /* <DEDUP_REMOVED lines=19> */
.L_x_44:
[----:B------:R-:W2:Y:S02]  /*2d20*/  LDCU UR4, c[0x0][0xf30] ;  /* 0x0001e600ff0477ac */ /* 0x000ea40008000800 */
[----:B--2---:R-:W-:-:S09]  /*2d30*/  UISETP.NE.AND UP0, UPT, UR4, 0x1, UPT ;  /* 0x000000010400788c */ /* 0x004fd2000bf05270 */
[----:B------:R-:W-:Y:S05]  /*2d40*/  BRA.U UP0, `(.L_x_45) ;  /* 0x0000000100447547 */ /* 0x000fea000b800000 */
[----:B------:R-:W2:Y:S01]  /*2d50*/  LDCU.128 UR8, c[0x0][0xf10] ;  /* 0x0001e200ff0877ac */ /* 0x000ea20008000c00 */
[----:B------:R-:W4:Y:S01]  /*2d60*/  LDCU UR14, c[0x0][0xf0c] ;  /* 0x0001e180ff0e77ac */ /* 0x000f220008000800 */
[----:B------:R-:W1:Y:S01]  /*2d70*/  LDCU UR6, c[0x0][0xf20] ;  /* 0x0001e400ff0677ac */ /* 0x000e620008000800 */
[----:B--2---:R-:W-:Y:S02]  /*2d80*/  UIMAD.WIDE.U32 UR12, UR61, UR8, URZ ;  /* 0x000000083d0c72a5 */ /* 0x004fe4000f8e00ff */
[----:B------:R-:W-:Y:S02]  /*2d90*/  UIMAD.WIDE.U32 UR4, UR60, UR11, URZ ;  /* 0x0000000b3c0472a5 */ /* 0x000fe4000f8e00ff */
[----:B----4-:R-:W-:Y:S02]  /*2da0*/  UISETP.NE.AND UP2, UPT, UR14, 0x1, UPT ;  /* 0x000000010e00788c */ /* 0x010fe4000bf45270 */
[----:B------:R-:W-:Y:S01]  /*2db0*/  UISETP.NE.AND UP0, UPT, UR10, 0x1, UPT ;  /* 0x000000010a00788c */ /* 0x000fe2000bf05270 */
[----:B------:R-:W-:-:S02]  /*2dc0*/  UMOV UR12, UR13 ;  /* 0x0000000d000c7c82 */ /* 0x000fc40008000000 */
[----:B------:R-:W-:Y:S01]  /*2dd0*/  UMOV UR4, UR5 ;  /* 0x0000000500047c82 */ /* 0x000fe20008000000 */
[----:B------:R-:W-:Y:S02]  /*2de0*/  USHF.R.U32.HI UR9, URZ, UR9, UR12 ;  /* 0x00000009ff097299 */ /* 0x000fe4000801160c */
[----:B-1----:R-:W-:Y:S02]  /*2df0*/  USHF.R.U32.HI UR4, URZ, UR6, UR4 ;  /* 0x00000006ff047299 */ /* 0x002fe40008011604 */
[----:B------:R-:W-:Y:S02]  /*2e00*/  USEL UR5, UR61, UR9, !UP2 ;  /* 0x000000093d057287 */ /* 0x000fe4000d000000 */
[----:B------:R-:W-:-:S04]  /*2e10*/  USEL UR4, UR60, UR4, !UP0 ;  /* 0x000000043c047287 */ /* 0x000fc8000c000000 */
[----:B------:R-:W-:Y:S02]  /*2e20*/  UIADD3 UR6, UPT, UPT, UR5, -UR4, URZ ;  /* 0x8000000405067290 */ /* 0x000fe4000fffe0ff */
[----:B------:R-:W-:Y:S02]  /*2e30*/  UIADD3 UR4, UPT, UPT, -UR5, UR4, URZ ;  /* 0x0000000405047290 */ /* 0x000fe4000fffe1ff */
[----:B------:R-:W-:Y:S02]  /*2e40*/  UIMAD UR60, UR6, UR10, UR60 ;  /* 0x0000000a063c72a4 */ /* 0x000fe4000f8e023c */
[----:B------:R-:W-:-:S12]  /*2e50*/  UIMAD UR61, UR4, UR14, UR61 ;  /* 0x0000000e043d72a4 */ /* 0x000fd8000f8e023d */
.L_x_45:
[----:B------:R-:W-:Y:S01]  /*2e60*/  VIADD R11, R11, 0x1 ;  /* 0x000000010b0b7836 */ /* 0x000fe20000000000 */
[----:B------:R-:W-:Y:S02]  /*2e70*/  R2UR UR5, R145 ;  /* 0x00000000910572ca */ /* 0x000fe400000e0000 */
[----:B------:R-:W-:Y:S02]  /*2e80*/  R2UR UR4, R144 ;  /* 0x00000000900472ca */ /* 0x000fe400000e0000 */
[C---:B------:R-:W-:Y:S02]  /*2e90*/  ISETP.NE.AND P0, PT, R11.reuse, 0x2, PT ;  /* 0x000000020b00780c */ /* 0x040fe40003f05270 */
[----:B------:R-:W-:Y:S02]  /*2ea0*/  PLOP3.LUT P2, PT, PT, PT, PT, 0x80, 0x8 ;  /* 0x000000000008781c */ /* 0x000fe40003f4f070 */
[----:B-1----:R-:W-:Y:S02]  /*2eb0*/  SEL R0, RZ, 0x1, P0 ;  /* 0x00000001ff007807 */ /* 0x002fe40000000000 */
[----:B------:R-:W-:-:S02]  /*2ec0*/  SEL R11, R11, RZ, P0 ;  /* 0x000000ff0b0b7207 */ /* 0x000fc40000000000 */
[----:B------:R-:W-:Y:S01]  /*2ed0*/  LOP3.LUT R10, R10, R0, RZ, 0x3c, !PT ;  /* 0x000000000a0a7212 */ /* 0x000fe200078e3cff */
[----:B------:R-:W-:Y:S02]  /*2ee0*/  UIADD3 UR20, UPT, UPT, UR61, UR5, URZ ;  /* 0x000000053d147290 */ /* 0x000fe4000fffe0ff */
[----:B------:R-:W-:Y:S01]  /*2ef0*/  UIADD3 UR16, UPT, UPT, UR60, UR4, URZ ;  /* 0x000000043c107290 */ /* 0x000fe2000fffe0ff */
[----:B------:R-:W-:Y:S11]  /*2f00*/  BRA.U UP1, `(.L_x_46) ;  /* 0xffffffed01607547 */ /* 0x000ff6000b83ffff */
[----:B------:R-:W-:Y:S01]  /*2f10*/  UIADD3 UR7, UPT, UPT, UR7, 0x20, URZ ;  /* 0x0000002007077890 */ /* 0x000fe2000fffe0ff */
[----:B------:R-:W-:-:S03]  /*2f20*/  SHF.L.U32 R2, R12, 0x1f, RZ ;  /* 0x0000001f0c027819 */ /* 0x000fc600000006ff */
[----:B------:R-:W-:-:S09]  /*2f30*/  ULEA UR4, UR15, UR7, 0x3 ;  /* 0x000000070f047291 */ /* 0x000fd2000f8e18ff */
[----:B------:R-:W1:Y:S02]  /*2f40*/  SYNCS.PHASECHK.TRANS64.TRYWAIT P0, [UR4], R2 ;  /* 0x00000002ff0075a7 */ /* 0x000e640008001104 */
[----:B-1----:R-:W-:Y:S05]  /*2f50*/  @!P0 BRA `(.L_x_47) ;  /* 0x0000009800808947 */ /* 0x002fea0003800000 */
.L_x_156:
[----:B------:R-:W-:-:S04]  /*2f60*/  UIADD3 UR4, UPT, UPT, UR15, 0x1, URZ ;  /* 0x000000010f047890 */ /* 0x000fc8000fffe0ff */
[----:B------:R-:W-:-:S04]  /*2f70*/  UISETP.NE.AND UP0, UPT, UR4, 0x4, UPT ;  /* 0x000000040400788c */ /* 0x000fc8000bf05270 */
[----:B------:R-:W-:Y:S02]  /*2f80*/  USEL UR6, URZ, 0x1, UP0 ;  /* 0x00000001ff067887 */ /* 0x000fe40008000000 */
[----:B------:R-:W-:-:S04]  /*2f90*/  USEL UR4, UR4, URZ, UP0 ;  /* 0x000000ff04047287 */ /* 0x000fc80008000000 */
[----:B------:R-:W-:Y:S01]  /*2fa0*/  ULEA UR5, UR4, UR7, 0x3 ;  /* 0x0000000704057291 */ /* 0x000fe2000f8e18ff */
[----:B-1----:R-:W-:-:S04]  /*2fb0*/  LOP3.LUT R2, R12, UR6, RZ, 0x3c, !PT ;  /* 0x000000060c027c12 */ /* 0x002fc8000f8e3cff */
[----:B------:R-:W-:-:S04]  /*2fc0*/  SHF.L.U32 R3, R2, 0x1f, RZ ;  /* 0x0000001f02037819 */ /* 0x000fc800000006ff */
[----:B------:R-:W1:Y:S02]  /*2fd0*/  SYNCS.PHASECHK.TRANS64.TRYWAIT P0, [UR5], R3 ;  /* 0x00000003ff0075a7 */ /* 0x000e640008001105 */
[----:B-1----:R-:W-:Y:S05]  /*2fe0*/  @!P0 BRA `(.L_x_48) ;  /* 0x0000009800748947 */ /* 0x002fea0003800000 */
.L_x_158:
[----:B------:R-:W-:-:S04]  /*2ff0*/  UIADD3 UR4, UPT, UPT, UR4, 0x1, URZ ;  /* 0x0000000104047890 */ /* 0x000fc8000fffe0ff */
[----:B------:R-:W-:-:S04]  /*3000*/  UISETP.NE.AND UP0, UPT, UR4, 0x4, UPT ;  /* 0x000000040400788c */ /* 0x000fc8000bf05270 */
[----:B------:R-:W-:Y:S02]  /*3010*/  USEL UR6, URZ, 0x1, UP0 ;  /* 0x00000001ff067887 */ /* 0x000fe40008000000 */
[----:B------:R-:W-:-:S04]  /*3020*/  USEL UR4, UR4, URZ, UP0 ;  /* 0x000000ff04047287 */ /* 0x000fc80008000000 */
[----:B------:R-:W-:Y:S01]  /*3030*/  ULEA UR5, UR4, UR7, 0x3 ;  /* 0x0000000704057291 */ /* 0x000fe2000f8e18ff */
[----:B------:R-:W-:-:S04]  /*3040*/  LOP3.LUT R2, R2, UR6, RZ, 0x3c, !PT ;  /* 0x0000000602027c12 */ /* 0x000fc8000f8e3cff */
[----:B-1----:R-:W-:-:S04]  /*3050*/  SHF.L.U32 R3, R2, 0x1f, RZ ;  /* 0x0000001f02037819 */ /* 0x002fc800000006ff */
[----:B------:R-:W1:Y:S02]  /*3060*/  SYNCS.PHASECHK.TRANS64.TRYWAIT P0, [UR5], R3 ;  /* 0x00000003ff0075a7 */ /* 0x000e640008001105 */
[----:B-1----:R-:W-:Y:S05]  /*3070*/  @!P0 BRA `(.L_x_49) ;  /* 0x0000009800688947 */ /* 0x002fea0003800000 */
.L_x_160:
[----:B------:R-:W-:-:S04]  /*3080*/  UIADD3 UR4, UPT, UPT, UR4, 0x1, URZ ;  /* 0x0000000104047890 */ /* 0x000fc8000fffe0ff */
[----:B------:R-:W-:-:S04]  /*3090*/  UISETP.NE.AND UP0, UPT, UR4, 0x4, UPT ;  /* 0x000000040400788c */ /* 0x000fc8000bf05270 */
[----:B------:R-:W-:Y:S02]  /*30a0*/  USEL UR5, URZ, 0x1, UP0 ;  /* 0x00000001ff057887 */ /* 0x000fe40008000000 */
[----:B------:R-:W-:-:S04]  /*30b0*/  USEL UR4, UR4, URZ, UP0 ;  /* 0x000000ff04047287 */ /* 0x000fc80008000000 */
[----:B------:R-:W-:Y:S01]  /*30c0*/  ULEA UR4, UR4, UR7, 0x3 ;  /* 0x0000000704047291 */ /* 0x000fe2000f8e18ff */
[----:B------:R-:W-:-:S04]  /*30d0*/  LOP3.LUT R2, R2, UR5, RZ, 0x3c, !PT ;  /* 0x0000000502027c12 */ /* 0x000fc8000f8e3cff */
[----:B------:R-:W-:Y:S01]  /*30e0*/  SHF.L.U32 R2, R2, 0x1f, RZ ;  /* 0x0000001f02027819 */ /* 0x000fe200000006ff */
[----:B-1----:R-:W-:-:S07]  /*30f0*/  IMAD.U32 R0, RZ, RZ, UR4 ;  /* 0x00000004ff007e24 */ /* 0x002fce000f8e00ff */
.L_x_50:
[----:B-1----:R1:W2:Y:S02]  /*3100*/  SYNCS.PHASECHK.TRANS64.TRYWAIT P0, [R0+URZ], R2 ;  /* 0x00000002000075a7 */ /* 0x0022a400080011ff */
[----:B--2---:R-:W-:Y:S05]  /*3110*/  @!P0 NANOSLEEP.SYNCS 0x989680 ;  /* 0x009896800000895d */ /* 0x004fea0003900000 */
[----:B------:R-:W2:Y:S02]  /*3120*/  @!P0 SYNCS.PHASECHK.TRANS64 P0, [R0+URZ], R2 ;  /* 0x00000002000085a7 */ /* 0x000ea400080010ff */
[----:B--2---:R-:W-:Y:S05]  /*3130*/  @P0 EXIT ;  /* 0x000000000000094d */ /* 0x004fea0003800000 */
[----:B------:R-:W-:Y:S05]  /*3140*/  BRA `(.L_x_50) ;  /* 0xfffffffc00ec7947 */ /* 0x000fea000383ffff */
.L_x_22:
[----:B------:R-:W1:Y:S02]  /*3150*/  S2UR UR4, SR_CgaCtaId ;  /* 0x00000000000479c3 */ /* 0x000e640000008800 */
[----:B-1----:R-:W-:-:S04]  /*3160*/  UISETP.NE.AND UP0, UPT, UR4, URZ, UPT ;  /* 0x000000ff0400728c */ /* 0x002fc8000bf05270 */
[----:B------:R-:W-:-:S09]  /*3170*/  UISETP.NE.OR UP0, UPT, UR17, 0x1, UP0 ;  /* 0x000000011100788c */ /* 0x000fd20008705670 */
[----:B------:R-:W-:Y:S05]  /*3180*/  BRA.U UP0, `(.L_x_51) ;  /* 0x00000005004c7547 */ /* 0x000fea000b800000 */
[----:B------:R-:W1:Y:S01]  /*3190*/  S2UR UR5, SR_CgaCtaId ;  /* 0x00000000000579c3 */ /* 0x000e620000008800 */
[----:B------:R-:W-:Y:S01]  /*31a0*/  UMOV UR4, 0x400 ;  /* 0x0000040000047882 */ /* 0x000fe20000000000 */
[----:B------:R-:W-:Y:S01]  /*31b0*/  ISETP.GE.U32.AND P2, PT, R0, 0x8, PT ;  /* 0x000000080000780c */ /* 0x000fe20003f46070 */
[----:B------:R-:W-:Y:S01]  /*31c0*/  IMAD.MOV.U32 R12, RZ, RZ, 0x1 ;  /* 0x00000001ff0c7424 */ /* 0x000fe200078e00ff */
[----:B------:R-:W-:Y:S02]  /*31d0*/  CS2R R10, SRZ ;  /* 0x00000000000a7805 */ /* 0x000fe4000001ff00 */
[----:B------:R-:W-:Y:S01]  /*31e0*/  CS2R R8, SRZ ;  /* 0x0000000000087805 */ /* 0x000fe2000001ff00 */
[----:B-1----:R-:W-:-:S03]  /*31f0*/  ULEA UR6, UR5, UR4, 0x18 ;  /* 0x0000000405067291 */ /* 0x002fc6000f8ec0ff */
[----:B------:R-:W-:-:S09]  /*3200*/  UMOV UR5, URZ ;  /* 0x000000ff00057c82 */ /* 0x000fd20008000000 */
.L_x_55:
[----:B------:R-:W-:Y:S02]  /*3210*/  LEA R2, R8, UR6, 0x3 ;  /* 0x0000000608027c11 */ /* 0x000fe4000f8e18ff */
[----:B------:R-:W-:-:S03]  /*3220*/  SHF.L.U32 R4, R9, 0x1f, RZ ;  /* 0x0000001f09047819 */ /* 0x000fc600000006ff */
[----:B------:R-:W-:Y:S01]  /*3230*/  VIADD R5, R2, 0xd0 ;  /* 0x000000d002057836 */ /* 0x000fe20000000000 */
[----:B------:R-:W1:Y:S02]  /*3240*/  SYNCS.PHASECHK.TRANS64.TRYWAIT P0, [R2+URZ+0xc0], R4 ;  /* 0x0000c004020075a7 */ /* 0x000e6400080011ff */
[----:B-1----:R-:W-:Y:S05]  /*3250*/  @!P0 BRA `(.L_x_52) ;  /* 0x0000009800088947 */ /* 0x002fea0003800000 */
.L_x_161:
[----:B------:R-:W-:Y:S01]  /*3260*/  ULEA UR4, UR5, UR6, 0x3 ;  /* 0x0000000605047291 */ /* 0x000fe2000f8e18ff */
[----:B-1----:R-:W-:Y:S01]  /*3270*/  PRMT R2, RZ, 0x654, R5 ;  /* 0x00000654ff027816 */ /* 0x002fe20000000005 */
[----:B------:R-:W-:Y:S01]  /*3280*/  @!P2 IMAD.MOV.U32 R4, RZ, RZ, 0x10 ;  /* 0x00000010ff04a424 */ /* 0x000fe200078e00ff */
[----:B------:R-:W-:Y:S01]  /*3290*/  SHF.L.U32 R5, R12, 0x1f, RZ ;  /* 0x0000001f0c057819 */ /* 0x000fe200000006ff */
[----:B------:R-:W-:Y:S01]  /*32a0*/  UIADD3 UR7, UPT, UPT, UR4, 0x90, URZ ;  /* 0x0000009004077890 */ /* 0x000fe2000fffe0ff */
[----:B------:R1:W-:Y:S05]  /*32b0*/  SYNCS.ARRIVE.TRANS64.RED.A1T0 RZ, [R2+URZ], RZ ;  /* 0x000000ff02ff79a7 */ /* 0x0003ea00081004ff */
[----:B------:R-:W-:Y:S01]  /*32c0*/  IMAD.U32 R6, RZ, RZ, UR7 ;  /* 0x00000007ff067e24 */ /* 0x000fe2000f8e00ff */
[----:B------:R-:W2:Y:S04]  /*32d0*/  SYNCS.PHASECHK.TRANS64.TRYWAIT P0, [UR4+0xa0], R5 ;  /* 0x0000a005ff0075a7 */ /* 0x000ea80008001104 */
[----:B------:R-:W-:Y:S01]  /*32e0*/  PRMT R6, R0, 0x654, R6 ;  /* 0x0000065400067816 */ /* 0x000fe20000000006 */
[----:B-12---:R-:W-:Y:S06]  /*32f0*/  @!P0 BRA `(.L_x_53) ;  /* 0x0000009400f48947 */ /* 0x006fec0003800000 */
.L_x_163:
[----:B------:R-:W-:Y:S01]  /*3300*/  ULEA UR8, UR5, UR6, 0x4 ;  /* 0x0000000605087291 */ /* 0x000fe2000f8e20ff */
[----:B------:R-:W-:Y:S01]  /*3310*/  SEL R3, R6, R3, !P2 ;  /* 0x0000000306037207 */ /* 0x000fe20005000000 */
[----:B------:R-:W-:Y:S01]  /*3320*/  UIADD3 UR9, UPT, UPT, UR4, 0x90, URZ ;  /* 0x0000009004097890 */ /* 0x000fe2000fffe0ff */
[----:B-1----:R-:W-:Y:S01]  /*3330*/  LEA R2, R11, UR6, 0x3 ;  /* 0x000000060b027c11 */ /* 0x002fe2000f8e18ff */
[----:B------:R-:W-:Y:S01]  /*3340*/  UIADD3 UR8, UPT, UPT, UR8, 0xf0, URZ ;  /* 0x000000f008087890 */ /* 0x000fe2000fffe0ff */
[----:B------:R1:W-:Y:S01]  /*3350*/  @!P2 SYNCS.ARRIVE.TRANS64.RED RZ, [R3+URZ], R4 ;  /* 0x0000000403ffa9a7 */ /* 0x0003e200080004ff */
[----:B------:R-:W-:Y:S01]  /*3360*/  UIADD3 UR4, UPT, UPT, UR5, 0x1, URZ ;  /* 0x0000000105047890 */ /* 0x000fe2000fffe0ff */
[----:B------:R-:W-:-:S03]  /*3370*/  VIADD R8, R8, 0x1 ;  /* 0x0000000108087836 */ /* 0x000fc60000000000 */
[----:B------:R-:W-:Y:S02]  /*3380*/  UISETP.NE.AND UP0, UPT, UR4, 0x2, UPT ;  /* 0x000000020400788c */ /* 0x000fe4000bf05270 */
[----:B------:R-:W-:Y:S01]  /*3390*/  ISETP.NE.AND P0, PT, R8, 0x2, PT ;  /* 0x000000020800780c */ /* 0x000fe20003f05270 */
[----:B------:R-:W-:Y:S06]  /*33a0*/  UGETNEXTWORKID.BROADCAST [UR8], [UR9] ;  /* 0x00000000080073ca */ /* 0x000fec0008000100 */
[----:B------:R-:W-:Y:S02]  /*33b0*/  USEL UR7, URZ, 0x1, UP0 ;  /* 0x00000001ff077887 */ /* 0x000fe40008000000 */
[----:B------:R-:W-:-:S04]  /*33c0*/  USEL UR5, UR4, URZ, UP0 ;  /* 0x000000ff04057287 */ /* 0x000fc80008000000 */
[----:B------:R-:W-:Y:S02]  /*33d0*/  LOP3.LUT R12, R12, UR7, RZ, 0x3c, !PT ;  /* 0x000000070c0c7c12 */ /* 0x000fe4000f8e3cff */
[----:B-1----:R-:W-:-:S04]  /*33e0*/  SHF.L.U32 R4, R10, 0x1f, RZ ;  /* 0x0000001f0a047819 */ /* 0x002fc800000006ff */
[----:B------:R-:W1:Y:S02]  /*33f0*/  SYNCS.PHASECHK.TRANS64.TRYWAIT P1, [R2+URZ+0x90], R4 ;  /* 0x00009004020075a7 */ /* 0x000e6400080211ff */
[----:B-1----:R-:W-:Y:S05]  /*3400*/  @!P1 BRA `(.L_x_54) ;  /* 0x0000009400c89947 */ /* 0x002fea0003800000 */
.L_x_164:
[C---:B-1----:R-:W-:Y:S01]  /*3410*/  LEA R4, R11.reuse, UR6, 0x4 ;  /* 0x000000060b047c11 */ /* 0x042fe2000f8e20ff */
[----:B------:R-:W-:Y:S01]  /*3420*/  VIADD R2, R2, 0xa0 ;  /* 0x000000a002027836 */ /* 0x000fe20000000000 */
[----:B------:R-:W-:Y:S01]  /*3430*/  SEL R8, R8, RZ, P0 ;  /* 0x000000ff08087207 */ /* 0x000fe20000000000 */
[----:B------:R-:W-:-:S03]  /*3440*/  VIADD R11, R11, 0x1 ;  /* 0x000000010b0b7836 */ /* 0x000fc60000000000 */
[----:B------:R-:W1:Y:S01]  /*3450*/  LDS.128 R4, [R4+0xf0] ;  /* 0x0000f00004047984 */ /* 0x000e620000000c00 */
[----:B------:R-:W-:Y:S02]  /*3460*/  PRMT R2, RZ, 0x654, R2 ;  /* 0x00000654ff027816 */ /* 0x000fe40000000002 */
[C---:B------:R-:W-:Y:S01]  /*3470*/  ISETP.NE.AND P1, PT, R11.reuse, 0x2, PT ;  /* 0x000000020b00780c */ /* 0x040fe20003f25270 */
[----:B------:R-:W-:Y:S01]  /*3480*/  @!PT LDS RZ, [RZ] ;  /* 0x00000000fffff984 */ /* 0x000fe20000000800 */
[----:B------:R-:W-:Y:S01]  /*3490*/  @!PT LDS RZ, [RZ] ;  /* 0x00000000fffff984 */ /* 0x000fe20000000800 */
[----:B------:R-:W-:Y:S01]  /*34a0*/  @!PT LDS RZ, [RZ] ;  /* 0x00000000fffff984 */ /* 0x000fe20000000800 */
[----:B------:R-:W-:Y:S01]  /*34b0*/  @!PT LDS RZ, [RZ] ;  /* 0x00000000fffff984 */ /* 0x000fe20000000800 */
[----:B------:R2:W-:Y:S06]  /*34c0*/  MEMBAR.ALL.CTA ;  /* 0x0000000000007992 */ /* 0x0005ec0000008000 */
[----:B--2---:R-:W2:Y:S01]  /*34d0*/  FENCE.VIEW.ASYNC.S ;  /* 0x00000000000073c6 */ /* 0x004ea20000000000 */
[----:B------:R-:W-:Y:S01]  /*34e0*/  SEL R11, R11, RZ, P1 ;  /* 0x000000ff0b0b7207 */ /* 0x000fe20000800000 */
[----:B--2---:R2:W-:Y:S01]  /*34f0*/  SYNCS.ARRIVE.TRANS64.RED.A1T0 RZ, [R2+URZ], RZ ;  /* 0x000000ff02ff79a7 */ /* 0x0045e200081004ff */
[----:B-1----:R-:W-:-:S02]  /*3500*/  LOP3.LUT P3, RZ, R6, 0x1, RZ, 0xc0, !PT ;  /* 0x0000000106ff7812 */ /* 0x002fc4000786c0ff */
[----:B------:R-:W-:-:S04]  /*3510*/  SEL R4, RZ, 0x1, P1 ;  /* 0x00000001ff047807 */ /* 0x000fc80000800000 */
[----:B------:R-:W-:Y:S02]  /*3520*/  LOP3.LUT R10, R10, R4, RZ, 0x3c, !PT ;  /* 0x000000040a0a7212 */ /* 0x000fe400078e3cff */
[----:B--2---:R-:W-:-:S04]  /*3530*/  SEL R2, RZ, 0x1, P0 ;  /* 0x00000001ff027807 */ /* 0x004fc80000000000 */
[----:B------:R-:W-:Y:S01]  /*3540*/  LOP3.LUT R9, R9, R2, RZ, 0x3c, !PT ;  /* 0x0000000209097212 */ /* 0x000fe200078e3cff */
[----:B------:R-:W-:Y:S06]  /*3550*/  @P3 BRA `(.L_x_55) ;  /* 0xfffffffc002c3947 */ /* 0x000fec000383ffff */
[----:B------:R-:W-:Y:S01]  /*3560*/  ULEA UR4, UR5, UR6, 0x3 ;  /* 0x0000000605047291 */ /* 0x000fe2000f8e18ff */
[----:B------:R-:W-:-:S08]  /*3570*/  SHF.L.U32 R2, R12, 0x1f, RZ ;  /* 0x0000001f0c027819 */ /* 0x000fd000000006ff */
[----:B------:R-:W1:Y:S02]  /*3580*/  SYNCS.PHASECHK.TRANS64 P0, [UR4+0xa0], R2 ;  /* 0x0000a002ff0075a7 */ /* 0x000e640008001004 */
[----:B-1----:R-:W-:Y:S05]  /*3590*/  @P0 BRA `(.L_x_56) ;  /* 0x0000000000080947 */ /* 0x002fea0003800000 */
[----:B------:R-:W1:Y:S02]  /*35a0*/  SYNCS.PHASECHK.TRANS64.TRYWAIT P0, [UR4+0xa0], R2 ;  /* 0x0000a002ff0075a7 */ /* 0x000e640008001104 */
[----:B-1----:R-:W-:Y:S05]  /*35b0*/  @!P0 BRA `(.L_x_57) ;  /* 0x0000009400708947 */ /* 0x002fea0003800000 */
.L_x_56:
[----:B------:R-:W-:-:S04]  /*35c0*/  UIADD3 UR7, UPT, UPT, UR5, 0x1, URZ ;  /* 0x0000000105077890 */ /* 0x000fc8000fffe0ff */
[----:B------:R-:W-:-:S04]  /*35d0*/  UISETP.NE.AND UP0, UPT, UR7, 0x2, UPT ;  /* 0x000000020700788c */ /* 0x000fc8000bf05270 */
[----:B------:R-:W-:Y:S02]  /*35e0*/  USEL UR8, URZ, 0x1, UP0 ;  /* 0x00000001ff087887 */ /* 0x000fe40008000000 */
[----:B------:R-:W-:-:S04]  /*35f0*/  USEL UR7, UR7, URZ, UP0 ;  /* 0x000000ff07077287 */ /* 0x000fc80008000000 */
[----:B------:R-:W-:Y:S01]  /*3600*/  ULEA UR7, UR7, UR6, 0x3 ;  /* 0x0000000607077291 */ /* 0x000fe2000f8e18ff */
[----:B-1----:R-:W-:-:S04]  /*3610*/  LOP3.LUT R2, R12, UR8, RZ, 0x3c, !PT ;  /* 0x000000080c027c12 */ /* 0x002fc8000f8e3cff */
[----:B------:R-:W-:-:S04]  /*3620*/  SHF.L.U32 R0, R2, 0x1f, RZ ;  /* 0x0000001f02007819 */ /* 0x000fc800000006ff */
[----:B------:R-:W1:Y:S02]  /*3630*/  SYNCS.PHASECHK.TRANS64 P0, [UR7+0xa0], R0 ;  /* 0x0000a000ff0075a7 */ /* 0x000e640008001007 */
[----:B-1----:R-:W-:Y:S05]  /*3640*/  @P0 EXIT ;  /* 0x000000000000094d */ /* 0x002fea0003800000 */
[----:B------:R-:W-:Y:S02]  /*3650*/  SHF.L.U32 R2, R2, 0x1f, RZ ;  /* 0x0000001f02027819 */ /* 0x000fe400000006ff */
[----:B------:R-:W-:-:S07]  /*3660*/  MOV R0, UR7 ;  /* 0x0000000700007c02 */ /* 0x000fce0008000f00 */
.L_x_58:
[----:B-1----:R1:W2:Y:S02]  /*3670*/  SYNCS.PHASECHK.TRANS64.TRYWAIT P0, [R0+URZ+0xa0], R2 ;  /* 0x0000a002000075a7 */ /* 0x0022a400080011ff */
[----:B--2---:R-:W-:Y:S05]  /*3680*/  @!P0 NANOSLEEP.SYNCS 0x989680 ;  /* 0x009896800000895d */ /* 0x004fea0003900000 */
[----:B------:R-:W2:Y:S02]  /*3690*/  @!P0 SYNCS.PHASECHK.TRANS64 P0, [R0+URZ+0xa0], R2 ;  /* 0x0000a002000085a7 */ /* 0x000ea400080010ff */
[----:B--2---:R-:W-:Y:S05]  /*36a0*/  @P0 EXIT ;  /* 0x000000000000094d */ /* 0x004fea0003800000 */
[----:B------:R-:W-:Y:S05]  /*36b0*/  BRA `(.L_x_58) ;  /* 0xfffffffc00ec7947 */ /* 0x000fea000383ffff */
.L_x_51:
[----:B------:R-:W-:Y:S05]  /*36c0*/  BRA.U UP6, `(.L_x_59) ;  /* 0x0000001906107547 */ /* 0x000fea000b800000 */
[----:B------:R-:W1:Y:S01]  /*36d0*/  S2UR UR7, SR_CgaCtaId ;  /* 0x00000000000779c3 */ /* 0x000e620000008800 */
[----:B------:R-:W-:Y:S01]  /*36e0*/  UMOV UR4, 0x40 ;  /* 0x0000004000047882 */ /* 0x000fe20000000000 */
[----:B------:R-:W-:Y:S01]  /*36f0*/  NOP ;  /* 0x0000000000007918 */ /* 0x000fe20000000000 */
[----:B------:R-:W-:Y:S01]  /*3700*/  UMOV UR6, 0x400 ;  /* 0x0000040000067882 */ /* 0x000fe20000000000 */
[----:B-1----:R-:W-:Y:S02]  /*3710*/  ULEA UR5, UR7, UR4, 0x18 ;  /* 0x0000000407057291 */ /* 0x002fe4000f8ec0ff */
[----:B------:R-:W-:-:S07]  /*3720*/  ULEA UR6, UR7, UR6, 0x18 ;  /* 0x0000000607067291 */ /* 0x000fce000f8ec0ff */
[----:B------:R-:W1:Y:S02]  /*3730*/  LDS.U8 R0, [UR5+0x1c] ;  /* 0x00001c05ff007984 */ /* 0x000e640008000000 */
[----:B-1----:R-:W-:-:S13]  /*3740*/  ISETP.NE.AND P0, PT, R0, RZ, PT ;  /* 0x000000ff0000720c */ /* 0x002fda0003f05270 */
[----:B------:R-:W-:Y:S05]  /*3750*/  @P0 BRA `(.L_x_60) ;  /* 0x0000000400100947 */ /* 0x000fea0003800000 */
[----:B------:R-:W1:Y:S01]  /*3760*/  S2UR UR4, SR_CgaCtaId ;  /* 0x00000000000479c3 */ /* 0x000e620000008800 */
[----:B------:R-:W-:Y:S02]  /*3770*/  UISETP.NE.U32.AND UP1, UPT, UR72, 0x1, UPT ;  /* 0x000000014800788c */ /* 0x000fe4000bf25070 */
[----:B------:R-:W-:Y:S02]  /*3780*/  UIADD3 UR7, UPT, UPT, UR5, 0x8, URZ ;  /* 0x0000000805077890 */ /* 0x000fe4000fffe0ff */
[----:B-1----:R-:W-:-:S05]  /*3790*/  ULOP3.LUT UR8, UR4, 0x1, URZ, 0x3c, !UPT ;  /* 0x0000000104087892 */ /* 0x002fca000f8e3cff */
[----:B------:R-:W-:Y:S07]  /*37a0*/  BRA.U !UP1, `(.L_x_61) ;  /* 0x00000001099c7547 */ /* 0x000fee000b800000 */
[----:B------:R-:W-:Y:S01]  /*37b0*/  ELECT P0, URZ, PT ;  /* 0x0000000000ff782f */ /* 0x000fe20003800000 */
[----:B------:R-:W-:-:S12]  /*37c0*/  BSSY B0, `(.L_x_61) ;  /* 0x0000025000007945 */ /* 0x000fd80003800000 */
[----:B------:R-:W-:Y:S05]  /*37d0*/  @!P0 BRA `(.L_x_62) ;  /* 0x00000000008c8947 */ /* 0x000fea0003800000 */
[----:B------:R-:W-:-:S05]  /*37e0*/  UMOV UR4, 0x10 ;  /* 0x0000001000047882 */ /* 0x000fca0000000000 */
[----:B------:R-:W-:Y:S04]  /*37f0*/  DEPBAR.LE SB1, 0x36 ;  /* 0x00009d800000791a */ /* 0x000fe80000000000 */
[----:B------:R-:W1:Y:S02]  /*3800*/  UTCATOMSWS.2CTA.FIND_AND_SET.ALIGN UP0, UR4, UR4 ;  /* 0x00000004000475e3 */ /* 0x000e640008200800 */
[----:B-1----:R-:W-:Y:S01]  /*3810*/  MOV R10, UR4 ;  /* 0x00000004000a7c02 */ /* 0x002fe20008000f00 */
[----:B------:R-:W-:Y:S06]  /*3820*/  BRA.U UP0, `(.L_x_63) ;  /* 0x0000000100187547 */ /* 0x000fec000b800000 */
.L_x_64:
[----:B------:R-:W-:Y:S05]  /*3830*/  NANOSLEEP 0x64 ;  /* 0x000000640000795d */ /* 0x000fea0003800000 */
[----:B------:R-:W-:-:S05]  /*3840*/  UMOV UR4, 0x10 ;  /* 0x0000001000047882 */ /* 0x000fca0000000000 */
[----:B------:R-:W-:Y:S04]  /*3850*/  DEPBAR.LE SB1, 0x36 ;  /* 0x00009d800000791a */ /* 0x000fe80000000000 */
[----:B------:R-:W1:Y:S02]  /*3860*/  UTCATOMSWS.2CTA.FIND_AND_SET.ALIGN UP0, UR4, UR4 ;  /* 0x00000004000475e3 */ /* 0x000e640008200800 */
[----:B-1----:R-:W-:Y:S01]  /*3870*/  MOV R10, UR4 ;  /* 0x00000004000a7c02 */ /* 0x002fe20008000f00 */
[----:B------:R-:W-:Y:S05]  /*3880*/  BRA.U !UP0, `(.L_x_64) ;  /* 0xfffffffd08e87547 */ /* 0x000fea000b83ffff */
.L_x_63:
[----:B------:R-:W1:Y:S01]  /*3890*/  LDS R6, [UR5+0x10] ;  /* 0x00001005ff067984 */ /* 0x000e620008000800 */
[----:B------:R-:W-:Y:S01]  /*38a0*/  IMAD.U32 R0, RZ, RZ, UR6 ;  /* 0x00000006ff007e24 */ /* 0x000fe2000f8e00ff */
[----:B------:R-:W-:-:S03]  /*38b0*/  MOV R4, UR8 ;  /* 0x0000000800047c02 */ /* 0x000fc60008000f00 */
[----:B------:R-:W-:Y:S01]  /*38c0*/  VIADD R0, R0, 0x110 ;  /* 0x0000011000007836 */ /* 0x000fe20000000000 */
[----:B-1----:R-:W-:-:S04]  /*38d0*/  SHF.L.U32 R6, R6, 0x1f, RZ ;  /* 0x0000001f06067819 */ /* 0x002fc800000006ff */
[----:B------:R-:W1:Y:S02]  /*38e0*/  SYNCS.PHASECHK.TRANS64.TRYWAIT P0, [UR5+0x8], R6 ;  /* 0x00000806ff0075a7 */ /* 0x000e640008001105 */
[----:B-1----:R-:W-:Y:S05]  /*38f0*/  @P0 BRA `(.L_x_65) ;  /* 0x0000000000080947 */ /* 0x002fea0003800000 */
[----:B------:R-:W1:Y:S02]  /*3900*/  SYNCS.PHASECHK.TRANS64.TRYWAIT P0, [UR5+0x8], R6 ;  /* 0x00000806ff0075a7 */ /* 0x000e640008001105 */
[----:B-1----:R-:W-:Y:S05]  /*3910*/  @!P0 BRA `(.L_x_66) ;  /* 0x0000009000b08947 */ /* 0x002fea0003800000 */
.L_x_65:
[----:B------:R-:W-:Y:S01]  /*3920*/  PRMT R4, R4, 0x654, R0 ;  /* 0x0000065404047816 */ /* 0x000fe20000000000 */
[----:B------:R-:W-:Y:S01]  /*3930*/  HFMA2 R0, -RZ, RZ, 0, 5.9604644775390625e-08 ;  /* 0x00000001ff007431 */ /* 0x000fe200000001ff */
[----:B------:R-:W-:Y:S01]  /*3940*/  UPRMT UR4, UR8, 0x654, UR7 ;  /* 0x0000065408047896 */ /* 0x000fe20008000007 */
[----:B------:R-:W-:Y:S02]  /*3950*/  IMAD.MOV.U32 R8, RZ, RZ, 0xffff ;  /* 0x0000ffffff087424 */ /* 0x000fe400078e00ff */
[----:B-1----:R-:W-:Y:S02]  /*3960*/  IMAD.MOV.U32 R6, RZ, RZ, 0x4 ;  /* 0x00000004ff067424 */ /* 0x002fe400078e00ff */
[----:B------:R-:W-:Y:S01]  /*3970*/  IMAD.SHL.U32 R9, R10, 0x20, RZ ;  /* 0x000000200a097824 */ /* 0x000fe200078e00ff */
[----:B------:R-:W-:Y:S02]  /*3980*/  MOV R5, UR4 ;  /* 0x0000000400057c02 */ /* 0x000fe40008000f00 */
[-C--:B------:R-:W-:Y:S01]  /*3990*/  SHF.L.U32 R8, R8, R10.reuse, RZ ;  /* 0x0000000a08087219 */ /* 0x080fe200000006ff */
[----:B------:R1:W-:Y:S01]  /*39a0*/  SYNCS.ARRIVE.TRANS64.RED RZ, [UR4], R6 ;  /* 0x00000006ffff79a7 */ /* 0x0003e20008000404 */
[----:B------:R-:W-:Y:S01]  /*39b0*/  SHF.L.U32 R7, R0, R10, RZ ;  /* 0x0000000a00077219 */ /* 0x000fe200000006ff */
[----:B------:R1:W-:Y:S04]  /*39c0*/  STS [UR6+0x110], R9 ;  /* 0x00011009ff007988 */ /* 0x0003e80008000806 */
[----:B------:R1:W-:Y:S04]  /*39d0*/  STAS [R4.64], R10 ;  /* 0x0000000a04007dbd */ /* 0x0003e8000c0008ff */
[----:B------:R1:W-:Y:S04]  /*39e0*/  ATOMS.OR RZ, [UR5+0x14], R8 ;  /* 0x00001408ffff798c */ /* 0x0003e8000b000005 */
[----:B------:R1:W-:Y:S04]  /*39f0*/  ATOMS.OR RZ, [UR5+0x18], R7 ;  /* 0x00001807ffff798c */ /* 0x0003e8000b000005 */
[----:B------:R1:W-:Y:S02]  /*3a00*/  ATOMS.XOR RZ, [UR5+0x10], R0 ;  /* 0x00001000ffff798c */ /* 0x0003e4000b800005 */
.L_x_62:
[----:B------:R-:W-:Y:S05]  /*3a10*/  BSYNC B0 ;  /* 0x0000000000007941 */ /* 0x000fea0003800000 */
.L_x_61:
[----:B------:R-:W-:Y:S05]  /*3a20*/  BRA.U UP1, `(.L_x_67) ;  /* 0x00000001016c7547 */ /* 0x000fea000b800000 */
[----:B------:R-:W-:-:S03]  /*3a30*/  UMOV UR4, 0xffffffff ;  /* 0xffffffff00047882 */ /* 0x000fc60000000000 */
[----:B------:R-:W-:Y:S05]  /*3a40*/  BRA.DIV UR4, `(.L_x_68) ;  /* 0x00000092047c7947 */ /* 0x000fea000b800000 */
[----:B------:R-:W-:-:S13]  /*3a50*/  ELECT P6, URZ, PT ;  /* 0x0000000000ff782f */ /* 0x000fda00038c0000 */
.L_x_168:
[----:B------:R-:W-:Y:S05]  /*3a60*/  @!P6 BRA `(.L_x_67) ;  /* 0x00000000005ce947 */ /* 0x000fea0003800000 */
[----:B-1----:R-:W1:Y:S02]  /*3a70*/  LDS R4, [UR5+0x10] ;  /* 0x00001005ff047984 */ /* 0x002e640008000800 */
[----:B-1----:R-:W-:-:S04]  /*3a80*/  SHF.L.U32 R4, R4, 0x1f, RZ ;  /* 0x0000001f04047819 */ /* 0x002fc800000006ff */
[----:B------:R-:W1:Y:S02]  /*3a90*/  SYNCS.PHASECHK.TRANS64.TRYWAIT P0, [UR5+0x8], R4 ;  /* 0x00000804ff0075a7 */ /* 0x000e640008001105 */
[----:B-1----:R-:W-:Y:S05]  /*3aa0*/  @P0 BRA `(.L_x_69) ;  /* 0x0000000000080947 */ /* 0x002fea0003800000 */
[----:B------:R-:W1:Y:S02]  /*3ab0*/  SYNCS.PHASECHK.TRANS64.TRYWAIT P0, [UR5+0x8], R4 ;  /* 0x00000804ff0075a7 */ /* 0x000e640008001105 */
[----:B-1----:R-:W-:Y:S05]  /*3ac0*/  @!P0 BRA `(.L_x_70) ;  /* 0x00000090007c8947 */ /* 0x002fea0003800000 */
.L_x_69:
[----:B------:R-:W2:Y:S01]  /*3ad0*/  LDS R6, [UR6+0x110] ;  /* 0x00011006ff067984 */ /* 0x000ea20008000800 */
[----:B-1----:R-:W-:Y:S02]  /*3ae0*/  HFMA2 R0, -RZ, RZ, 0, 5.9604644775390625e-08 ;  /* 0x00000001ff007431 */ /* 0x002fe400000001ff */
[----:B------:R-:W-:Y:S01]  /*3af0*/  IMAD.MOV.U32 R4, RZ, RZ, 0xffff ;  /* 0x0000ffffff047424 */ /* 0x000fe200078e00ff */
[----:B------:R-:W-:Y:S01]  /*3b00*/  UPRMT UR4, UR8, 0x654, UR7 ;  /* 0x0000065408047896 */ /* 0x000fe20008000007 */
[----:B--2---:R-:W-:-:S03]  /*3b10*/  IMAD.SHL.U32 R5, R6, 0x20, RZ ;  /* 0x0000002006057824 */ /* 0x004fc600078e00ff */
[-C--:B------:R-:W-:Y:S02]  /*3b20*/  SHF.L.U32 R4, R4, R6.reuse, RZ ;  /* 0x0000000604047219 */ /* 0x080fe400000006ff */
[----:B------:R-:W-:Y:S01]  /*3b30*/  SHF.L.U32 R6, R0, R6, RZ ;  /* 0x0000000600067219 */ /* 0x000fe200000006ff */
[----:B------:R2:W-:Y:S04]  /*3b40*/  STS [UR6+0x110], R5 ;  /* 0x00011005ff007988 */ /* 0x0005e80008000806 */
[----:B------:R2:W-:Y:S04]  /*3b50*/  ATOMS.OR RZ, [UR5+0x14], R4 ;  /* 0x00001404ffff798c */ /* 0x0005e8000b000005 */
[----:B------:R2:W-:Y:S01]  /*3b60*/  ATOMS.OR RZ, [UR5+0x18], R6 ;  /* 0x00001806ffff798c */ /* 0x0005e2000b000005 */
[----:B------:R-:W-:Y:S03]  /*3b70*/  SYNCS.ARRIVE.TRANS64.RED.A1T0 RZ, [UR4], RZ ;  /* 0x000000ffffff79a7 */ /* 0x000fe60008100404 */
[----:B------:R2:W-:Y:S01]  /*3b80*/  ATOMS.XOR RZ, [UR5+0x10], R0 ;  /* 0x00001000ffff798c */ /* 0x0005e2000b800005 */
[----:B------:R-:W-:Y:S05]  /*3b90*/  BRA `(.L_x_67) ;  /* 0x0000000000107947 */ /* 0x000fea0003800000 */
.L_x_60:
[----:B------:R-:W-:Y:S02]  /*3ba0*/  MOV R0, 0xffffffff ;  /* 0xffffffff00007802 */ /* 0x000fe40000000f00 */
[----:B------:R-:W-:-:S03]  /*3bb0*/  MOV R4, 0x3be0 ;  /* 0x00003be000047802 */ /* 0x000fc60000000f00 */
[----:B------:R1:W-:Y:S04]  /*3bc0*/  STS [UR6+0x110], R0 ;  /* 0x00011000ff007988 */ /* 0x0003e80008000806 */
[----:B-1---5:R-:W-:Y:S05]  /*3bd0*/  CALL.REL.NOINC `($__internal_1_$__cuda_sm10x_tcgen05_guardrail_trap_phase_invalid_during_alloc) ;  /* 0x0000009800247944 */ /* 0x022fea0003c00000 */
.L_x_67:
[----:B------:R-:W-:Y:S05]  /*3be0*/  WARPSYNC.ALL ;  /* 0x0000000000007948 */ /* 0x000fea0003800000 */
[----:B------:R-:W3:Y:S01]  /*3bf0*/  S2UR UR4, SR_CgaCtaId ;  /* 0x00000000000479c3 */ /* 0x000ee20000008800 */
[----:B------:R-:W-:Y:S01]  /*3c00*/  UMOV UR38, 0x400 ;  /* 0x0000040000267882 */ /* 0x000fe20000000000 */
[----:B------:R-:W-:-:S06]  /*3c10*/  NOP ;  /* 0x0000000000007918 */ /* 0x000fcc0000000000 */
[----:B------:R-:W-:Y:S06]  /*3c20*/  BAR.ARV 0x6, 0xa0 ;  /* 0x0182800000007b1d */ /* 0x000fec0000002000 */
[----:B------:R-:W4:Y:S01]  /*3c30*/  LDCU UR12, c[0x0][0x38c] ;  /* 0x00007180ff0c77ac */ /* 0x000f220008000800 */
[----:B------:R-:W-:Y:S02]  /*3c40*/  LOP3.LUT R2, R2, 0xffff, RZ, 0xc0, !PT ;  /* 0x0000ffff02027812 */ /* 0x000fe400078ec0ff */
[----:B-1----:R-:W-:Y:S01]  /*3c50*/  CS2R R8, SRZ ;  /* 0x0000000000087805 */ /* 0x002fe2000001ff00 */
[----:B------:R-:W-:Y:S01]  /*3c60*/  UMOV UR59, 0x1 ;  /* 0x00000001003b7882 */ /* 0x000fe20000000000 */
[----:B------:R-:W-:Y:S01]  /*3c70*/  R2UR UR69, R2 ;  /* 0x00000000024572ca */ /* 0x000fe200000e0000 */
[----:B------:R-:W-:Y:S01]  /*3c80*/  IMAD.MOV.U32 R2, RZ, RZ, RZ ;  /* 0x000000ffff027224 */ /* 0x000fe200078e00ff */
[----:B------:R-:W-:Y:S01]  /*3c90*/  UMOV UR7, URZ ;  /* 0x000000ff00077c82 */ /* 0x000fe20008000000 */
[----:B------:R-:W-:-:S02]  /*3ca0*/  UISETP.NE.AND UP3, UPT, UR72, URZ, UPT ;  /* 0x000000ff4800728c */ /* 0x000fc4000bf65270 */
[----:B---3--:R-:W-:Y:S01]  /*3cb0*/  ULEA UR38, UR4, UR38, 0x18 ;  /* 0x0000002604267291 */ /* 0x008fe2000f8ec0ff */
[----:B------:R-:W-:Y:S01]  /*3cc0*/  UMOV UR64, URZ ;  /* 0x000000ff00407c82 */ /* 0x000fe20008000000 */
[----:B------:R-:W-:Y:S02]  /*3cd0*/  UMOV UR62, URZ ;  /* 0x000000ff003e7c82 */ /* 0x000fe40008000000 */
[----:B------:R-:W-:Y:S02]  /*3ce0*/  UIADD3 UR6, UPT, UPT, UR38, 0x10800, URZ ;  /* 0x0001080026067890 */ /* 0x000fe4000fffe0ff */
[----:B------:R-:W-:Y:S02]  /*3cf0*/  UIADD3 UR5, UPT, UPT, UR38, 0x20800, URZ ;  /* 0x0002080026057890 */ /* 0x000fe4000fffe0ff */
[----:B------:R-:W-:Y:S01]  /*3d00*/  UIADD3 UR4, UPT, UPT, UR38, 0x30800, URZ ;  /* 0x0003080026047890 */ /* 0x000fe2000fffe0ff */
[----:B--2---:R-:W1:Y:S01]  /*3d10*/  LDS R0, [UR38+0x110] ;  /* 0x00011026ff007984 */ /* 0x004e620008000800 */
[----:B------:R-:W-:-:S02]  /*3d20*/  UIADD3 UR8, UPT, UPT, UR38, 0x31800, URZ ;  /* 0x0003180026087890 */ /* 0x000fc4000fffe0ff */
[----:B----4-:R-:W-:Y:S02]  /*3d30*/  UIADD3 UR12, UPT, UPT, UR12, 0xff, URZ ;  /* 0x000000ff0c0c7890 */ /* 0x010fe4000fffe0ff */
[----:B------:R-:W-:Y:S02]  /*3d40*/  USHF.R.U32.HI UR11, URZ, 0x4, UR6 ;  /* 0x00000004ff0b7899 */ /* 0x000fe40008011606 */
[----:B------:R-:W-:Y:S02]  /*3d50*/  USHF.R.U32.HI UR9, URZ, 0x4, UR5 ;  /* 0x00000004ff097899 */ /* 0x000fe40008011605 */
[----:B------:R-:W-:Y:S02]  /*3d60*/  USHF.R.U32.HI UR6, URZ, 0x4, UR4 ;  /* 0x00000004ff067899 */ /* 0x000fe40008011604 */
[----:B------:R-:W-:Y:S02]  /*3d70*/  USHF.R.U32.HI UR5, URZ, 0x4, UR8 ;  /* 0x00000004ff057899 */ /* 0x000fe40008011608 */
[----:B------:R-:W-:-:S02]  /*3d80*/  USHF.R.S32.HI UR10, URZ, 0x1f, UR12 ;  /* 0x0000001fff0a7899 */ /* 0x000fc4000801140c */
[----:B------:R-:W-:Y:S02]  /*3d90*/  ULOP3.LUT UR9, UR9, 0x3fff, URZ, 0xc0, !UPT ;  /* 0x00003fff09097892 */ /* 0x000fe4000f8ec0ff */
[----:B------:R-:W-:Y:S02]  /*3da0*/  ULOP3.LUT UR6, UR6, 0x3fff, URZ, 0xc0, !UPT ;  /* 0x00003fff06067892 */ /* 0x000fe4000f8ec0ff */
[----:B------:R-:W-:Y:S02]  /*3db0*/  ULOP3.LUT UR5, UR5, 0x3fff, URZ, 0xc0, !UPT ;  /* 0x00003fff05057892 */ /* 0x000fe4000f8ec0ff */
[----:B------:R-:W-:Y:S02]  /*3dc0*/  ULEA.HI UR4, UR10, UR12, URZ, 0x8 ;  /* 0x0000000c0a047291 */ /* 0x000fe4000f8f40ff */
[----:B------:R-:W-:Y:S02]  /*3dd0*/  ULOP3.LUT UR56, UR9, 0x10000, URZ, 0xfc, !UPT ;  /* 0x0001000009387892 */ /* 0x000fe4000f8efcff */
[----:B------:R-:W-:-:S02]  /*3de0*/  ULOP3.LUT UR11, UR11, 0x3fff, URZ, 0xc0, !UPT ;  /* 0x00003fff0b0b7892 */ /* 0x000fc4000f8ec0ff */
[----:B------:R-:W-:Y:S02]  /*3df0*/  ULOP3.LUT UR57, UR6, 0x10000, URZ, 0xfc, !UPT ;  /* 0x0001000006397892 */ /* 0x000fe4000f8efcff */
[----:B------:R-:W-:Y:S02]  /*3e00*/  ULOP3.LUT UR58, UR5, 0x10000, URZ, 0xfc, !UPT ;  /* 0x00010000053a7892 */ /* 0x000fe4000f8efcff */
[----:B------:R-:W-:Y:S02]  /*3e10*/  USHF.R.S32.HI UR68, URZ, 0x8, UR4 ;  /* 0x00000008ff447899 */ /* 0x000fe40008011404 */
[----:B------:R-:W-:Y:S02]  /*3e20*/  ULOP3.LUT UR39, UR11, 0x10000, URZ, 0xfc, !UPT ;  /* 0x000100000b277892 */ /* 0x000fe4000f8efcff */
[----:B------:R-:W-:Y:S02]  /*3e30*/  UIADD3 UR71, UPT, UPT, UR38, 0xb0, URZ ;  /* 0x000000b026477890 */ /* 0x000fe4000fffe0ff */
[----:B------:R-:W-:Y:S01]  /*3e40*/  UIADD3 UR70, UPT, UPT, UR68, -0x1, URZ ;  /* 0xffffffff44467890 */ /* 0x000fe2000fffe0ff */
[----:B------:R-:W-:Y:S01]  /*3e50*/  UMOV UR60, URZ ;  /* 0x000000ff003c7c82 */ /* 0x000fe20008000000 */
[----:B-1----:R-:W-:Y:S01]  /*3e60*/  R2UR UR32, R0 ;  /* 0x00000000002072ca */ /* 0x002fe200000e0000 */
[----:B------:R-:W-:Y:S01]  /*3e70*/  UMOV UR46, URZ ;  /* 0x000000ff002e7c82 */ /* 0x000fe20008000000 */
[----:B------:R-:W-:Y:S01]  /*3e80*/  UMOV UR44, URZ ;  /* 0x000000ff002c7c82 */ /* 0x000fe20008000000 */
[----:B------:R-:W-:Y:S01]  /*3e90*/  UMOV UR42, URZ ;  /* 0x000000ff002a7c82 */ /* 0x000fe20008000000 */
[----:B------:R-:W-:-:S09]  /*3ea0*/  UMOV UR40, URZ ;  /* 0x000000ff00287c82 */ /* 0x000fd20008000000 */
[----:B------:R-:W-:Y:S02]  /*3eb0*/  UIADD3 UR54, UPT, UPT, UR32, 0x1c0, URZ ;  /* 0x000001c020367890 */ /* 0x000fe4000fffe0ff */
[----:B------:R-:W-:Y:S02]  /*3ec0*/  UIADD3 UR55, UPT, UPT, UR32, 0x1c8, URZ ;  /* 0x000001c820377890 */ /* 0x000fe4000fffe0ff */
[----:B------:R-:W-:Y:S02]  /*3ed0*/  UIADD3 UR50, UPT, UPT, UR32, -0x7ffffe40, URZ ;  /* 0x800001c020327890 */ /* 0x000fe4000fffe0ff */
[----:B------:R-:W-:Y:S02]  /*3ee0*/  UIADD3 UR51, UPT, UPT, UR32, -0x7ffffe38, URZ ;  /* 0x800001c820337890 */ /* 0x000fe4000fffe0ff */
[----:B------:R-:W-:Y:S02]  /*3ef0*/  UIADD3 UR52, UPT, UPT, UR32, 0x1c4, URZ ;  /* 0x000001c420347890 */ /* 0x000fe4000fffe0ff */
[----:B------:R-:W-:-:S02]  /*3f00*/  UIADD3 UR53, UPT, UPT, UR32, 0x1d0, URZ ;  /* 0x000001d020357890 */ /* 0x000fc4000fffe0ff */
[----:B------:R-:W-:Y:S02]  /*3f10*/  UIADD3 UR48, UPT, UPT, UR32, -0x7ffffe3c, URZ ;  /* 0x800001c420307890 */ /* 0x000fe4000fffe0ff */
[----:B------:R-:W-:Y:S02]  /*3f20*/  UIADD3 UR49, UPT, UPT, UR32, -0x7ffffe30, URZ ;  /* 0x800001d020317890 */ /* 0x000fe4000fffe0ff */
[----:B------:R-:W-:Y:S02]  /*3f30*/  USHF.R.U32.HI UR9, URZ, 0x11, UR54 ;  /* 0x00000011ff097899 */ /* 0x000fe40008011636 */
[----:B------:R-:W-:Y:S02]  /*3f40*/  USHF.R.U32.HI UR8, URZ, 0x1a, UR55 ;  /* 0x0000001aff087899 */ /* 0x000fe40008011637 */
[----:B------:R-:W-:Y:S02]  /*3f50*/  USHF.R.U32.HI UR6, URZ, 0x11, UR50 ;  /* 0x00000011ff067899 */ /* 0x000fe40008011632 */
[----:B------:R-:W-:-:S02]  /*3f60*/  USHF.R.U32.HI UR5, URZ, 0x1a, UR51 ;  /* 0x0000001aff057899 */ /* 0x000fc40008011633 */
[----:B------:R-:W-:Y:S02]  /*3f70*/  USHF.R.U32.HI UR4, URZ, 0x11, UR52 ;  /* 0x00000011ff047899 */ /* 0x000fe40008011634 */
[----:B------:R-:W-:Y:S02]  /*3f80*/  USHF.R.U32.HI UR10, URZ, 0x1a, UR53 ;  /* 0x0000001aff0a7899 */ /* 0x000fe40008011635 */
[----:B------:R-:W-:Y:S02]  /*3f90*/  USHF.R.U32.HI UR12, URZ, 0x11, UR48 ;  /* 0x00000011ff0c7899 */ /* 0x000fe40008011630 */
[----:B------:R-:W-:Y:S02]  /*3fa0*/  USHF.R.U32.HI UR13, URZ, 0x1a, UR49 ;  /* 0x0000001aff0d7899 */ /* 0x000fe40008011631 */
[----:B------:R-:W-:Y:S02]  /*3fb0*/  ULOP3.LUT UR14, UR9, 0x6000, URZ, 0xc0, !UPT ;  /* 0x00006000090e7892 */ /* 0x000fe4000f8ec0ff */
[----:B------:R-:W-:-:S02]  /*3fc0*/  ULOP3.LUT UR66, UR8, 0x30, URZ, 0xc0, !UPT ;  /* 0x0000003008427892 */ /* 0x000fc4000f8ec0ff */
[----:B------:R-:W-:Y:S02]  /*3fd0*/  ULOP3.LUT UR11, UR6, 0x6000, URZ, 0xc0, !UPT ;  /* 0x00006000060b7892 */ /* 0x000fe4000f8ec0ff */
[----:B------:R-:W-:Y:S02]  /*3fe0*/  ULOP3.LUT UR9, UR5, 0x30, URZ, 0xc0, !UPT ;  /* 0x0000003005097892 */ /* 0x000fe4000f8ec0ff */
[----:B------:R-:W-:Y:S02]  /*3ff0*/  ULOP3.LUT UR4, UR4, 0x6000, URZ, 0xc0, !UPT ;  /* 0x0000600004047892 */ /* 0x000fe4000f8ec0ff */
[----:B------:R-:W-:Y:S02]  /*4000*/  ULOP3.LUT UR8, UR10, 0x30, URZ, 0xc0, !UPT ;  /* 0x000000300a087892 */ /* 0x000fe4000f8ec0ff */
        /* <DEDUP_REMOVED lines=10> */
[----:B------:R-:W-:Y:S02]  /*40b0*/  UPRMT UR67, UR66, 0x5410, UR14 ;  /* 0x0000541042437896 */ /* 0x000fe4000800000e */
[----:B------:R-:W-:Y:S02]  /*40c0*/  UPRMT UR65, UR9, 0x5410, UR11 ;  /* 0x0000541009417896 */ /* 0x000fe4000800000b */
[----:B------:R-:W-:Y:S02]  /*40d0*/  UPRMT UR63, UR8, 0x5410, UR4 ;  /* 0x00005410083f7896 */ /* 0x000fe40008000004 */
[----:B------:R-:W-:Y:S01]  /*40e0*/  UPRMT UR61, UR5, 0x5410, UR6 ;  /* 0x00005410053d7896 */ /* 0x000fe20008000006 */
[----:B------:R-:W-:Y:S01]  /*40f0*/  UMOV UR66, URZ ;  /* 0x000000ff00427c82 */ /* 0x000fe20008000000 */
[----:B------:R-:W-:Y:S01]  /*4100*/  UMOV UR47, UR67 ;  /* 0x00000043002f7c82 */ /* 0x000fe20008000000 */
[----:B------:R-:W-:-:S02]  /*4110*/  UMOV UR45, UR65 ;  /* 0x00000041002d7c82 */ /* 0x000fc40008000000 */
[----:B------:R-:W-:Y:S02]  /*4120*/  UMOV UR43, UR63 ;  /* 0x0000003f002b7c82 */ /* 0x000fe40008000000 */
[----:B------:R-:W-:-:S05]  /*4130*/  UMOV UR41, UR61 ;  /* 0x0000003d00297c82 */ /* 0x000fca0008000000 */
.L_x_81:
[C---:B------:R-:W-:Y:S02]  /*4140*/  LEA R0, R9.reuse, UR38, 0x3 ;  /* 0x0000002609007c11 */ /* 0x040fe4000f8e18ff */
[----:B------:R-:W-:Y:S02]  /*4150*/  SHF.L.U32 R4, R8, 0x1f, RZ ;  /* 0x0000001f08047819 */ /* 0x000fe400000006ff */
[----:B------:R-:W-:Y:S02]  /*4160*/  LEA R5, R9, UR38, 0x4 ;  /* 0x0000002609057c11 */ /* 0x000fe4000f8e20ff */
[----:B------:R-:W1:Y:S02]  /*4170*/  SYNCS.PHASECHK.TRANS64.TRYWAIT P0, [R0+URZ+0x90], R4 ;  /* 0x00009004000075a7 */ /* 0x000e6400080011ff */
[----:B-12---:R-:W-:Y:S05]  /*4180*/  @!P0 BRA `(.L_x_71) ;  /* 0x0000008800e48947 */ /* 0x006fea0003800000 */
.L_x_169:
[----:B-1----:R-:W1:Y:S01]  /*4190*/  LDS.128 R4, [R5+0xf0] ;  /* 0x0000f00005047984 */ /* 0x002e620000000c00 */
[----:B------:R-:W-:Y:S02]  /*41a0*/  VIADD R0, R0, 0xa0 ;  /* 0x000000a000007836 */ /* 0x000fe40000000000 */
[----:B------:R-:W-:Y:S01]  /*41b0*/  VIADD R9, R9, 0x1 ;  /* 0x0000000109097836 */ /* 0x000fe20000000000 */
[----:B------:R-:W-:Y:S01]  /*41c0*/  @!PT LDS RZ, [RZ] ;  /* 0x00000000fffff984 */ /* 0x000fe20000000800 */
[----:B------:R-:W-:Y:S01]  /*41d0*/  @!PT LDS RZ, [RZ] ;  /* 0x00000000fffff984 */ /* 0x000fe20000000800 */
[----:B------:R-:W-:Y:S01]  /*41e0*/  @!PT LDS RZ, [RZ] ;  /* 0x00000000fffff984 */ /* 0x000fe20000000800 */
[----:B------:R-:W-:Y:S01]  /*41f0*/  @!PT LDS RZ, [RZ] ;  /* 0x00000000fffff984 */ /* 0x000fe20000000800 */
[----:B------:R2:W-:Y:S06]  /*4200*/  MEMBAR.ALL.CTA ;  /* 0x0000000000007992 */ /* 0x0005ec0000008000 */
[----:B--2---:R-:W2:Y:S01]  /*4210*/  FENCE.VIEW.ASYNC.S ;  /* 0x00000000000073c6 */ /* 0x004ea20000000000 */
[----:B------:R-:W-:-:S04]  /*4220*/  PRMT R0, RZ, 0x654, R0 ;  /* 0x00000654ff007816 */ /* 0x000fc80000000000 */
[----:B--2---:R2:W-:Y:S01]  /*4230*/  SYNCS.ARRIVE.TRANS64.RED.A1T0 RZ, [R0+URZ], RZ ;  /* 0x000000ff00ff79a7 */ /* 0x0045e200081004ff */
[----:B-1----:R-:W-:Y:S01]  /*4240*/  LOP3.LUT P2, RZ, R6, 0x1, RZ, 0xc0, !PT ;  /* 0x0000000106ff7812 */ /* 0x002fe2000784c0ff */
[----:B--2---:R-:W-:-:S12]  /*4250*/  BRA.U UP3, `(.L_x_72) ;  /* 0x0000000903587547 */ /* 0x004fd8000b800000 */
[----:B------:R-:W1:Y:S01]  /*4260*/  LDCU UR4, c[0x0][0x38c] ;  /* 0x00007180ff0477ac */ /* 0x000e620008000800 */
[----:B------:R-:W-:Y:S01]  /*4270*/  ULOP3.LUT UR34, UR59, 0x1, URZ, 0x3c, !UPT ;  /* 0x000000013b227892 */ /* 0x000fe2000f8e3cff */
[----:B------:R-:W-:Y:S01]  /*4280*/  UMOV UR11, URZ ;  /* 0x000000ff000b7c82 */ /* 0x000fe20008000000 */
[----:B------:R-:W-:Y:S02]  /*4290*/  UMOV UR6, 0x1 ;  /* 0x0000000100067882 */ /* 0x000fe40000000000 */
[----:B------:R-:W-:Y:S01]  /*42a0*/  UIMAD UR34, UR34, 0xc0, UR32 ;  /* 0x000000c0222278a4 */ /* 0x000fe2000f8e0220 */
[----:B------:R-:W-:Y:S01]  /*42b0*/  UMOV UR35, UR7 ;  /* 0x0000000700237c82 */ /* 0x000fe20008000000 */
[----:B------:R-:W-:Y:S01]  /*42c0*/  UMOV UR33, UR68 ;  /* 0x0000004400217c82 */ /* 0x000fe20008000000 */
[----:B-1----:R-:W-:-:S09]  /*42d0*/  UISETP.GE.AND UP0, UPT, UR4, 0x1, UPT ;  /* 0x000000010400788c */ /* 0x002fd2000bf06270 */
[----:B------:R-:W-:Y:S05]  /*42e0*/  BRA.U !UP0, `(.L_x_73) ;  /* 0x0000000508107547 */ /* 0x000fea000b800000 */
[----:B------:R-:W-:Y:S01]  /*42f0*/  ULEA UR18, UR7, UR38, 0x3 ;  /* 0x0000002607127291 */ /* 0x000fe2000f8e18ff */
[----:B------:R-:W-:-:S08]  /*4300*/  SHF.L.U32 R4, R2, 0x1f, RZ ;  /* 0x0000001f02047819 */ /* 0x000fd000000006ff */
[----:B------:R-:W1:Y:S02]  /*4310*/  SYNCS.PHASECHK.TRANS64.TRYWAIT P0, [UR18], R4 ;  /* 0x00000004ff0075a7 */ /* 0x000e640008001112 */
[----:B-1----:R-:W-:Y:S05]  /*4320*/  @P0 BRA `(.L_x_74) ;  /* 0x0000000000080947 */ /* 0x002fea0003800000 */
[----:B------:R-:W1:Y:S02]  /*4330*/  SYNCS.PHASECHK.TRANS64.TRYWAIT P0, [UR18], R4 ;  /* 0x00000004ff0075a7 */ /* 0x000e640008001112 */
[----:B-1----:R-:W-:Y:S05]  /*4340*/  @!P0 BRA `(.L_x_75) ;  /* 0x0000008800888947 */ /* 0x002fea0003800000 */
.L_x_74:
[----:B------:R-:W-:Y:S01]  /*4350*/  UIADD3 UR35, UPT, UPT, UR7, 0x1, URZ ;  /* 0x0000000107237890 */ /* 0x000fe2000fffe0ff */
[----:B-1----:R-:W-:Y:S01]  /*4360*/  IMAD.U32 R0, RZ, RZ, UR59 ;  /* 0x0000003bff007e24 */ /* 0x002fe2000f8e00ff */
[----:B------:R-:W-:Y:S02]  /*4370*/  UISETP.GE.U32.AND UP1, UPT, UR4, 0x101, UPT ;  /* 0x000001010400788c */ /* 0x000fe4000bf26070 */
[----:B------:R-:W-:Y:S02]  /*4380*/  UISETP.NE.AND UP0, UPT, UR35, 0x4, UPT ;  /* 0x000000042300788c */ /* 0x000fe4000bf05270 */
[----:B------:R-:W-:Y:S02]  /*4390*/  ULEA UR8, UR7, UR57, 0x6 ;  /* 0x0000003907087291 */ /* 0x000fe4000f8e30ff */
[----:B------:R-:W-:Y:S01]  /*43a0*/  PLOP3.LUT P1, PT, PT, PT, UP1, 0x80, 0x8 ;  /* 0x000000000008781c */ /* 0x000fe20003f2f018 */
[----:B------:R-:W-:Y:S02]  /*43b0*/  USEL UR4, URZ, 0x1, UP0 ;  /* 0x00000001ff047887 */ /* 0x000fe40008000000 */
[----:B------:R-:W-:-:S02]  /*43c0*/  USEL UR35, UR35, URZ, UP0 ;  /* 0x000000ff23237287 */ /* 0x000fc40008000000 */
[----:B------:R-:W-:Y:S02]  /*43d0*/  UIADD3 UR16, UPT, UPT, UR8, 0x20, URZ ;  /* 0x0000002008107890 */ /* 0x000fe4000fffe0ff */
[----:B------:R-:W-:Y:S01]  /*43e0*/  LOP3.LUT R2, R2, UR4, RZ, 0x3c, !PT ;  /* 0x0000000402027c12 */ /* 0x000fe2000f8e3cff */
[----:B------:R-:W-:Y:S02]  /*43f0*/  @UP1 ULEA UR5, UR35, UR38, 0x3 ;  /* 0x0000002623051291 */ /* 0x000fe4000f8e18ff */
[----:B------:R-:W-:Y:S01]  /*4400*/  ULEA UR4, UR7, UR58, 0x7 ;  /* 0x0000003a07047291 */ /* 0x000fe2000f8e38ff */
[----:B------:R-:W-:Y:S02]  /*4410*/  UMOV UR9, 0x4008 ;  /* 0x0000400800097882 */ /* 0x000fe40000000000 */
[----:B------:R-:W-:Y:S01]  /*4420*/  @P1 SHF.L.U32 R4, R2, 0x1f, RZ ;  /* 0x0000001f02041819 */ /* 0x000fe200000006ff */
[----:B------:R-:W-:Y:S02]  /*4430*/  UIADD3 UR10, UPT, UPT, UR4, 0x20, URZ ;  /* 0x00000020040a7890 */ /* 0x000fe4000fffe0ff */
[----:B------:R-:W-:Y:S01]  /*4440*/  UIADD3 UR12, UPT, UPT, UR4, 0x40, URZ ;  /* 0x00000040040c7890 */ /* 0x000fe2000fffe0ff */
[----:B------:R1:W2:Y:S01]  /*4450*/  @P1 SYNCS.PHASECHK.TRANS64.TRYWAIT P0, [UR5], R4 ;  /* 0x00000004ff0015a7 */ /* 0x0002a20008001105 */
[----:B------:R-:W-:Y:S01]  /*4460*/  UIADD3 UR14, UPT, UPT, UR4, 0x60, URZ ;  /* 0x00000060040e7890 */ /* 0x000fe2000fffe0ff */
[----:B------:R3:W-:Y:S01]  /*4470*/  UTCCP.T.S.2CTA.4x32dp128bit tmem[UR32+0x1c0], gdesc[UR8] ;  /* 0x0001c008200079e7 */ /* 0x0007e20009300000 */
[----:B------:R-:W-:Y:S01]  /*4480*/  UMOV UR17, 0x4008 ;  /* 0x0000400800117882 */ /* 0x000fe20000000000 */
[----:B------:R-:W-:Y:S01]  /*4490*/  UMOV UR5, 0x4008 ;  /* 0x0000400800057882 */ /* 0x000fe20000000000 */
[----:B------:R-:W-:Y:S01]  /*44a0*/  UMOV UR11, 0x4008 ;  /* 0x00004008000b7882 */ /* 0x000fe20000000000 */
[----:B------:R3:W-:Y:S01]  /*44b0*/  UTCCP.T.S.2CTA.4x32dp128bit tmem[UR32+0x1c4], gdesc[UR16] ;  /* 0x0001c410200079e7 */ /* 0x0007e20009300000 */
[----:B------:R-:W-:Y:S01]  /*44c0*/  UMOV UR13, 0x4008 ;  /* 0x00004008000d7882 */ /* 0x000fe20000000000 */
[----:B------:R3:W-:Y:S01]  /*44d0*/  UTCCP.T.S.2CTA.4x32dp128bit tmem[UR32+0x1c8], gdesc[UR4] ;  /* 0x0001c804200079e7 */ /* 0x0007e20009300000 */
[----:B------:R-:W-:Y:S01]  /*44e0*/  UMOV UR15, 0x4008 ;  /* 0x00004008000f7882 */ /* 0x000fe20000000000 */
[----:B------:R3:W-:Y:S01]  /*44f0*/  UTCCP.T.S.2CTA.4x32dp128bit tmem[UR32+0x1cc], gdesc[UR10] ;  /* 0x0001cc0a200079e7 */ /* 0x0007e20009300000 */
[----:B------:R3:W-:Y:S01]  /*4500*/  UTCCP.T.S.2CTA.4x32dp128bit tmem[UR32+0x1d0], gdesc[UR12] ;  /* 0x0001d00c200079e7 */ /* 0x0007e20009300000 */
[----:B------:R3:W-:Y:S01]  /*4510*/  UTCCP.T.S.2CTA.4x32dp128bit tmem[UR32+0x1d4], gdesc[UR14] ;  /* 0x0001d40e200079e7 */ /* 0x0007e20009300000 */
[----:B------:R-:W-:Y:S01]  /*4520*/  UMOV UR6, 0x1 ;  /* 0x0000000100067882 */ /* 0x000fe20000000000 */
[----:B-1----:R-:W-:-:S04]  /*4530*/  SHF.L.U32 R4, R0, 0x1f, RZ ;  /* 0x0000001f00047819 */ /* 0x002fc800000006ff */
[----:B------:R-:W1:Y:S01]  /*4540*/  SYNCS.PHASECHK.TRANS64.TRYWAIT P3, [UR38+0xb8], R4 ;  /* 0x0000b804ff0075a7 */ /* 0x000e620008061126 */
[----:B--2---:R-:W-:Y:S01]  /*4550*/  @P1 VOTEU.ANY UP0, P0 ;  /* 0x0000000000ff1886 */ /* 0x004fe20000000100 */
[----:B------:R-:W-:Y:S01]  /*4560*/  @UP1 USEL UR6, URZ, 0x1, !UP0 ;  /* 0x00000001ff061887 */ /* 0x000fe2000c000000 */
[----:B-1-3--:R-:W-:Y:S11]  /*4570*/  @!P3 BRA `(.L_x_76) ;  /* 0x000000880014b947 */ /* 0x00aff60003800000 */
.L_x_172:
[----:B------:R-:W-:Y:S01]  /*4580*/  ELECT P0, URZ, PT ;  /* 0x0000000000ff782f */ /* 0x000fe20003800000 */
[----:B------:R-:W-:Y:S02]  /*4590*/  ULEA UR8, UR7, UR56, 0xa ;  /* 0x0000003807087291 */ /* 0x000fe4000f8e50ff */
[----:B------:R-:W-:Y:S02]  /*45a0*/  ULEA UR4, UR7, UR39, 0xa ;  /* 0x0000002707047291 */ /* 0x000fe4000f8e50ff */
[----:B------:R-:W-:Y:S02]  /*45b0*/  UIADD3 UR10, UPT, UPT, UR18, 0x20, URZ ;  /* 0x00000020120a7890 */ /* 0x000fe4000fffe0ff */
[----:B------:R-:W-:Y:S02]  /*45c0*/  UIADD3 UR22, UPT, UPT, UR8, 0x2, URZ ;  /* 0x0000000208167890 */ /* 0x000fe4000fffe0ff */
[----:B------:R-:W-:Y:S02]  /*45d0*/  UIADD3 UR20, UPT, UPT, UR4, 0x2, URZ ;  /* 0x0000000204147890 */ /* 0x000fe4000fffe0ff */
[----:B------:R-:W-:-:S02]  /*45e0*/  UIADD3 UR18, UPT, UPT, UR8, 0x4, URZ ;  /* 0x0000000408127890 */ /* 0x000fc4000fffe0ff */
[----:B-1----:R-:W-:Y:S01]  /*45f0*/  @P0 LOP3.LUT R0, R3, 0xffff, RZ, 0xc0, !PT ;  /* 0x0000ffff03000812 */ /* 0x002fe200078ec0ff */
[----:B------:R-:W-:Y:S02]  /*4600*/  UIADD3 UR16, UPT, UPT, UR4, 0x4, URZ ;  /* 0x0000000404107890 */ /* 0x000fe4000fffe0ff */
[----:B------:R-:W-:Y:S01]  /*4610*/  UIADD3 UR12, UPT, UPT, UR4, 0x6, URZ ;  /* 0x00000006040c7890 */ /* 0x000fe2000fffe0ff */
[----:B------:R-:W-:Y:S01]  /*4620*/  @P0 R2UR UR7, R0 ;  /* 0x00000000000702ca */ /* 0x000fe200000e0000 */
[----:B------:R-:W-:Y:S01]  /*4630*/  UIADD3 UR14, UPT, UPT, UR8, 0x6, URZ ;  /* 0x00000006080e7890 */ /* 0x000fe2000fffe0ff */
[----:B------:R-:W-:Y:S01]  /*4640*/  UMOV UR9, 0x40004040 ;  /* 0x4000404000097882 */ /* 0x000fe20000000000 */
[----:B------:R-:W-:Y:S01]  /*4650*/  UMOV UR5, 0x40004040 ;  /* 0x4000404000057882 */ /* 0x000fe20000000000 */
[----:B------:R-:W-:Y:S01]  /*4660*/  UMOV UR23, 0x40004040 ;  /* 0x4000404000177882 */ /* 0x000fe20000000000 */
[----:B------:R-:W-:Y:S01]  /*4670*/  UMOV UR21, 0x40004040 ;  /* 0x4000404000157882 */ /* 0x000fe20000000000 */
[----:B------:R1:W-:Y:S01]  /*4680*/  UTCOMMA.2CTA gdesc[UR4], gdesc[UR8], tmem[UR34], tmem[UR66], idesc[UR67], tmem[UR54], !UPT ;  /* 0xc0364208040075ea */ /* 0x0003e2000fa00022 */
[----:B------:R-:W-:Y:S01]  /*4690*/  UMOV UR19, 0x40004040 ;  /* 0x4000404000137882 */ /* 0x000fe20000000000 */
[----:B------:R-:W-:Y:S01]  /*46a0*/  UMOV UR17, 0x40004040 ;  /* 0x4000404000117882 */ /* 0x000fe20000000000 */
[----:B------:R-:W-:Y:S01]  /*46b0*/  UMOV UR15, 0x40004040 ;  /* 0x40004040000f7882 */ /* 0x000fe20000000000 */
[----:B------:R-:W-:Y:S01]  /*46c0*/  UMOV UR13, 0x40004040 ;  /* 0x40004040000d7882 */ /* 0x000fe20000000000 */
[----:B------:R1:W-:Y:S01]  /*46d0*/  UTCOMMA.2CTA gdesc[UR20], gdesc[UR22], tmem[UR34], tmem[UR64], idesc[UR65], tmem[UR50], UPT ;  /* 0xc0324016140075ea */ /* 0x0003e2000ba00022 */
[----:B------:R1:W-:Y:S01]  /*46e0*/  UTCOMMA.2CTA gdesc[UR16], gdesc[UR18], tmem[UR34], tmem[UR62], idesc[UR63], tmem[UR52], UPT ;  /* 0xc0343e12100075ea */ /* 0x0003e2000ba00022 */
[----:B------:R1:W-:Y:S01]  /*46f0*/  UTCOMMA.2CTA gdesc[UR12], gdesc[UR14], tmem[UR34], tmem[UR60], idesc[UR61], tmem[UR48], UPT ;  /* 0xc0303c0e0c0075ea */ /* 0x0003e2000ba00022 */
[----:B------:R1:W-:Y:S01]  /*4700*/  UTCBAR.2CTA.MULTICAST [UR10], URZ, UR7 ;  /* 0x000000ff0a0073e9 */ /* 0x0003e20008200807 */
[----:B------:R-:W-:Y:S01]  /*4710*/  UMOV UR11, 0x1 ;  /* 0x00000001000b7882 */ /* 0x000fe20000000000 */
[----:B------:R-:W-:-:S05]  /*4720*/  UMOV UR33, UR70 ;  /* 0x0000004600217c82 */ /* 0x000fca0008000000 */
.L_x_73:
[----:B------:R-:W-:-:S09]  /*4730*/  UISETP.GE.AND UP0, UPT, UR33, 0x1, UPT ;  /* 0x000000012100788c */ /* 0x000fd2000bf06270 */
[----:B------:R-:W-:Y:S05]  /*4740*/  BRA.U !UP0, `(.L_x_77) ;  /* 0x0000000508147547 */ /* 0x000fea000b800000 */
[----:B-1----:R-:W-:-:S05]  /*4750*/  UMOV UR5, UR35 ;  /* 0x0000002300057c82 */ /* 0x002fca0008000000 */
.L_x_80:
[----:B------:R-:W-:Y:S02]  /*4760*/  UISETP.NE.AND UP0, UPT, UR6, URZ, UPT ;  /* 0x000000ff0600728c */ /* 0x000fe4000bf05270 */
[----:B------:R-:W-:Y:S07]  /*4770*/  ULEA UR7, UR5, UR38, 0x3 ;  /* 0x0000002605077291 */ /* 0x000fee000f8e18ff */
[----:B------:R-:W-:Y:S05]  /*4780*/  BRA.U UP0, `(.L_x_78) ;  /* 0x00000001000c7547 */ /* 0x000fea000b800000 */
[----:B------:R-:W-:Y:S04]  /*4790*/  SHF.L.U32 R4, R2, 0x1f, RZ ;  /* 0x0000001f02047819 */ /* 0x000fe800000006ff */
[----:B------:R-:W1:Y:S02]  /*47a0*/  SYNCS.PHASECHK.TRANS64.TRYWAIT P0, [UR7], R4 ;  /* 0x00000004ff0075a7 */ /* 0x000e640008001107 */
[----:B-1----:R-:W-:Y:S05]  /*47b0*/  @!P0 BRA `(.L_x_79) ;  /* 0x00000084009c8947 */ /* 0x002fea0003800000 */
.L_x_78:
[----:B------:R-:W-:Y:S02]  /*47c0*/  UISETP.NE.AND UP1, UPT, UR33, 0x1, UPT ;  /* 0x000000012100788c */ /* 0x000fe4000bf25270 */
[----:B------:R-:W-:Y:S01]  /*47d0*/  UIADD3 UR4, UPT, UPT, UR5, 0x1, URZ ;  /* 0x0000000105047890 */ /* 0x000fe2000fffe0ff */
[----:B------:R-:W-:Y:S03]  /*47e0*/  ELECT P3, URZ, PT ;  /* 0x0000000000ff782f */ /* 0x000fe60003860000 */
[----:B------:R-:W-:Y:S01]  /*47f0*/  UISETP.NE.AND UP0, UPT, UR4, 0x4, UPT ;  /* 0x000000040400788c */ /* 0x000fe2000bf05270 */
[----:B------:R-:W-:Y:S01]  /*4800*/  PLOP3.LUT P1, PT, PT, PT, UP1, 0x80, 0x8 ;  /* 0x000000000008781c */ /* 0x000fe20003f2f018 */
[----:B------:R-:W-:Y:S02]  /*4810*/  ULEA UR10, UR5, UR58, 0x7 ;  /* 0x0000003a050a7291 */ /* 0x000fe4000f8e38ff */
[----:B------:R-:W-:Y:S02]  /*4820*/  USEL UR6, URZ, 0x1, UP0 ;  /* 0x00000001ff067887 */ /* 0x000fe40008000000 */
[----:B------:R-:W-:Y:S02]  /*4830*/  USEL UR35, UR4, URZ, UP0 ;  /* 0x000000ff04237287 */ /* 0x000fe40008000000 */
[----:B------:R-:W-:Y:S02]  /*4840*/  ULEA UR8, UR5, UR56, 0xa ;  /* 0x0000003805087291 */ /* 0x000fe4000f8e50ff */
[----:B------:R-:W-:Y:S01]  /*4850*/  @UP1 ULEA UR4, UR35, UR38, 0x3 ;  /* 0x0000002623041291 */ /* 0x000fe2000f8e18ff */
[----:B------:R-:W-:Y:S01]  /*4860*/  LOP3.LUT R2, R2, UR6, RZ, 0x3c, !PT ;  /* 0x0000000602027c12 */ /* 0x000fe2000f8e3cff */
[----:B------:R-:W-:Y:S02]  /*4870*/  ULEA UR6, UR5, UR57, 0x6 ;  /* 0x0000003905067291 */ /* 0x000fe4000f8e30ff */
[----:B------:R-:W-:Y:S01]  /*4880*/  UIADD3 UR24, UPT, UPT, UR10, 0x20, URZ ;  /* 0x000000200a187890 */ /* 0x000fe2000fffe0ff */
[----:B-1----:R-:W-:Y:S01]  /*4890*/  @P1 SHF.L.U32 R0, R2, 0x1f, RZ ;  /* 0x0000001f02001819 */ /* 0x002fe200000006ff */
[----:B------:R-:W-:Y:S02]  /*48a0*/  UIADD3 UR30, UPT, UPT, UR6, 0x20, URZ ;  /* 0x00000020061e7890 */ /* 0x000fe4000fffe0ff */
[----:B------:R-:W-:Y:S01]  /*48b0*/  UISETP.NE.U32.AND UP0, UPT, UR11, URZ, UPT ;  /* 0x000000ff0b00728c */ /* 0x000fe2000bf05070 */
[----:B------:R1:W2:Y:S01]  /*48c0*/  @P1 SYNCS.PHASECHK.TRANS64.TRYWAIT P0, [UR4], R0 ;  /* 0x00000000ff0015a7 */ /* 0x0002a20008001104 */
[----:B------:R-:W-:Y:S02]  /*48d0*/  ULEA UR4, UR5, UR39, 0xa ;  /* 0x0000002705047291 */ /* 0x000fe4000f8e50ff */
[----:B------:R-:W-:Y:S02]  /*48e0*/  UIADD3 UR37, UPT, UPT, UR7, 0x20, URZ ;  /* 0x0000002007257890 */ /* 0x000fe4000fffe0ff */
[----:B------:R-:W-:Y:S02]  /*48f0*/  UIADD3 UR26, UPT, UPT, UR10, 0x40, URZ ;  /* 0x000000400a1a7890 */ /* 0x000fe4000fffe0ff */
[----:B------:R-:W-:Y:S02]  /*4900*/  UIADD3 UR28, UPT, UPT, UR10, 0x60, URZ ;  /* 0x000000600a1c7890 */ /* 0x000fe4000fffe0ff */
[----:B------:R-:W-:Y:S02]  /*4910*/  UIADD3 UR22, UPT, UPT, UR8, 0x2, URZ ;  /* 0x0000000208167890 */ /* 0x000fe4000fffe0ff */
[----:B------:R-:W-:Y:S02]  /*4920*/  UIADD3 UR20, UPT, UPT, UR4, 0x2, URZ ;  /* 0x0000000204147890 */ /* 0x000fe4000fffe0ff */
[----:B------:R-:W-:Y:S02]  /*4930*/  UIADD3 UR18, UPT, UPT, UR8, 0x4, URZ ;  /* 0x0000000408127890 */ /* 0x000fe4000fffe0ff */
[----:B------:R-:W-:Y:S02]  /*4940*/  UIADD3 UR16, UPT, UPT, UR4, 0x4, URZ ;  /* 0x0000000404107890 */ /* 0x000fe4000fffe0ff */
[----:B------:R-:W-:Y:S02]  /*4950*/  UIADD3 UR14, UPT, UPT, UR8, 0x6, URZ ;  /* 0x00000006080e7890 */ /* 0x000fe4000fffe0ff */
[----:B------:R-:W-:Y:S01]  /*4960*/  UIADD3 UR12, UPT, UPT, UR4, 0x6, URZ ;  /* 0x00000006040c7890 */ /* 0x000fe2000fffe0ff */
[----:B------:R-:W-:Y:S01]  /*4970*/  UMOV UR7, 0x4008 ;  /* 0x0000400800077882 */ /* 0x000fe20000000000 */
[----:B------:R-:W-:Y:S01]  /*4980*/  UMOV UR31, 0x4008 ;  /* 0x00004008001f7882 */ /* 0x000fe20000000000 */
[----:B-1----:R-:W-:Y:S01]  /*4990*/  @P3 LOP3.LUT R0, R3, 0xffff, RZ, 0xc0, !PT ;  /* 0x0000ffff03003812 */ /* 0x002fe200078ec0ff */
[----:B------:R1:W-:Y:S01]  /*49a0*/  UTCCP.T.S.2CTA.4x32dp128bit tmem[UR32+0x1c0], gdesc[UR6] ;  /* 0x0001c006200079e7 */ /* 0x0003e20009300000 */
[----:B------:R-:W-:Y:S01]  /*49b0*/  UTCCP.T.S.2CTA.4x32dp128bit tmem[UR32+0x1c4], gdesc[UR30] ;  /* 0x0001c41e200079e7 */ /* 0x000fe20009300000 */
[----:B------:R-:W-:Y:S01]  /*49c0*/  UMOV UR11, 0x4008 ;  /* 0x00004008000b7882 */ /* 0x000fe20000000000 */
[----:B------:R-:W-:Y:S01]  /*49d0*/  @P3 R2UR UR36, R0 ;  /* 0x00000000002432ca */ /* 0x000fe200000e0000 */
[----:B------:R3:W-:Y:S01]  /*49e0*/  UTCCP.T.S.2CTA.4x32dp128bit tmem[UR32+0x1c8], gdesc[UR10] ;  /* 0x0001c80a200079e7 */ /* 0x0007e20009300000 */
[----:B------:R-:W-:Y:S01]  /*49f0*/  UMOV UR25, 0x4008 ;  /* 0x0000400800197882 */ /* 0x000fe20000000000 */
[----:B------:R-:W-:Y:S01]  /*4a00*/  UMOV UR27, 0x4008 ;  /* 0x00004008001b7882 */ /* 0x000fe20000000000 */
[----:B------:R-:W-:Y:S01]  /*4a10*/  UTCCP.T.S.2CTA.4x32dp128bit tmem[UR32+0x1cc], gdesc[UR24] ;  /* 0x0001cc18200079e7 */ /* 0x000fe20009300000 */
[----:B------:R-:W-:Y:S01]  /*4a20*/  UTCCP.T.S.2CTA.4x32dp128bit tmem[UR32+0x1d0], gdesc[UR26] ;  /* 0x0001d01a200079e7 */ /* 0x000fe20009300000 */
[----:B------:R-:W-:Y:S01]  /*4a30*/  UMOV UR29, 0x4008 ;  /* 0x00004008001d7882 */ /* 0x000fe20000000000 */
[----:B------:R-:W-:Y:S01]  /*4a40*/  UMOV UR9, 0x40004040 ;  /* 0x4000404000097882 */ /* 0x000fe20000000000 */
[----:B------:R-:W-:Y:S01]  /*4a50*/  UTCCP.T.S.2CTA.4x32dp128bit tmem[UR32+0x1d4], gdesc[UR28] ;  /* 0x0001d41c200079e7 */ /* 0x000fe20009300000 */
[----:B------:R-:W-:Y:S01]  /*4a60*/  UMOV UR5, 0x40004040 ;  /* 0x4000404000057882 */ /* 0x000fe20000000000 */
[----:B------:R-:W-:Y:S01]  /*4a70*/  UMOV UR23, 0x40004040 ;  /* 0x4000404000177882 */ /* 0x000fe20000000000 */
[----:B------:R4:W-:Y:S01]  /*4a80*/  UTCOMMA.2CTA gdesc[UR4], gdesc[UR8], tmem[UR34], tmem[UR46], idesc[UR47], tmem[UR54], UP0 ;  /* 0xc0362e08040075ea */ /* 0x0009e20008200022 */
[----:B------:R-:W-:Y:S02]  /*4a90*/  UISETP.GT.U32.AND UP0, UPT, UR33, 0x1, UPT ;  /* 0x000000012100788c */ /* 0x000fe4000bf04070 */
[----:B------:R-:W-:Y:S01]  /*4aa0*/  UIADD3 UR33, UPT, UPT, UR33, -0x1, URZ ;  /* 0xffffffff21217890 */ /* 0x000fe2000fffe0ff */
[----:B------:R-:W-:Y:S01]  /*4ab0*/  UMOV UR21, 0x40004040 ;  /* 0x4000404000157882 */ /* 0x000fe20000000000 */
[----:B------:R-:W-:Y:S01]  /*4ac0*/  UMOV UR19, 0x40004040 ;  /* 0x4000404000137882 */ /* 0x000fe20000000000 */
[----:B------:R2:W-:Y:S01]  /*4ad0*/  UTCOMMA.2CTA gdesc[UR20], gdesc[UR22], tmem[UR34], tmem[UR44], idesc[UR45], tmem[UR50], UPT ;  /* 0xc0322c16140075ea */ /* 0x0005e2000ba00022 */
[----:B------:R-:W-:Y:S01]  /*4ae0*/  UMOV UR17, 0x40004040 ;  /* 0x4000404000117882 */ /* 0x000fe20000000000 */
[----:B------:R-:W-:Y:S01]  /*4af0*/  UMOV UR15, 0x40004040 ;  /* 0x40004040000f7882 */ /* 0x000fe20000000000 */
[----:B------:R2:W-:Y:S01]  /*4b00*/  UTCOMMA.2CTA gdesc[UR16], gdesc[UR18], tmem[UR34], tmem[UR42], idesc[UR43], tmem[UR52], UPT ;  /* 0xc0342a12100075ea */ /* 0x0005e2000ba00022 */
[----:B------:R-:W-:Y:S01]  /*4b10*/  UMOV UR13, 0x40004040 ;  /* 0x40004040000d7882 */ /* 0x000fe20000000000 */
[----:B-1----:R-:W-:Y:S01]  /*4b20*/  UMOV UR6, 0x1 ;  /* 0x0000000100067882 */ /* 0x002fe20000000000 */
[----:B------:R1:W-:Y:S01]  /*4b30*/  UTCOMMA.2CTA gdesc[UR12], gdesc[UR14], tmem[UR34], tmem[UR40], idesc[UR41], tmem[UR48], UPT ;  /* 0xc030280e0c0075ea */ /* 0x0003e2000ba00022 */
[----:B------:R1:W-:Y:S01]  /*4b40*/  UTCBAR.2CTA.MULTICAST [UR37], URZ, UR36 ;  /* 0x000000ff250073e9 */ /* 0x0003e20008200824 */
[----:B---3--:R-:W-:Y:S01]  /*4b50*/  UMOV UR11, 0x1 ;  /* 0x00000001000b7882 */ /* 0x008fe20000000000 */
[----:B----4-:R-:W-:Y:S01]  /*4b60*/  UMOV UR5, UR35 ;  /* 0x0000002300057c82 */ /* 0x010fe20008000000 */
[----:B--2---:R-:W-:Y:S01]  /*4b70*/  @P1 VOTEU.ANY UP2, P0 ;  /* 0x0000000000ff1886 */ /* 0x004fe20000040100 */
[----:B------:R-:W-:Y:S01]  /*4b80*/  @UP1 USEL UR6, URZ, 0x1, !UP2 ;  /* 0x00000001ff061887 */ /* 0x000fe2000d000000 */
[----:B-1----:R-:W-:Y:S11]  /*4b90*/  BRA.U UP0, `(.L_x_80) ;  /* 0xfffffff900f07547 */ /* 0x002ff6000b83ffff */
.L_x_77:
[----:B------:R2:W-:Y:S01]  /*4ba0*/  UTCBAR.2CTA.MULTICAST [UR71], URZ, UR69 ;  /* 0x000000ff470073e9 */ /* 0x0005e20008200845 */
[----:B-1----:R-:W-:-:S04]  /*4bb0*/  UMOV UR7, UR35 ;  /* 0x0000002300077c82 */ /* 0x002fc80008000000 */
.L_x_72:
[----:B------:R-:W-:Y:S01]  /*4bc0*/  ISETP.NE.AND P0, PT, R9, 0x2, PT ;  /* 0x000000020900780c */ /* 0x000fe20003f05270 */
[----:B------:R-:W-:-:S03]  /*4bd0*/  ULOP3.LUT UR59, UR59, 0x1, URZ, 0x3c, !UPT ;  /* 0x000000013b3b7892 */ /* 0x000fc6000f8e3cff */
[----:B------:R-:W-:Y:S02]  /*4be0*/  SEL R0, RZ, 0x1, P0 ;  /* 0x00000001ff007807 */ /* 0x000fe40000000000 */
[----:B------:R-:W-:Y:S02]  /*4bf0*/  SEL R9, R9, RZ, P0 ;  /* 0x000000ff09097207 */ /* 0x000fe40000000000 */
[----:B------:R-:W-:Y:S01]  /*4c00*/  LOP3.LUT R8, R8, R0, RZ, 0x3c, !PT ;  /* 0x0000000008087212 */ /* 0x000fe200078e3cff */
[----:B------:R-:W-:Y:S06]  /*4c10*/  @P2 BRA `(.L_x_81) ;  /* 0xfffffff400482947 */ /* 0x000fec000383ffff */
[----:B------:R-:W1:Y:S01]  /*4c20*/  S2UR UR6, SR_CgaCtaId ;  /* 0x00000000000679c3 */ /* 0x000e620000008800 */
[----:B------:R-:W-:Y:S01]  /*4c30*/  ELECT P0, URZ, PT ;  /* 0x0000000000ff782f */ /* 0x000fe20003800000 */
[----:B------:R-:W-:Y:S01]  /*4c40*/  IMAD.MOV.U32 R0, RZ, RZ, 0x1 ;  /* 0x00000001ff007424 */ /* 0x000fe200078e00ff */
[----:B------:R-:W-:Y:S01]  /*4c50*/  UMOV UR4, 0x40 ;  /* 0x0000004000047882 */ /* 0x000fe20000000000 */
[----:B------:R-:W-:-:S04]  /*4c60*/  SHF.L.U32 R2, RZ, 0x1f, RZ ;  /* 0x0000001fff027819 */ /* 0x000fc800000006ff */
[----:B------:R-:W-:Y:S01]  /*4c70*/  UVIRTCOUNT.DEALLOC.SMPOOL 0x80 ;  /* 0x000000800000784c */ /* 0x000fe20000000000 */
[----:B-1----:R-:W-:-:S09]  /*4c80*/  ULEA UR6, UR6, UR4, 0x18 ;  /* 0x0000000406067291 */ /* 0x002fd2000f8ec0ff */
[----:B------:R1:W-:Y:S01]  /*4c90*/  @P0 STS.U8 [UR6+0x1c], R0 ;  /* 0x00001c00ff000988 */ /* 0x0003e20008000006 */
[----:B------:R-:W3:Y:S02]  /*4ca0*/  SYNCS.PHASECHK.TRANS64.TRYWAIT P0, [UR38+0xe0], R2 ;  /* 0x0000e002ff0075a7 */ /* 0x000ee40008001126 */
[----:B-1-3--:R-:W-:Y:S05]  /*4cb0*/  @!P0 BRA `(.L_x_82) ;  /* 0x0000008000748947 */ /* 0x00afea0003800000 */
.L_x_175:
[----:B------:R-:W-:Y:S01]  /*4cc0*/  NOP ;  /* 0x0000000000007918 */ /* 0x000fe20000000000 */
[----:B-1----:R-:W1:Y:S01]  /*4cd0*/  LDS R0, [UR6+0x14] ;  /* 0x00001406ff007984 */ /* 0x002e620008000800 */
[----:B------:R-:W-:Y:S01]  /*4ce0*/  ULOP3.LUT UR4, UR32, 0xffff, URZ, 0xc0, !UPT ;  /* 0x0000ffff20047892 */ /* 0x000fe2000f8ec0ff */
[----:B------:R-:W-:Y:S01]  /*4cf0*/  UMOV UR5, 0xffff ;  /* 0x0000ffff00057882 */ /* 0x000fe20000000000 */
[----:B------:R-:W-:Y:S02]  /*4d00*/  UMOV UR7, 0x1 ;  /* 0x0000000100077882 */ /* 0x000fe40000000000 */
[----:B------:R-:W-:-:S04]  /*4d10*/  USHF.R.U32.HI UR4, URZ, 0x5, UR4 ;  /* 0x00000005ff047899 */ /* 0x000fc80008011604 */
[----:B------:R-:W-:Y:S02]  /*4d20*/  USHF.L.U32 UR5, UR5, UR4, URZ ;  /* 0x0000000405057299 */ /* 0x000fe400080006ff */
[----:B------:R-:W-:-:S04]  /*4d30*/  USHF.L.U32 UR4, UR7, UR4, URZ ;  /* 0x0000000407047299 */ /* 0x000fc800080006ff */
[----:B-1----:R-:W-:-:S04]  /*4d40*/  LOP3.LUT R0, R0, UR5, RZ, 0xc0, !PT ;  /* 0x0000000500007c12 */ /* 0x002fc8000f8ec0ff */
[----:B------:R-:W-:-:S13]  /*4d50*/  ISETP.NE.AND P0, PT, R0, UR5, PT ;  /* 0x0000000500007c0c */ /* 0x000fda000bf05270 */
[----:B------:R-:W-:Y:S05]  /*4d60*/  @P0 BRA `(.L_x_83) ;  /* 0x0000000000580947 */ /* 0x000fea0003800000 */
[----:B------:R-:W1:Y:S02]  /*4d70*/  LDS R0, [UR6+0x18] ;  /* 0x00001806ff007984 */ /* 0x000e640008000800 */
[----:B-1----:R-:W-:-:S04]  /*4d80*/  LOP3.LUT R0, R0, UR4, RZ, 0xc0, !PT ;  /* 0x0000000400007c12 */ /* 0x002fc8000f8ec0ff */
[----:B------:R-:W-:-:S13]  /*4d90*/  ISETP.NE.AND P0, PT, R0, UR4, PT ;  /* 0x0000000400007c0c */ /* 0x000fda000bf05270 */
[----:B------:R-:W-:Y:S05]  /*4da0*/  @P0 BRA `(.L_x_84) ;  /* 0x00000000003c0947 */ /* 0x000fea0003800000 */
[----:B------:R-:W1:Y:S01]  /*4db0*/  S2R R2, SR_LANEID ;  /* 0x0000000000027919 */ /* 0x000e620000000000 */
[----:B------:R-:W-:-:S06]  /*4dc0*/  ULOP3.LUT UR5, URZ, UR5, URZ, 0x33, !UPT ;  /* 0x00000005ff057292 */ /* 0x000fcc000f8e33ff */
[----:B------:R-:W-:-:S04]  /*4dd0*/  IMAD.U32 R0, RZ, RZ, UR5 ;  /* 0x00000005ff007e24 */ /* 0x000fc8000f8e00ff */
[----:B------:R3:W4:Y:S02]  /*4de0*/  REDUX UR8, R0 ;  /* 0x00000000000873c4 */ /* 0x0007240000000000 */
[----:B------:R1:W-:Y:S01]  /*4df0*/  UTCATOMSWS.AND URZ, UR5 ;  /* 0x0000000500ff79e3 */ /* 0x0003e20008000000 */
[----:B---3--:R-:W-:Y:S01]  /*4e00*/  LOP3.LUT R0, RZ, UR4, RZ, 0x33, !PT ;  /* 0x00000004ff007c12 */ /* 0x008fe2000f8e33ff */
[----:B------:R-:W-:Y:S02]  /*4e10*/  VOTEU.ANY UR4, UPT, PT ;  /* 0x0000000000047886 */ /* 0x000fe400038e0100 */
[----:B------:R-:W-:Y:S02]  /*4e20*/  UFLO.U32 UR4, UR4 ;  /* 0x00000004000472bd */ /* 0x000fe400080e0000 */
[----:B------:R-:W3:Y:S04]  /*4e30*/  REDUX UR7, R0 ;  /* 0x00000000000773c4 */ /* 0x000ee80000000000 */
[----:B-1----:R-:W-:-:S02]  /*4e40*/  ISETP.EQ.U32.AND P0, PT, R2, UR4, PT ;  /* 0x0000000402007c0c */ /* 0x002fc4000bf02070 */
[----:B----4-:R-:W-:-:S11]  /*4e50*/  MOV R2, UR8 ;  /* 0x0000000800027c02 */ /* 0x010fd60008000f00 */
[----:B------:R1:W-:Y:S01]  /*4e60*/  @P0 ATOMS.AND RZ, [UR6+0x14], R2 ;  /* 0x00001402ffff098c */ /* 0x0003e2000a800006 */
[----:B---3--:R-:W-:-:S05]  /*4e70*/  IMAD.U32 R0, RZ, RZ, UR7 ;  /* 0x00000007ff007e24 */ /* 0x008fca000f8e00ff */
[----:B------:R1:W-:Y:S01]  /*4e80*/  @P0 ATOMS.AND RZ, [UR6+0x18], R0 ;  /* 0x00001800ffff098c */ /* 0x0003e2000a800006 */
[----:B------:R-:W-:Y:S05]  /*4e90*/  BRA `(.L_x_85) ;  /* 0x0000000000147947 */ /* 0x000fea0003800000 */
.L_x_84:
[----:B------:R-:W-:Y:S02]  /*4ea0*/  MOV R2, 0x4ec0 ;  /* 0x00004ec000027802 */ /* 0x000fe40000000f00 */
[----:B--2--5:R-:W-:Y:S05]  /*4eb0*/  CALL.REL.NOINC `($__internal_0_$__cuda_sm10x_tcgen05_guardrail_trap_col_being_dealloced_not_returned_by_alloc) ;  /* 0x0000008400607944 */ /* 0x024fea0003c00000 */
[----:B------:R-:W-:Y:S05]  /*4ec0*/  BRA `(.L_x_85) ;  /* 0x0000000000087947 */ /* 0x000fea0003800000 */
.L_x_83:
[----:B------:R-:W-:Y:S02]  /*4ed0*/  MOV R2, 0x4ef0 ;  /* 0x00004ef000027802 */ /* 0x000fe40000000f00 */
[----:B--2--5:R-:W-:Y:S05]  /*4ee0*/  CALL.REL.NOINC `($__internal_2_$__cuda_sm10x_tcgen05_guardrail_trap_unallocated_columns_being_dealloced) ;  /* 0x00000084006c7944 */ /* 0x024fea0003c00000 */
.L_x_85:
[----:B------:R-:W-:Y:S01]  /*4ef0*/  NOP ;  /* 0x0000000000007918 */ /* 0x000fe20000000000 */
[----:B--2---:R-:W-:Y:S05]  /*4f00*/  EXIT ;  /* 0x000000000000794d */ /* 0x004fea0003800000 */
.L_x_59:
[----:B------:R-:W-:-:S09]  /*4f10*/  UISETP.NE.OR UP0, UPT, UR17, 0x3, !UP5 ;  /* 0x000000031100788c */ /* 0x000fd2000ef05670 */
[----:B------:R-:W-:Y:S05]  /*4f20*/  BRA.U UP0, `(.L_x_86) ;  /* 0x0000001100907547 */ /* 0x000fea000b800000 */
[----:B------:R-:W1:Y:S01]  /*4f30*/  S2UR UR10, SR_CgaCtaId ;  /* 0x00000000000a79c3 */ /* 0x000e620000008800 */
[----:B------:R-:W2:Y:S01]  /*4f40*/  LDCU UR37, c[0x0][0x370] ;  /* 0x00006e00ff2577ac */ /* 0x000ea20008000800 */
[----:B------:R-:W-:Y:S02]  /*4f50*/  HFMA2 R13, -RZ, RZ, 0, 0 ;  /* 0x00000000ff0d7431 */ /* 0x000fe400000001ff */
[----:B------:R-:W-:Y:S01]  /*4f60*/  IMAD.MOV.U32 R15, RZ, RZ, 0x1 ;  /* 0x00000001ff0f7424 */ /* 0x000fe200078e00ff */
[----:B------:R-:W-:Y:S01]  /*4f70*/  MOV R7, 0x4000 ;  /* 0x0000400000077802 */ /* 0x000fe20000000f00 */
[----:B------:R-:W2:Y:S01]  /*4f80*/  LDCU.128 UR40, c[0x0][0xf10] ;  /* 0x0001e200ff2877ac */ /* 0x000ea20008000c00 */
[----:B------:R-:W-:Y:S01]  /*4f90*/  IMAD.MOV.U32 R14, RZ, RZ, RZ ;  /* 0x000000ffff0e7224 */ /* 0x000fe200078e00ff */
[----:B------:R-:W3:Y:S01]  /*4fa0*/  LDC.64 R16, c[0x0][0x348] ;  /* 0x0000d200ff107b82 */ /* 0x000ee20000000a00 */
[----:B------:R-:W4:Y:S01]  /*4fb0*/  LDCU UR31, c[0x0][0x374] ;  /* 0x00006e80ff1f77ac */ /* 0x000f220008000800 */
[----:B------:R-:W1:Y:S06]  /*4fc0*/  LDCU UR15, c[0x0][0xf0c] ;  /* 0x0001e180ff0f77ac */ /* 0x000e6c0008000800 */
[----:B------:R-:W3:Y:S01]  /*4fd0*/  LDC.64 R2, c[0x0][0xc88] ;  /* 0x00032200ff027b82 */ /* 0x000ee20000000a00 */
[----:B------:R-:W3:Y:S01]  /*4fe0*/  LDCU UR49, c[0x0][0xf20] ;  /* 0x0001e400ff3177ac */ /* 0x000ee20008000800 */
[----:B------:R-:W3:Y:S06]  /*4ff0*/  LDCU UR4, c[0x0][0xf30] ;  /* 0x0001e600ff0477ac */ /* 0x000eec0008000800 */
[----:B------:R-:W3:Y:S01]  /*5000*/  LDC.64 R4, c[0x0][0xc90] ;  /* 0x00032400ff047b82 */ /* 0x000ee20000000a00 */
[----:B------:R-:W-:Y:S01]  /*5010*/  UMOV UR21, 0x400 ;  /* 0x0000040000157882 */ /* 0x000fe20000000000 */
[----:B--2---:R-:W-:-:S02]  /*5020*/  UIMAD.WIDE.U32 UR6, UR37, UR40, URZ ;  /* 0x00000028250672a5 */ /* 0x004fc4000f8e00ff */
[----:B----4-:R-:W-:Y:S02]  /*5030*/  UIMAD.WIDE.U32 UR8, UR31, UR43, URZ ;  /* 0x0000002b1f0872a5 */ /* 0x010fe4000f8e00ff */
[----:B-1----:R-:W-:Y:S02]  /*5040*/  ULEA UR21, UR10, UR21, 0x18 ;  /* 0x000000150a157291 */ /* 0x002fe4000f8ec0ff */
[----:B------:R-:W-:Y:S02]  /*5050*/  UPLOP3.LUT UP3, UPT, UPT, UPT, UPT, 0x40, 0x4 ;  /* 0x000000000004789c */ /* 0x000fe40003f6e870 */
[----:B------:R-:W-:Y:S02]  /*5060*/  UIADD3 UR38, UPT, UPT, UR21, 0x58, URZ ;  /* 0x0000005815267890 */ /* 0x000fe4000fffe0ff */
[----:B------:R-:W-:Y:S02]  /*5070*/  UIADD3 UR33, UPT, UPT, UR21, 0x40, URZ ;  /* 0x0000004015217890 */ /* 0x000fe4000fffe0ff */
[----:B------:R-:W-:-:S02]  /*5080*/  UIADD3 UR25, UPT, UPT, UR21, 0x48, URZ ;  /* 0x0000004815197890 */ /* 0x000fc4000fffe0ff */
[----:B------:R-:W-:Y:S01]  /*5090*/  UIADD3 UR17, UPT, UPT, UR21, 0x50, URZ ;  /* 0x0000005015117890 */ /* 0x000fe2000fffe0ff */
[----:B------:R-:W-:Y:S01]  /*50a0*/  UMOV UR6, UR7 ;  /* 0x0000000700067c82 */ /* 0x000fe20008000000 */
[----:B------:R-:W-:Y:S01]  /*50b0*/  UMOV UR47, UR9 ;  /* 0x00000009002f7c82 */ /* 0x000fe20008000000 */
[----:B------:R-:W-:Y:S02]  /*50c0*/  UISETP.GE.AND UP0, UPT, UR44, 0x1, UPT ;  /* 0x000000012c00788c */ /* 0x000fe4000bf06270 */
[----:B------:R-:W-:Y:S01]  /*50d0*/  UISETP.NE.AND UP4, UPT, UR44, 0x1, UPT ;  /* 0x000000012c00788c */ /* 0x000fe2000bf85270 */
[----:B------:R-:W1:Y:S01]  /*50e0*/  LDCU.64 UR22, c[0x0][0xf28] ;  /* 0x0001e500ff1677ac */ /* 0x000e620008000a00 */
[----:B------:R-:W-:Y:S02]  /*50f0*/  UISETP.NE.AND UP6, UPT, UR15, 0x1, UPT ;  /* 0x000000010f00788c */ /* 0x000fe4000bfc5270 */
[----:B------:R-:W-:Y:S02]  /*5100*/  UISETP.NE.AND UP5, UPT, UR42, 0x1, UPT ;  /* 0x000000012a00788c */ /* 0x000fe4000bfa5270 */
[----:B------:R-:W-:-:S02]  /*5110*/  UPRMT UR38, UR10, 0x654, UR38 ;  /* 0x000006540a267896 */ /* 0x000fc40008000026 */
[----:B------:R-:W-:Y:S02]  /*5120*/  USHF.R.U32.HI UR48, URZ, UR41, UR6 ;  /* 0x00000029ff307299 */ /* 0x000fe40008011606 */
[----:B------:R-:W-:Y:S02]  /*5130*/  UPRMT UR46, UR10, 0x654, UR33 ;  /* 0x000006540a2e7896 */ /* 0x000fe40008000021 */
[----:B------:R-:W-:Y:S02]  /*5140*/  UPRMT UR45, UR10, 0x654, UR25 ;  /* 0x000006540a2d7896 */ /* 0x000fe40008000019 */
[----:B------:R-:W-:Y:S02]  /*5150*/  UPRMT UR39, UR10, 0x654, UR17 ;  /* 0x000006540a277896 */ /* 0x000fe40008000011 */
[----:B---3--:R-:W-:Y:S02]  /*5160*/  USHF.R.U32.HI UR47, URZ, UR49, UR47 ;  /* 0x00000031ff2f7299 */ /* 0x008fe4000801162f */
[----:B------:R-:W-:Y:S01]  /*5170*/  UISETP.NE.AND UP2, UPT, UR4, 0x1, UPT ;  /* 0x000000010400788c */ /* 0x000fe2000bf45270 */
[----:B-1----:R-:W-:-:S10]  /*5180*/  UMOV UR29, URZ ;  /* 0x000000ff001d7c82 */ /* 0x002fd40008000000 */
.L_x_97:
[C---:B------:R-:W-:Y:S02]  /*5190*/  LEA R12, R14.reuse, UR21, 0x3 ;  /* 0x000000150e0c7c11 */ /* 0x040fe4000f8e18ff */
[----:B------:R-:W-:Y:S02]  /*51a0*/  SHF.L.U32 R0, R13, 0x1f, RZ ;  /* 0x0000001f0d007819 */ /* 0x000fe400000006ff */
[----:B------:R-:W-:Y:S02]  /*51b0*/  LEA R8, R14, UR21, 0x4 ;  /* 0x000000150e087c11 */ /* 0x000fe4000f8e20ff */
[----:B-1----:R-:W1:Y:S02]  /*51c0*/  SYNCS.PHASECHK.TRANS64.TRYWAIT P0, [R12+URZ+0x90], R0 ;  /* 0x000090000c0075a7 */ /* 0x002e6400080011ff */
[----:B-1----:R-:W-:Y:S05]  /*51d0*/  @!P0 BRA `(.L_x_87) ;  /* 0x0000007c00448947 */ /* 0x002fea0003800000 */
.L_x_176:
[----:B------:R-:W2:Y:S01]  /*51e0*/  LDS.128 R8, [R8+0xf0] ;  /* 0x0000f00008087984 */ /* 0x000ea20000000c00 */
[----:B------:R-:W-:Y:S01]  /*51f0*/  UISETP.GE.AND UP0, UPT, UR44, 0x1, UPT ;  /* 0x000000012c00788c */ /* 0x000fe2000bf06270 */
[----:B------:R-:W-:Y:S01]  /*5200*/  @!PT LDS RZ, [RZ] ;  /* 0x00000000fffff984 */ /* 0x000fe20000000800 */
[----:B------:R-:W-:Y:S01]  /*5210*/  @!PT LDS RZ, [RZ] ;  /* 0x00000000fffff984 */ /* 0x000fe20000000800 */
[----:B------:R-:W-:Y:S01]  /*5220*/  @!PT LDS RZ, [RZ] ;  /* 0x00000000fffff984 */ /* 0x000fe20000000800 */
[----:B------:R-:W-:Y:S01]  /*5230*/  @!PT LDS RZ, [RZ] ;  /* 0x00000000fffff984 */ /* 0x000fe20000000800 */
[----:B------:R3:W-:Y:S06]  /*5240*/  MEMBAR.ALL.CTA ;  /* 0x0000000000007992 */ /* 0x0007ec0000008000 */
[----:B---3--:R-:W3:Y:S01]  /*5250*/  FENCE.VIEW.ASYNC.S ;  /* 0x00000000000073c6 */ /* 0x008ee20000000000 */
[----:B--2---:R-:W-:Y:S11]  /*5260*/  LOP3.LUT P0, RZ, R10, 0x1, RZ, 0xc0, !PT ;  /* 0x000000010aff7812 */ /* 0x004ff6000780c0ff */
[----:B------:R-:W-:Y:S02]  /*5270*/  @!UPT UIADD3 URZ, UPT, UPT, URZ, URZ, URZ ;  /* 0x000000fffffff290 */ /* 0x000fe4000fffe0ff */
[----:B---3--:R-:W-:Y:S01]  /*5280*/  VOTEU.ANY UP1, P0 ;  /* 0x0000000000ff7886 */ /* 0x008fe20000020100 */
[----:B------:R-:W-:Y:S11]  /*5290*/  PLOP3.LUT P0, PT, PT, PT, UP1, 0x80, 0x8 ;  /* 0x000000000008781c */ /* 0x000ff60003f0f018 */
[----:B------:R-:W-:Y:S02]  /*52a0*/  @!UPT UIADD3 URZ, UPT, UPT, URZ, URZ, URZ ;  /* 0x000000fffffff290 */ /* 0x000fe4000fffe0ff */
[----:B-1----:R-:W-:Y:S02]  /*52b0*/  @P0 SHF.R.U32.HI R0, RZ, 0x10, R9 ;  /* 0x00000010ff000819 */ /* 0x002fe40000011609 */
[----:B------:R-:W-:Y:S02]  /*52c0*/  @P0 MOV R6, R8 ;  /* 0x0000000800060202 */ /* 0x000fe40000000f00 */
[----:B------:R-:W-:Y:S01]  /*52d0*/  @P0 R2UR UR4, R0 ;  /* 0x00000000000402ca */ /* 0x000fe200000e0000 */
[----:B------:R-:W-:Y:S01]  /*52e0*/  VIADD R0, R12, 0xa0 ;  /* 0x000000a00c007836 */ /* 0x000fe20000000000 */
[----:B------:R-:W-:Y:S02]  /*52f0*/  @P0 LOP3.LUT R8, R9, 0xffff, RZ, 0xc0, !PT ;  /* 0x0000ffff09080812 */ /* 0x000fe400078ec0ff */
[----:B------:R-:W-:Y:S02]  /*5300*/  @P0 R2UR UR6, R6 ;  /* 0x00000000060602ca */ /* 0x000fe400000e0000 */
[----:B------:R-:W-:Y:S02]  /*5310*/  PRMT R0, RZ, 0x654, R0 ;  /* 0x00000654ff007816 */ /* 0x000fe40000000000 */
[----:B------:R-:W-:Y:S02]  /*5320*/  @P0 R2UR UR5, R8 ;  /* 0x00000000080502ca */ /* 0x000fe400000e0000 */
[----:B------:R1:W-:Y:S03]  /*5330*/  SYNCS.ARRIVE.TRANS64.RED.A1T0 RZ, [R0+URZ], RZ ;  /* 0x000000ff00ff79a7 */ /* 0x0003e600081004ff */
[----:B------:R-:W-:Y:S04]  /*5340*/  @UP1 UMOV UR30, UR4 ;  /* 0x00000004001e1c82 */ /* 0x000fe80008000000 */
[----:B------:R-:W-:Y:S04]  /*5350*/  @UP1 UMOV UR14, UR6 ;  /* 0x00000006000e1c82 */ /* 0x000fe80008000000 */
[----:B------:R-:W-:Y:S01]  /*5360*/  @UP1 UMOV UR13, UR5 ;  /* 0x00000005000d1c82 */ /* 0x000fe20008000000 */
[----:B------:R-:W-:Y:S05]  /*5370*/  BRA.U !UP0, `(.L_x_88) ;  /* 0x0000000108a47547 */ /* 0x000fea000b800000 */
[----:B------:R-:W-:Y:S02]  /*5380*/  UIMAD.WIDE.U32 UR18, UR13, UR43, URZ ;  /* 0x0000002b0d1272a5 */ /* 0x000fe4000f8e00ff */
[----:B------:R-:W-:Y:S02]  /*5390*/  UIMAD.WIDE.U32 UR26, UR14, UR40, URZ ;  /* 0x000000280e1a72a5 */ /* 0x000fe4000f8e00ff */
[----:B------:R-:W-:Y:S02]  /*53a0*/  USEL UR4, UR31, UR47, !UP5 ;  /* 0x0000002f1f047287 */ /* 0x000fe4000e800000 */
[----:B------:R-:W-:Y:S02]  /*53b0*/  USEL UR7, UR37, UR48, !UP6 ;  /* 0x0000003025077287 */ /* 0x000fe4000f000000 */
[----:B------:R-:W-:Y:S02]  /*53c0*/  UIMAD.WIDE.U32 UR8, UR4, UR22, URZ ;  /* 0x00000016040872a5 */ /* 0x000fe4000f8e00ff */
[----:B------:R-:W-:Y:S01]  /*53d0*/  UIMAD.WIDE.U32 UR10, UR7, UR22, URZ ;  /* 0x00000016070a72a5 */ /* 0x000fe2000f8e00ff */
[----:B------:R-:W-:Y:S02]  /*53e0*/  UMOV UR5, UR19 ;  /* 0x0000001300057c82 */ /* 0x000fe40008000000 */
[----:B------:R-:W-:Y:S03]  /*53f0*/  USHF.R.U32.HI UR6, URZ, UR49, UR5 ;  /* 0x00000031ff067299 */ /* 0x000fe60008011605 */
[----:B------:R-:W-:Y:S01]  /*5400*/  UMOV UR5, UR27 ;  /* 0x0000001b00057c82 */ /* 0x000fe20008000000 */
[----:B------:R-:W-:Y:S02]  /*5410*/  USEL UR6, UR13, UR6, !UP5 ;  /* 0x000000060d067287 */ /* 0x000fe4000e800000 */
[----:B------:R-:W-:Y:S03]  /*5420*/  USHF.R.U32.HI UR12, URZ, UR41, UR5 ;  /* 0x00000029ff0c7299 */ /* 0x000fe60008011605 */
[----:B------:R-:W-:Y:S02]  /*5430*/  UMOV UR5, UR9 ;  /* 0x0000000900057c82 */ /* 0x000fe40008000000 */
[----:B------:R-:W-:Y:S03]  /*5440*/  @UP4 USHF.R.U32.HI UR4, URZ, UR23, UR5 ;  /* 0x00000017ff044299 */ /* 0x000fe60008011605 */
[----:B------:R-:W-:Y:S01]  /*5450*/  UMOV UR5, UR11 ;  /* 0x0000000b00057c82 */ /* 0x000fe20008000000 */
[----:B------:R-:W-:Y:S02]  /*5460*/  UIMAD UR4, UR44, UR4, URZ ;  /* 0x000000042c0472a4 */ /* 0x000fe4000f8e02ff */
[----:B------:R-:W-:Y:S02]  /*5470*/  @UP4 USHF.R.U32.HI UR7, URZ, UR23, UR5 ;  /* 0x00000017ff074299 */ /* 0x000fe40008011605 */
[----:B------:R-:W-:Y:S02]  /*5480*/  UIMAD.WIDE.U32 UR10, UR6, UR22, URZ ;  /* 0x00000016060a72a5 */ /* 0x000fe4000f8e00ff */
[----:B------:R-:W-:Y:S02]  /*5490*/  USEL UR5, UR14, UR12, !UP6 ;  /* 0x0000000c0e057287 */ /* 0x000fe4000f000000 */
[----:B------:R-:W-:Y:S02]  /*54a0*/  UIMAD UR8, UR44, UR7, URZ ;  /* 0x000000072c0872a4 */ /* 0x000fe4000f8e02ff */
[----:B------:R-:W-:Y:S03]  /*54b0*/  UISETP.GE.AND UP0, UPT, UR6, UR4, UPT ;  /* 0x000000040600728c */ /* 0x000fe6000bf06270 */
[----:B------:R-:W-:Y:S01]  /*54c0*/  UMOV UR4, UR11 ;  /* 0x0000000b00047c82 */ /* 0x000fe20008000000 */
[----:B------:R-:W-:Y:S02]  /*54d0*/  UISETP.GE.OR UP0, UPT, UR5, UR8, UP0 ;  /* 0x000000080500728c */ /* 0x000fe40008706670 */
[----:B------:R-:W-:Y:S02]  /*54e0*/  USHF.R.U32.HI UR4, URZ, UR23, UR4 ;  /* 0x00000017ff047299 */ /* 0x000fe40008011604 */
[----:B------:R-:W-:Y:S02]  /*54f0*/  UIMAD.WIDE.U32 UR8, UR5, UR22, URZ ;  /* 0x00000016050872a5 */ /* 0x000fe4000f8e00ff */
[----:B------:R-:W-:Y:S04]  /*5500*/  USEL UR10, UR6, UR4, !UP4 ;  /* 0x00000004060a7287 */ /* 0x000fe8000e000000 */
[----:B------:R-:W-:Y:S01]  /*5510*/  UIADD3 UR11, UPT, UPT, -UR10, URZ, URZ ;  /* 0x000000ff0a0b7290 */ /* 0x000fe2000fffe1ff */
[----:B------:R-:W-:Y:S02]  /*5520*/  @!UP0 UMOV UR4, UR9 ;  /* 0x0000000900048c82 */ /* 0x000fe40008000000 */
[----:B------:R-:W-:Y:S02]  /*5530*/  @!UP0 USHF.R.U32.HI UR4, URZ, UR23, UR4 ;  /* 0x00000017ff048299 */ /* 0x000fe40008011604 */
[----:B------:R-:W-:Y:S02]  /*5540*/  UIMAD UR8, UR44, UR11, UR6 ;  /* 0x0000000b2c0872a4 */ /* 0x000fe4000f8e0206 */
[----:B------:R-:W-:Y:S04]  /*5550*/  @!UP0 USEL UR4, UR5, UR4, !UP4 ;  /* 0x0000000405048287 */ /* 0x000fe8000e000000 */
[----:B------:R-:W-:Y:S02]  /*5560*/  @!UP0 UIMAD UR8, UR7, UR8, UR4 ;  /* 0x00000008070882a4 */ /* 0x000fe4000f8e0204 */
[----:B------:R-:W-:Y:S02]  /*5570*/  @!UP0 UIADD3 UR9, UPT, UPT, UR10, -UR4, URZ ;  /* 0x800000040a098290 */ /* 0x000fe4000fffe0ff */
[----:B------:R-:W-:Y:S02]  /*5580*/  UIADD3 UR4, UPT, UPT, -UR5, URZ, URZ ;  /* 0x000000ff05047290 */ /* 0x000fe4000fffe1ff */
[----:B------:R-:W-:Y:S02]  /*5590*/  UIADD3 UR7, UPT, UPT, -UR6, URZ, URZ ;  /* 0x000000ff06077290 */ /* 0x000fe4000fffe1ff */
[----:B------:R-:W-:Y:S02]  /*55a0*/  @!UP0 UIMAD UR6, UR9, UR44, UR5 ;  /* 0x0000002c090682a4 */ /* 0x000fe4000f8e0205 */
[----:B------:R-:W-:Y:S02]  /*55b0*/  UIMAD UR14, UR15, UR4, UR14 ;  /* 0x000000040f0e72a4 */ /* 0x000fe4000f8e020e */
[----:B------:R-:W-:Y:S01]  /*55c0*/  UIMAD UR13, UR42, UR7, UR13 ;  /* 0x000000072a0d72a4 */ /* 0x000fe2000f8e020d */
[----:B------:R-:W-:Y:S02]  /*55d0*/  @!UP0 UMOV UR5, UR8 ;  /* 0x0000000800058c82 */ /* 0x000fe40008000000 */
[----:B------:R-:W-:Y:S02]  /*55e0*/  UIMAD UR14, UR5, UR15, UR14 ;  /* 0x0000000f050e72a4 */ /* 0x000fe4000f8e020e */
[----:B------:R-:W-:Y:S11]  /*55f0*/  UIMAD UR13, UR6, UR42, UR13 ;  /* 0x0000002a060d72a4 */ /* 0x000ff6000f8e020d */
[----:B------:R-:W-:Y:S01]  /*5600*/  @!UPT UIADD3 URZ, UPT, UPT, URZ, URZ, URZ ;  /* 0x000000fffffff290 */ /* 0x000fe2000fffe0ff */
.L_x_88:
[----:B------:R-:W2:Y:S01]  /*5610*/  @!UP2 LDCU.128 UR8, c[0x0][0xf10] ;  /* 0x0001e200ff08a7ac */ /* 0x000ea20008000c00 */
[C---:B------:R-:W-:Y:S02]  /*5620*/  ISETP.NE.U32.AND P1, PT, R4.reuse, RZ, PT ;  /* 0x000000ff0400720c */ /* 0x040fe40003f25070 */
[----:B------:R-:W-:Y:S02]  /*5630*/  ISETP.NE.U32.AND P0, PT, R4, RZ, PT ;  /* 0x000000ff0400720c */ /* 0x000fe40003f05070 */
[C---:B------:R-:W-:Y:S02]  /*5640*/  ISETP.NE.AND.EX P1, PT, R5.reuse, RZ, PT, P1 ;  /* 0x000000ff0500720c */ /* 0x040fe40003f25310 */
[----:B------:R-:W-:Y:S01]  /*5650*/  ISETP.NE.AND.EX P0, PT, R5, RZ, PT, P0 ;  /* 0x000000ff0500720c */ /* 0x000fe20003f05300 */
[----:B------:R-:W3:Y:S01]  /*5660*/  @!UP2 LDCU UR5, c[0x0][0xf0c] ;  /* 0x0001e180ff05a7ac */ /* 0x000ee20008000800 */
[----:B------:R-:W-:Y:S01]  /*5670*/  SHF.L.U32 R9, R15, 0x1f, RZ ;  /* 0x0000001f0f097819 */ /* 0x000fe200000006ff */
[----:B------:R-:W-:Y:S02]  /*5680*/  USHF.L.U32 UR35, UR20, 0x7, URZ ;  /* 0x0000000714237899 */ /* 0x000fe400080006ff */
[----:B--2---:R-:W-:Y:S07]  /*5690*/  UIMAD.WIDE.U32 UR6, UR14, UR8, URZ ;  /* 0x000000080e0672a5 */ /* 0x004fee000f8e00ff */
[----:B------:R-:W-:Y:S01]  /*56a0*/  @!UP2 UMOV UR4, UR7 ;  /* 0x000000070004ac82 */ /* 0x000fe20008000000 */
[----:B---3--:R-:W-:Y:S02]  /*56b0*/  @!UP2 UISETP.NE.AND UP0, UPT, UR5, 0x1, UPT ;  /* 0x000000010500a88c */ /* 0x008fe4000bf05270 */
[----:B------:R-:W-:Y:S02]  /*56c0*/  @!UP2 USHF.R.U32.HI UR4, URZ, UR9, UR4 ;  /* 0x00000009ff04a299 */ /* 0x000fe40008011604 */
[----:B------:R-:W-:Y:S02]  /*56d0*/  UIMAD.WIDE.U32 UR6, UR13, UR11, URZ ;  /* 0x0000000b0d0672a5 */ /* 0x000fe4000f8e00ff */
[----:B------:R-:W-:Y:S02]  /*56e0*/  @!UP2 USEL UR8, UR14, UR4, !UP0 ;  /* 0x000000040e08a287 */ /* 0x000fe4000c000000 */
[----:B------:R-:W-:Y:S03]  /*56f0*/  @!UP2 UISETP.NE.AND UP0, UPT, UR10, 0x1, UPT ;  /* 0x000000010a00a88c */ /* 0x000fe6000bf05270 */
[----:B------:R-:W-:Y:S01]  /*5700*/  @!UP2 UMOV UR6, UR7 ;  /* 0x000000070006ac82 */ /* 0x000fe20008000000 */
[----:B------:R-:W-:Y:S01]  /*5710*/  USHF.L.U32 UR7, UR16, 0x8, URZ ;  /* 0x0000000810077899 */ /* 0x000fe200080006ff */
[----:B------:R-:W2:Y:S02]  /*5720*/  @!UP2 LDCU UR4, c[0x0][0xf20] ;  /* 0x0001e400ff04a7ac */ /* 0x000ea40008000800 */
[----:B--2---:R-:W-:Y:S04]  /*5730*/  @!UP2 USHF.R.U32.HI UR6, URZ, UR4, UR6 ;  /* 0x00000004ff06a299 */ /* 0x004fe80008011606 */
[----:B------:R-:W-:Y:S04]  /*5740*/  @!UP2 USEL UR6, UR13, UR6, !UP0 ;  /* 0x000000060d06a287 */ /* 0x000fe8000c000000 */
[----:B------:R-:W-:Y:S02]  /*5750*/  @!UP2 UIADD3 UR4, UPT, UPT, -UR8, UR6, URZ ;  /* 0x000000060804a290 */ /* 0x000fe4000fffe1ff */
[----:B------:R-:W-:Y:S02]  /*5760*/  @!UP2 UIADD3 UR6, UPT, UPT, UR8, -UR6, URZ ;  /* 0x800000060806a290 */ /* 0x000fe4000fffe0ff */
[----:B------:R-:W-:Y:S02]  /*5770*/  @!UP2 UIMAD UR14, UR4, UR5, UR14 ;  /* 0x00000005040ea2a4 */ /* 0x000fe4000f8e020e */
[----:B------:R-:W-:Y:S01]  /*5780*/  @!UP2 UIMAD UR13, UR6, UR10, UR13 ;  /* 0x0000000a060da2a4 */ /* 0x000fe2000f8e020d */
[----:B------:R-:W-:Y:S11]  /*5790*/  BRA.U UP3, `(.L_x_89) ;  /* 0x0000000103107547 */ /* 0x000ff6000b800000 */
[----:B------:R-:W-:Y:S04]  /*57a0*/  MOV R6, UR52 ;  /* 0x0000003400067c02 */ /* 0x000fe80008000f00 */
[----:B------:R-:W-:Y:S04]  /*57b0*/  SHF.L.U32 R6, R6, 0x1f, RZ ;  /* 0x0000001f06067819 */ /* 0x000fe800000006ff */
[----:B------:R-:W2:Y:S02]  /*57c0*/  SYNCS.PHASECHK.TRANS64.TRYWAIT P2, [UR21+0x88], R6 ;  /* 0x00008806ff0075a7 */ /* 0x000ea40008041115 */
[----:B--2---:R-:W-:Y:S05]  /*57d0*/  @!P2 BRA `(.L_x_90) ;  /* 0x0000007400d8a947 */ /* 0x004fea0003800000 */
.L_x_89:
[----:B------:R-:W-:Y:S05]  /*57e0*/  @!P1 BRA `(.L_x_91) ;  /* 0x0000000000309947 */ /* 0x000fea0003800000 */
[----:B------:R-:W-:Y:S01]  /*57f0*/  ISETP.NE.U32.AND P1, PT, R2, RZ, PT ;  /* 0x000000ff0200720c */ /* 0x000fe20003f25070 */
[----:B------:R-:W2:Y:S01]  /*5800*/  LDCU.64 UR4, c[0x0][0x358] ;  /* 0x00006b00ff0477ac */ /* 0x000ea20008000a00 */
[----:B------:R-:W-:Y:S02]  /*5810*/  IMAD.MOV.U32 R142, RZ, RZ, 0x1 ;  /* 0x00000001ff8e7424 */ /* 0x000fe400078e00ff */
[----:B------:R-:W-:Y:S11]  /*5820*/  ISETP.NE.AND.EX P1, PT, R3, RZ, PT, P1 ;  /* 0x000000ff0300720c */ /* 0x000ff60003f25310 */
[----:B------:R-:W-:Y:S02]  /*5830*/  @!UPT UIADD3 URZ, UPT, UPT, URZ, URZ, URZ ;  /* 0x000000fffffff290 */ /* 0x000fe4000fffe0ff */
[----:B------:R-:W3:Y:S01]  /*5840*/  @P1 LDC.64 R10, c[0x0][0xc88] ;  /* 0x00032200ff0a1b82 */ /* 0x000ee20000000a00 */
[----:B-1----:R-:W-:Y:S04]  /*5850*/  @P1 IMAD R0, R4, UR36, RZ ;  /* 0x0000002404001c24 */ /* 0x002fe8000f8e02ff */
[----:B---3--:R-:W-:Y:S04]  /*5860*/  @P1 IMAD.WIDE R10, R0, 0x4, R10 ;  /* 0x00000004000a1825 */ /* 0x008fe800078e020a */
[----:B------:R-:W-:Y:S01]  /*5870*/  HFMA2 R0, -RZ, RZ, 0, 5.9604644775390625e-08 ;  /* 0x00000001ff007431 */ /* 0x000fe200000001ff */
[----:B--2--5:R2:W5:Y:S04]  /*5880*/  @P1 LDG.E R71, desc[UR4][R10.64] ;  /* 0x000000040a471981 */ /* 0x024568000c1e1900 */
[----:B------:R-:W-:Y:S01]  /*5890*/  @!P1 PRMT R142, R0, 0x7610, R142 ;  /* 0x00007610008e9816 */ /* 0x000fe2000000008e */
[----:B--2---:R-:W3:Y:S06]  /*58a0*/  @!P1 LDC R71, c[0x0][0xc80] ;  /* 0x00032000ff479b82 */ /* 0x004eec0000000800 */
.L_x_91:
[----:B---3-5:R-:W-:Y:S01]  /*58b0*/  @!P0 FSETP.EQ.AND P1, PT, R71, RZ, PT ;  /* 0x000000ff4700820b */ /* 0x028fe20003f22000 */
[----:B------:R-:W-:Y:S01]  /*58c0*/  @!UPT UIADD3 URZ, UPT, UPT, URZ, URZ, URZ ;  /* 0x000000fffffff290 */ /* 0x000fe2000fffe0ff */
[----:B------:R-:W-:Y:S11]  /*58d0*/  @!P0 BRA `(.L_x_92) ;  /* 0x0000000000188947 */ /* 0x000ff60003800000 */
[----:B------:R-:W-:Y:S02]  /*58e0*/  LOP3.LUT P0, RZ, R142, 0xff, RZ, 0xc0, !PT ;  /* 0x000000ff8eff7812 */ /* 0x000fe4000780c0ff */
[----:B------:R-:W-:Y:S04]  /*58f0*/  ISETP.NE.U32.AND P1, PT, R2, RZ, PT ;  /* 0x000000ff0200720c */ /* 0x000fe80003f25070 */
[----:B------:R-:W-:Y:S04]  /*5900*/  ISETP.NE.AND.EX P1, PT, R3, RZ, PT, P1 ;  /* 0x000000ff0300720c */ /* 0x000fe80003f25310 */
[----:B------:R-:W-:Y:S03]  /*5910*/  PLOP3.LUT P1, PT, P1, PT, PT, 0x8, 0x80 ;  /* 0x000000000080781c */ /* 0x000fe60000f2e170 */
[----:B------:R-:W-:Y:S11]  /*5920*/  @P0 FSETP.EQ.AND P1, PT, R71, RZ, PT ;  /* 0x000000ff4700020b */ /* 0x000ff60003f22000 */
[----:B------:R-:W-:Y:S02]  /*5930*/  @!UPT UIADD3 URZ, UPT, UPT, URZ, URZ, URZ ;  /* 0x000000fffffff290 */ /* 0x000fe4000fffe0ff */
.L_x_92:
[----:B------:R-:W2:Y:S01]  /*5940*/  SYNCS.PHASECHK.TRANS64.TRYWAIT P2, [UR21+0x60], R9 ;  /* 0x00006009ff0075a7 */ /* 0x000ea20008041115 */
[----:B------:R-:W-:Y:S01]  /*5950*/  ELECT P0, URZ, PT ;  /* 0x0000000000ff782f */ /* 0x000fe20003800000 */
[----:B------:R-:W-:Y:S03]  /*5960*/  ULOP3.LUT UR4, UR29, 0x1, URZ, 0xc0, !UPT ;  /* 0x000000011d047892 */ /* 0x000fe6000f8ec0ff */
[----:B------:R-:W-:Y:S11]  /*5970*/  PLOP3.LUT P1, PT, P1, P0, PT, 0xf2, 0x2f ;  /* 0x00000000002f781c */ /* 0x000ff60000f21e72 */
[----:B------:R-:W-:Y:S02]  /*5980*/  @!UPT UIADD3 URZ, UPT, UPT, URZ, URZ, URZ ;  /* 0x000000fffffff290 */ /* 0x000fe4000fffe0ff */
[----:B------:R-:W-:Y:S05]  /*5990*/  @!P1 IADD3 R8, P0, PT, R16, 0x980, RZ ;  /* 0x0000098010089810 */ /* 0x000fea0007f1e0ff */
[----:B-1----:R-:W-:Y:S01]  /*59a0*/  @!P1 IMAD.X R6, RZ, RZ, R17, P0 ;  /* 0x000000ffff069224 */ /* 0x002fe200000e0611 */
[----:B--2---:R-:W-:Y:S07]  /*59b0*/  @!P2 BRA `(.L_x_93) ;  /* 0x000000740078a947 */ /* 0x004fee0003800000 */
.L_x_179:
[----:B------:R-:W-:Y:S01]  /*59c0*/  @!P1 R2UR UR6, R8 ;  /* 0x00000000080692ca */ /* 0x000fe200000e0000 */
[----:B------:R-:W-:Y:S01]  /*59d0*/  VOTEU.ALL UP0, P1 ;  /* 0x0000000000ff7886 */ /* 0x000fe20000800000 */
[----:B------:R-:W-:Y:S01]  /*59e0*/  @!P1 R2UR UR5, R6 ;  /* 0x00000000060592ca */ /* 0x000fe200000e0000 */
[----:B------:R-:W-:Y:S01]  /*59f0*/  UMOV UR10, 0x0 ;  /* 0x00000000000a7882 */ /* 0x000fe20000000000 */
[----:B------:R-:W-:Y:S01]  /*5a00*/  ISETP.NE.AND P0, PT, RZ, UR4, !P1 ;  /* 0x00000004ff007c0c */ /* 0x000fe2000cf05270 */
[----:B------:R-:W-:Y:S01]  /*5a10*/  UMOV UR11, 0x10000000 ;  /* 0x10000000000b7882 */ /* 0x000fe20000000000 */
[----:B------:R-:W-:Y:S02]  /*5a20*/  @!UP0 UIADD3 UR8, UPT, UPT, UR7, 0xc0, URZ ;  /* 0x000000c007088890 */ /* 0x000fe4000fffe0ff */
[----:B------:R-:W-:Y:S01]  /*5a30*/  @!UP0 UIADD3 UR32, UPT, UPT, UR21, 0x400, URZ ;  /* 0x0000040015208890 */ /* 0x000fe2000fffe0ff */
[----:B------:R-:W-:Y:S03]  /*5a40*/  VOTEU.ALL UP0, P1 ;  /* 0x0000000000ff7886 */ /* 0x000fe60000800000 */
[----:B-1----:R-:W-:Y:S02]  /*5a50*/  @!P1 IMAD.U32 R0, RZ, RZ, UR8 ;  /* 0x00000008ff009e24 */ /* 0x002fe4000f8e00ff */
[----:B------:R-:W-:Y:S02]  /*5a60*/  IMAD.U32 R10, RZ, RZ, UR6 ;  /* 0x00000006ff0a7e24 */ /* 0x000fe4000f8e00ff */
[----:B------:R-:W-:Y:S02]  /*5a70*/  IMAD.U32 R11, RZ, RZ, UR5 ;  /* 0x00000005ff0b7e24 */ /* 0x000fe4000f8e00ff */
[----:B------:R-:W-:Y:S01]  /*5a80*/  @P0 IMAD R0, RZ, RZ, UR7 ;  /* 0x00000007ff000e24 */ /* 0x000fe2000f8e02ff */
[----:B------:R-:W-:Y:S02]  /*5a90*/  @!P1 R2UR UR8, R10 ;  /* 0x000000000a0892ca */ /* 0x000fe400000e0000 */
[----:B------:R-:W-:Y:S02]  /*5aa0*/  @!P1 R2UR UR9, R11 ;  /* 0x000000000b0992ca */ /* 0x000fe400000e0000 */
[----:B------:R-:W-:Y:S11]  /*5ab0*/  PLOP3.LUT P0, PT, P1, PT, PT, 0x8, 0x80 ;  /* 0x000000000080781c */ /* 0x000ff60000f0e170 */
[----:B------:R-:W-:Y:S02]  /*5ac0*/  @!UPT UIADD3 URZ, UPT, UPT, URZ, URZ, URZ ;  /* 0x000000fffffff290 */ /* 0x000fe4000fffe0ff */
[----:B------:R-:W-:Y:S01]  /*5ad0*/  @P0 R2UR.BROADCAST UR34, R0 ;  /* 0x00000000002202ca */ /* 0x000fe200008e0000 */
[----:B------:R-:W-:Y:S01]  /*5ae0*/  @!P1 IMAD.MOV.U32 R0, RZ, RZ, 0x4000 ;  /* 0x00004000ff009424 */ /* 0x000fe200078e00ff */
[----:B------:R-:W-:Y:S05]  /*5af0*/  @!P1 IADD3 R8, P0, PT, R16, 0x980, RZ ;  /* 0x0000098010089810 */ /* 0x000fea0007f1e0ff */
[----:B------:R-:W-:Y:S06]  /*5b00*/  @!P1 IMAD.X R6, RZ, RZ, R17, P0 ;  /* 0x000000ffff069224 */ /* 0x000fec00000e0611 */
[----:B------:R1:W-:Y:S01]  /*5b10*/  @!UP0 UTMALDG.3D [UR32], [UR8], desc[UR10] ;  /* 0x00000a20080085b4 */ /* 0x0003e20008011000 */
[----:B------:R1:W-:Y:S01]  /*5b20*/  @!P1 SYNCS.ARRIVE.TRANS64.RED.A0TR RZ, [UR21+0x40], R0 ;  /* 0x00004000ffff99a7 */ /* 0x0003e20008300415 */
[----:B------:R-:W-:Y:S01]  /*5b30*/  SYNCS.ARRIVE.TRANS64.RED.A1T0 RZ, [UR46], RZ ;  /* 0x000000ffffff79a7 */ /* 0x000fe2000810042e */
[----:B------:R-:W2:Y:S02]  /*5b40*/  SYNCS.PHASECHK.TRANS64.TRYWAIT P2, [UR21+0x68], R9 ;  /* 0x00006809ff0075a7 */ /* 0x000ea40008041115 */
[----:B-12---:R-:W-:Y:S05]  /*5b50*/  @!P2 BRA `(.L_x_94) ;  /* 0x000000740028a947 */ /* 0x006fea0003800000 */
.L_x_181:
[----:B------:R-:W-:Y:S01]  /*5b60*/  @!P1 R2UR UR6, R8 ;  /* 0x00000000080692ca */ /* 0x000fe200000e0000 */
[----:B------:R-:W-:Y:S01]  /*5b70*/  VOTEU.ALL UP0, P1 ;  /* 0x0000000000ff7886 */ /* 0x000fe20000800000 */
[----:B------:R-:W-:Y:S01]  /*5b80*/  @!P1 R2UR UR5, R6 ;  /* 0x00000000060592ca */ /* 0x000fe200000e0000 */
[----:B-1----:R-:W-:Y:S01]  /*5b90*/  @!P1 IMAD.MOV.U32 R0, RZ, RZ, 0x4000 ;  /* 0x00004000ff009424 */ /* 0x002fe200078e00ff */
[----:B------:R-:W-:Y:S01]  /*5ba0*/  UMOV UR10, 0x0 ;  /* 0x00000000000a7882 */ /* 0x000fe20000000000 */
[----:B------:R-:W-:Y:S01]  /*5bb0*/  UMOV UR11, 0x10000000 ;  /* 0x10000000000b7882 */ /* 0x000fe20000000000 */
[----:B------:R-:W-:Y:S01]  /*5bc0*/  @!UP0 UIADD3 UR24, UPT, UPT, UR21, 0x4400, URZ ;  /* 0x0000440015188890 */ /* 0x000fe2000fffe0ff */
[----:B------:R-:W-:Y:S01]  /*5bd0*/  @!P1 IADD3 R8, P0, PT, R16, 0x980, RZ ;  /* 0x0000098010089810 */ /* 0x000fe20007f1e0ff */
[----:B------:R-:W-:Y:S01]  /*5be0*/  UMOV UR27, UR35 ;  /* 0x00000023001b7c82 */ /* 0x000fe20008000000 */
[----:B------:R-:W-:Y:S03]  /*5bf0*/  UMOV UR28, UR36 ;  /* 0x00000024001c7c82 */ /* 0x000fe60008000000 */
[----:B------:R-:W-:Y:S02]  /*5c00*/  @!P1 IMAD.X R6, RZ, RZ, R17, P0 ;  /* 0x000000ffff069224 */ /* 0x000fe400000e0611 */
[----:B------:R-:W-:Y:S02]  /*5c10*/  IMAD.U32 R10, RZ, RZ, UR6 ;  /* 0x00000006ff0a7e24 */ /* 0x000fe4000f8e00ff */
[----:B------:R-:W-:Y:S01]  /*5c20*/  IMAD.U32 R11, RZ, RZ, UR5 ;  /* 0x00000005ff0b7e24 */ /* 0x000fe2000f8e00ff */
[----:B------:R-:W-:Y:S02]  /*5c30*/  @!UP0 UIMAD UR5, UR4, -0x40, UR7 ;  /* 0xffffffc0040588a4 */ /* 0x000fe4000f8e0207 */
[----:B------:R-:W-:Y:S02]  /*5c40*/  @!P1 R2UR UR8, R10 ;  /* 0x000000000a0892ca */ /* 0x000fe400000e0000 */
[----:B------:R-:W-:Y:S01]  /*5c50*/  @!P1 R2UR UR9, R11 ;  /* 0x000000000b0992ca */ /* 0x000fe200000e0000 */
[----:B------:R-:W-:Y:S01]  /*5c60*/  @!UP0 UIADD3 UR26, UPT, UPT, UR5, 0x80, URZ ;  /* 0x00000080051a8890 */ /* 0x000fe2000fffe0ff */
[----:B------:R-:W-:Y:S11]  /*5c70*/  VOTEU.ALL UP0, P1 ;  /* 0x0000000000ff7886 */ /* 0x000ff60000800000 */
[----:B------:R1:W-:Y:S01]  /*5c80*/  @!UP0 UTMALDG.3D [UR24], [UR8], desc[UR10] ;  /* 0x00000a18080085b4 */ /* 0x0003e20008011000 */
[----:B------:R1:W-:Y:S01]  /*5c90*/  @!P1 SYNCS.ARRIVE.TRANS64.RED.A0TR RZ, [UR21+0x48], R0 ;  /* 0x00004800ffff99a7 */ /* 0x0003e20008300415 */
[----:B------:R-:W-:Y:S01]  /*5ca0*/  SYNCS.ARRIVE.TRANS64.RED.A1T0 RZ, [UR45], RZ ;  /* 0x000000ffffff79a7 */ /* 0x000fe2000810042d */
[----:B------:R-:W2:Y:S02]  /*5cb0*/  SYNCS.PHASECHK.TRANS64.TRYWAIT P2, [UR21+0x70], R9 ;  /* 0x00007009ff0075a7 */ /* 0x000ea40008041115 */
[----:B-12---:R-:W-:Y:S05]  /*5cc0*/  @!P2 BRA `(.L_x_95) ;  /* 0x0000007000e4a947 */ /* 0x006fea0003800000 */
.L_x_183:
        /* <DEDUP_REMOVED lines=13> */
[----:B------:R-:W-:Y:S02]  /*5da0*/  @!UP0 ULEA UR5, UR4, UR7, 0x6 ;  /* 0x0000000704058291 */ /* 0x000fe4000f8e30ff */
        /* <DEDUP_REMOVED lines=9> */
.L_x_185:
[----:B------:R-:W-:Y:S01]  /*5e40*/  @!P1 R2UR UR6, R8 ;  /* 0x00000000080692ca */ /* 0x000fe200000e0000 */
[----:B------:R-:W-:Y:S01]  /*5e50*/  UMOV UR18, 0x0 ;  /* 0x0000000000127882 */ /* 0x000fe20000000000 */
[----:B------:R-:W-:Y:S01]  /*5e60*/  @!P1 R2UR UR5, R6 ;  /* 0x00000000060592ca */ /* 0x000fe200000e0000 */
[----:B------:R-:W-:Y:S01]  /*5e70*/  VOTEU.ALL UP0, P1 ;  /* 0x0000000000ff7886 */ /* 0x000fe20000800000 */
[----:B------:R-:W-:Y:S01]  /*5e80*/  ISETP.NE.OR P0, PT, RZ, UR4, P1 ;  /* 0x00000004ff007c0c */ /* 0x000fe20008f05670 */
[----:B------:R-:W-:Y:S01]  /*5e90*/  UMOV UR19, 0x10000000 ;  /* 0x1000000000137882 */ /* 0x000fe20000000000 */
[----:B------:R-:W-:Y:S01]  /*5ea0*/  UMOV UR11, UR35 ;  /* 0x00000023000b7c82 */ /* 0x000fe20008000000 */
[----:B------:R-:W-:Y:S01]  /*5eb0*/  UMOV UR12, UR36 ;  /* 0x00000024000c7c82 */ /* 0x000fe20008000000 */
[----:B------:R-:W-:Y:S01]  /*5ec0*/  @!UP0 UIADD3 UR4, UPT, UPT, UR7, 0xc0, URZ ;  /* 0x000000c007048890 */ /* 0x000fe2000fffe0ff */
[----:B------:R-:W-:Y:S01]  /*5ed0*/  VIADD R14, R14, 0x1 ;  /* 0x000000010e0e7836 */ /* 0x000fe20000000000 */
[----:B------:R-:W-:Y:S01]  /*5ee0*/  @!UP0 UIADD3 UR8, UPT, UPT, UR21, 0xc400, URZ ;  /* 0x0000c40015088890 */ /* 0x000fe2000fffe0ff */
[----:B------:R-:W-:Y:S01]  /*5ef0*/  R2UR UR16, R144 ;  /* 0x00000000901072ca */ /* 0x000fe200000e0000 */
[----:B------:R-:W-:Y:S01]  /*5f00*/  @!UP0 UIADD3 UR9, UPT, UPT, UR21, 0x58, URZ ;  /* 0x0000005815098890 */ /* 0x000fe2000fffe0ff */
[----:B------:R-:W-:Y:S01]  /*5f10*/  IMAD.U32 R8, RZ, RZ, UR6 ;  /* 0x00000006ff087e24 */ /* 0x000fe2000f8e00ff */
[----:B------:R-:W-:Y:S01]  /*5f20*/  VOTEU.ALL UP0, P1 ;  /* 0x0000000000ff7886 */ /* 0x000fe20000800000 */
[----:B-1----:R-:W-:Y:S01]  /*5f30*/  @!P1 IMAD.U32 R0, RZ, RZ, UR4 ;  /* 0x00000004ff009e24 */ /* 0x002fe2000f8e00ff */
[----:B------:R-:W-:Y:S01]  /*5f40*/  R2UR UR20, R145 ;  /* 0x00000000911472ca */ /* 0x000fe200000e0000 */
[----:B------:R-:W-:Y:S01]  /*5f50*/  IMAD.U32 R9, RZ, RZ, UR5 ;  /* 0x00000005ff097e24 */ /* 0x000fe2000f8e00ff */
[----:B------:R-:W-:Y:S01]  /*5f60*/  @!P1 R2UR UR4, R8 ;  /* 0x00000000080492ca */ /* 0x000fe200000e0000 */
[----:B------:R-:W-:Y:S01]  /*5f70*/  @!P0 IMAD R0, RZ, RZ, UR7 ;  /* 0x00000007ff008e24 */ /* 0x000fe2000f8e02ff */
[----:B------:R-:W-:Y:S01]  /*5f80*/  PLOP3.LUT P0, PT, P1, PT, PT, 0x8, 0x80 ;  /* 0x000000000080781c */ /* 0x000fe20000f0e170 */
[----:B------:R-:W-:Y:S01]  /*5f90*/  UIADD3 UR29, UPT, UPT, UR29, 0x1, URZ ;  /* 0x000000011d1d7890 */ /* 0x000fe2000fffe0ff */
[----:B------:R-:W-:Y:S01]  /*5fa0*/  @!P1 R2UR UR5, R9 ;  /* 0x00000000090592ca */ /* 0x000fe200000e0000 */
[----:B------:R-:W-:Y:S10]  /*5fb0*/  UPLOP3.LUT UP3, UPT, UPT, UPT, UPT, 0x80, 0x8 ;  /* 0x000000000008789c */ /* 0x000ff40003f6f070 */
[----:B------:R-:W-:Y:S01]  /*5fc0*/  @P0 R2UR.BROADCAST UR10, R0 ;  /* 0x00000000000a02ca */ /* 0x000fe200008e0000 */
[----:B------:R-:W-:Y:S01]  /*5fd0*/  UIADD3 UR16, UPT, UPT, UR13, UR16, URZ ;  /* 0x000000100d107290 */ /* 0x000fe2000fffe0ff */
[C---:B------:R-:W-:Y:S01]  /*5fe0*/  ISETP.NE.AND P0, PT, R14.reuse, 0x2, PT ;  /* 0x000000020e00780c */ /* 0x040fe20003f05270 */
[----:B------:R-:W-:Y:S01]  /*5ff0*/  UMOV UR36, UR30 ;  /* 0x0000001e00247c82 */ /* 0x000fe20008000000 */
[----:B------:R-:W-:Y:S01]  /*6000*/  LOP3.LUT R15, R15, 0x1, RZ, 0x3c, !PT ;  /* 0x000000010f0f7812 */ /* 0x000fe200078e3cff */
[----:B------:R-:W-:Y:S01]  /*6010*/  UIADD3 UR20, UPT, UPT, UR14, UR20, URZ ;  /* 0x000000140e147290 */ /* 0x000fe2000fffe0ff */
[----:B------:R-:W-:Y:S02]  /*6020*/  SEL R0, RZ, 0x1, P0 ;  /* 0x00000001ff007807 */ /* 0x000fe40000000000 */
[----:B------:R-:W-:Y:S02]  /*6030*/  SEL R14, R14, RZ, P0 ;  /* 0x000000ff0e0e7207 */ /* 0x000fe40000000000 */
[----:B------:R-:W-:Y:S03]  /*6040*/  LOP3.LUT R13, R13, R0, RZ, 0x3c, !PT ;  /* 0x000000000d0d7212 */ /* 0x000fe600078e3cff */
[----:B------:R1:W-:Y:S01]  /*6050*/  @!UP0 UTMALDG.3D [UR8], [UR4], desc[UR18] ;  /* 0x00001208040085b4 */ /* 0x0003e20008011000 */
[----:B------:R1:W-:Y:S01]  /*6060*/  @!P1 SYNCS.ARRIVE.TRANS64.RED.A0TR RZ, [UR21+0x58], R7 ;  /* 0x00005807ffff99a7 */ /* 0x0003e20008300415 */
[----:B------:R-:W-:Y:S01]  /*6070*/  SYNCS.ARRIVE.TRANS64.RED.A1T0 RZ, [UR38], RZ ;  /* 0x000000ffffff79a7 */ /* 0x000fe20008100426 */
[----:B------:R-:W-:Y:S05]  /*6080*/  BRA.U UP1, `(.L_x_97) ;  /* 0xfffffff101407547 */ /* 0x000fea000b83ffff */
[----:B------:R-:W-:-:S04]  /*6090*/  SHF.L.U32 R2, R15, 0x1f, RZ ;  /* 0x0000001f0f027819 */ /* 0x000fc800000006ff */
[----:B------:R-:W2:Y:S02]  /*60a0*/  SYNCS.PHASECHK.TRANS64.TRYWAIT P0, [UR21+0x60], R2 ;  /* 0x00006002ff0075a7 */ /* 0x000ea40008001115 */
[----:B--2---:R-:W-:Y:S05]  /*60b0*/  @!P0 BRA `(.L_x_98) ;  /* 0x0000007000188947 */ /* 0x004fea0003800000 */
.L_x_187:
[----:B------:R-:W3:Y:S02]  /*60c0*/  SYNCS.PHASECHK.TRANS64.TRYWAIT P0, [UR21+0x68], R2 ;  /* 0x00006802ff0075a7 */ /* 0x000ee40008001115 */
[----:B---3--:R-:W-:Y:S05]  /*60d0*/  @!P0 BRA `(.L_x_99) ;  /* 0x0000007000288947 */ /* 0x008fea0003800000 */
.L_x_189:
[----:B------:R-:W3:Y:S02]  /*60e0*/  SYNCS.PHASECHK.TRANS64.TRYWAIT P0, [UR21+0x70], R2 ;  /* 0x00007002ff0075a7 */ /* 0x000ee40008001115 */
[----:B---3--:R-:W-:Y:S05]  /*60f0*/  @!P0 BRA `(.L_x_100) ;  /* 0x0000007000388947 */ /* 0x008fea0003800000 */
.L_x_191:
[----:B--2---:R-:W-:-:S07]  /*6100*/  MOV R0, UR21 ;  /* 0x0000001500007c02 */ /* 0x004fce0008000f00 */
.L_x_101:
[----:B--2---:R-:W-:-:S04]  /*6110*/  SHF.L.U32 R2, R15, 0x1f, RZ ;  /* 0x0000001f0f027819 */ /* 0x004fc800000006ff */
[----:B------:R2:W3:Y:S03]  /*6120*/  SYNCS.PHASECHK.TRANS64.TRYWAIT P0, [R0+URZ+0x78], R2 ;  /* 0x00007802000075a7 */ /* 0x0004e600080011ff */
[----:B---3--:R-:W-:Y:S05]  /*6130*/  @!P0 NANOSLEEP.SYNCS 0x989680 ;  /* 0x009896800000895d */ /* 0x008fea0003900000 */
[----:B------:R-:W3:Y:S02]  /*6140*/  @!P0 SYNCS.PHASECHK.TRANS64 P0, [R0+URZ+0x78], R2 ;  /* 0x00007802000085a7 */ /* 0x000ee400080010ff */
[----:B-1-3--:R-:W-:Y:S05]  /*6150*/  @P0 EXIT ;  /* 0x000000000000094d */ /* 0x00afea0003800000 */
[----:B------:R-:W-:Y:S05]  /*6160*/  BRA `(.L_x_101) ;  /* 0xfffffffc00e87947 */ /* 0x000fea000383ffff */
.L_x_86:
[----:B------:R-:W-:-:S06]  /*6170*/  UISETP.GE.AND UP0, UPT, UR17, 0x4, UPT ;  /* 0x000000041100788c */ /* 0x000fcc000bf06270 */
[----:B------:R-:W-:-:S13]  /*6180*/  PLOP3.LUT P0, PT, PT, PT, UP0, 0x80, 0x8 ;  /* 0x000000000008781c */ /* 0x000fda0003f0f008 */
[----:B------:R-:W-:Y:S05]  /*6190*/  @!P0 EXIT ;  /* 0x000000000000894d */ /* 0x000fea0003800000 */
[----:B------:R-:W1:Y:S08]  /*61a0*/  S2UR UR4, SR_CgaCtaId ;  /* 0x00000000000479c3 */ /* 0x000e700000008800 */
[----:B------:R-:W-:Y:S01]  /*61b0*/  BAR.SYNC.DEFER_BLOCKING 0x6, 0xa0 ;  /* 0x0182800000007b1d */ /* 0x000fe20000010000 */
[C---:B------:R-:W-:Y:S01]  /*61c0*/  IMAD.SHL.U32 R3, R154.reuse, 0x40, RZ ;  /* 0x000000409a037824 */ /* 0x040fe200078e00ff */
[C---:B------:R-:W-:Y:S01]  /*61d0*/  LOP3.LUT R141, R154.reuse, 0x1, RZ, 0xc0, !PT ;  /* 0x000000019a8d7812 */ /* 0x040fe200078ec0ff */
[----:B------:R-:W-:-:S02]  /*61e0*/  IMAD.SHL.U32 R140, R154, 0x8, RZ ;  /* 0x000000089a8c7824 */ /* 0x000fc400078e00ff */
[----:B------:R-:W-:Y:S01]  /*61f0*/  IMAD.U32 R2, R154, 0x10000, RZ ;  /* 0x000100009a027824 */ /* 0x000fe200078e00ff */
[----:B------:R-:W-:Y:S02]  /*6200*/  UMOV UR46, 0x400 ;  /* 0x00000400002e7882 */ /* 0x000fe40000000000 */
[----:B------:R-:W2:Y:S01]  /*6210*/  LDC.64 R136, c[0x0][0xc88] ;  /* 0x00032200ff887b82 */ /* 0x000ea20000000a00 */
[----:B------:R-:W-:Y:S01]  /*6220*/  LOP3.LUT R6, R3, 0x1c0, RZ, 0xc0, !PT ;  /* 0x000001c003067812 */ /* 0x000fe200078ec0ff */
[----:B------:R-:W-:Y:S01]  /*6230*/  IMAD.MOV.U32 R153, RZ, RZ, 0x2 ;  /* 0x00000002ff997424 */ /* 0x000fe200078e00ff */
[----:B------:R-:W-:Y:S01]  /*6240*/  ISETP.NE.U32.AND P0, PT, R141, 0x1, PT ;  /* 0x000000018d00780c */ /* 0x000fe20003f05070 */
[----:B------:R-:W-:Y:S01]  /*6250*/  IMAD.MOV.U32 R152, RZ, RZ, 0x4 ;  /* 0x00000004ff987424 */ /* 0x000fe200078e00ff */
[----:B------:R-:W-:Y:S01]  /*6260*/  LOP3.LUT R140, R6, 0x38, R140, 0xf8, !PT ;  /* 0x00000038068c7812 */ /* 0x000fe200078ef88c */
[----:B------:R-:W-:Y:S01]  /*6270*/  IMAD.MOV.U32 R151, RZ, RZ, 0x1 ;  /* 0x00000001ff977424 */ /* 0x000fe200078e00ff */
[----:B------:R-:W-:Y:S01]  /*6280*/  LOP3.LUT R2, R2, 0x600000, RZ, 0xc0, !PT ;  /* 0x0060000002027812 */ /* 0x000fe200078ec0ff */
[----:B------:R-:W3:Y:S01]  /*6290*/  LDC.64 R138, c[0x0][0xc90] ;  /* 0x00032400ff8a7b82 */ /* 0x000ee20000000a00 */
[----:B------:R-:W-:Y:S01]  /*62a0*/  R2P PR, R154, 0x6 ;  /* 0x000000069a007804 */ /* 0x000fe20000000000 */
[----:B------:R-:W-:Y:S01]  /*62b0*/  IMAD.MOV.U32 R148, RZ, RZ, RZ ;  /* 0x000000ffff947224 */ /* 0x000fe200078e00ff */
[----:B------:R-:W-:Y:S01]  /*62c0*/  LOP3.LUT R140, R140, 0x1e00, R3, 0xf8, !PT ;  /* 0x00001e008c8c7812 */ /* 0x000fe200078ef803 */
[----:B------:R-:W-:Y:S01]  /*62d0*/  IMAD.MOV.U32 R150, RZ, RZ, RZ ;  /* 0x000000ffff967224 */ /* 0x000fe200078e00ff */
[----:B------:R-:W-:Y:S01]  /*62e0*/  P2R R3, PR, RZ, 0x1 ;  /* 0x00000001ff037803 */ /* 0x000fe20000000000 */
[----:B------:R-:W4:Y:S01]  /*62f0*/  LDCU UR62, c[0x0][0x370] ;  /* 0x00006e00ff3e77ac */ /* 0x000f220008000800 */
[----:B------:R-:W-:Y:S01]  /*6300*/  LOP3.LUT R154, R154, 0x60, RZ, 0xc0, !PT ;  /* 0x000000609a9a7812 */ /* 0x000fe200078ec0ff */
[----:B------:R-:W2:Y:S01]  /*6310*/  LDC.64 R134, c[0x0][0xcb0] ;  /* 0x00032c00ff867b82 */ /* 0x000ea20000000a00 */
[----:B------:R-:W-:Y:S01]  /*6320*/  SEL R153, R153, 0xfffffffe, !P1 ;  /* 0xfffffffe99997807 */ /* 0x000fe20004800000 */
[----:B-1----:R-:W-:Y:S01]  /*6330*/  ULEA UR46, UR4, UR46, 0x18 ;  /* 0x0000002e042e7291 */ /* 0x002fe2000f8ec0ff */
[----:B------:R-:W-:Y:S01]  /*6340*/  SEL R152, R152, 0xfffffffc, !P2 ;  /* 0xfffffffc98987807 */ /* 0x000fe20005000000 */
[----:B------:R-:W-:Y:S01]  /*6350*/  UMOV UR39, URZ ;  /* 0x000000ff00277c82 */ /* 0x000fe20008000000 */
[----:B------:R-:W1:Y:S03]  /*6360*/  LDCU UR45, c[0x0][0xf0c] ;  /* 0x0001e180ff2d77ac */ /* 0x000e660008000800 */
[----:B------:R-:W1:Y:S01]  /*6370*/  LDC.64 R132, c[0x0][0xca8] ;  /* 0x00032a00ff847b82 */ /* 0x000e620000000a00 */
[----:B------:R-:W-:-:S02]  /*6380*/  UIADD3 UR5, UPT, UPT, UR46, 0xb8, URZ ;  /* 0x000000b82e057890 */ /* 0x000fc4000fffe0ff */
[----:B------:R-:W4:Y:S01]  /*6390*/  LDS R0, [UR46+0x110] ;  /* 0x0001102eff007984 */ /* 0x000f220008000800 */
[----:B------:R-:W-:Y:S02]  /*63a0*/  UIADD3 UR4, UPT, UPT, UR46, 0x400, URZ ;  /* 0x000004002e047890 */ /* 0x000fe4000fffe0ff */
[----:B------:R-:W-:Y:S01]  /*63b0*/  ULOP3.LUT UR5, UR5, 0xfefffff8, URZ, 0xc0, !UPT ;  /* 0xfefffff805057892 */ /* 0x000fe2000f8ec0ff */
[----:B------:R-:W1:Y:S03]  /*63c0*/  LDCU UR41, c[0x0][0xf30] ;  /* 0x0001e600ff2977ac */ /* 0x000e660008000800 */
[----:B------:R-:W-:Y:S02]  /*63d0*/  IMAD.U32 R146, RZ, RZ, UR4 ;  /* 0x00000004ff927e24 */ /* 0x000fe4000f8e00ff */
[----:B------:R-:W-:Y:S01]  /*63e0*/  IMAD.U32 R155, RZ, RZ, UR5 ;  /* 0x00000005ff9b7e24 */ /* 0x000fe2000f8e00ff */
[----:B------:R-:W1:Y:S01]  /*63f0*/  LDCU.64 UR60, c[0x0][0xc88] ;  /* 0x00019100ff3c77ac */ /* 0x000e620008000a00 */
[----:B------:R-:W1:Y:S01]  /*6400*/  LDCU.64 UR42, c[0x0][0xf28] ;  /* 0x0001e500ff2a77ac */ /* 0x000e620008000a00 */
[----:B------:R-:W1:Y:S01]  /*6410*/  LDCU.128 UR56, c[0x0][0xf10] ;  /* 0x0001e200ff3877ac */ /* 0x000e620008000c00 */
[----:B------:R-:W1:Y:S01]  /*6420*/  LDCU UR55, c[0x0][0x374] ;  /* 0x00006e80ff3777ac */ /* 0x000e620008000800 */
[----:B------:R-:W-:Y:S01]  /*6430*/  UMOV UR54, URZ ;  /* 0x000000ff00367c82 */ /* 0x000fe20008000000 */
[----:B------:R-:W-:Y:S01]  /*6440*/  UMOV UR52, URZ ;  /* 0x000000ff00347c82 */ /* 0x000fe20008000000 */
[----:B--234-:R-:W-:-:S07]  /*6450*/  IMAD.IADD R2, R0, 0x1, R2 ;  /* 0x0000000100027824 */ /* 0x01cfce00078e0202 */
.L_x_146:
[----:B-1----:R-:W-:Y:S02]  /*6460*/  LEA R8, R148, UR46, 0x3 ;  /* 0x0000002e94087c11 */ /* 0x002fe4000f8e18ff */
[----:B------:R-:W-:Y:S02]  /*6470*/  SHF.L.U32 R0, R150, 0x1f, RZ ;  /* 0x0000001f96007819 */ /* 0x000fe400000006ff */
[----:B------:R-:W-:Y:S02]  /*6480*/  LEA R4, R148, UR46, 0x4 ;  /* 0x0000002e94047c11 */ /* 0x000fe4000f8e20ff */
[----:B------:R-:W2:Y:S02]  /*6490*/  SYNCS.PHASECHK.TRANS64.TRYWAIT P0, [R8+URZ+0x90], R0 ;  /* 0x00009000080075a7 */ /* 0x000ea400080011ff */
[----:B--2---:R-:W-:Y:S05]  /*64a0*/  @!P0 BRA `(.L_x_102) ;  /* 0x0000006c00648947 */ /* 0x004fea0003800000 */
.L_x_192:
[----:B------:R-:W3:Y:S01]  /*64b0*/  LDS.128 R4, [R4+0xf0] ;  /* 0x0000f00004047984 */ /* 0x000ee20000000c00 */
[----:B------:R-:W-:Y:S01]  /*64c0*/  UISETP.GE.AND UP0, UPT, UR44, 0x1, UPT ;  /* 0x000000012c00788c */ /* 0x000fe2000bf06270 */
[----:B------:R-:W-:Y:S01]  /*64d0*/  @!PT LDS RZ, [RZ] ;  /* 0x00000000fffff984 */ /* 0x000fe20000000800 */
[----:B------:R-:W-:Y:S01]  /*64e0*/  @!PT LDS RZ, [RZ] ;  /* 0x00000000fffff984 */ /* 0x000fe20000000800 */
[----:B------:R-:W-:Y:S01]  /*64f0*/  @!PT LDS RZ, [RZ] ;  /* 0x00000000fffff984 */ /* 0x000fe20000000800 */
[----:B------:R-:W-:Y:S01]  /*6500*/  @!PT LDS RZ, [RZ] ;  /* 0x00000000fffff984 */ /* 0x000fe20000000800 */
[----:B------:R4:W-:Y:S06]  /*6510*/  MEMBAR.ALL.CTA ;  /* 0x0000000000007992 */ /* 0x0009ec0000008000 */
[----:B----4-:R-:W4:Y:S01]  /*6520*/  FENCE.VIEW.ASYNC.S ;  /* 0x00000000000073c6 */ /* 0x010f220000000000 */
[----:B---3--:R-:W-:Y:S11]  /*6530*/  LOP3.LUT P0, RZ, R6, 0x1, RZ, 0xc0, !PT ;  /* 0x0000000106ff7812 */ /* 0x008ff6000780c0ff */
[----:B------:R-:W-:Y:S02]  /*6540*/  @!UPT UIADD3 URZ, UPT, UPT, URZ, URZ, URZ ;  /* 0x000000fffffff290 */ /* 0x000fe4000fffe0ff */
[----:B----4-:R-:W-:Y:S01]  /*6550*/  VOTEU.ANY UP1, P0 ;  /* 0x0000000000ff7886 */ /* 0x010fe20000020100 */
[----:B------:R-:W-:Y:S01]  /*6560*/  PLOP3.LUT P0, PT, PT, PT, UP1, 0x80, 0x8 ;  /* 0x000000000008781c */ /* 0x000fe20003f0f018 */
[----:B------:R-:W-:Y:S06]  /*6570*/  UP2UR UR4, UPR, URZ, 0x2 ;  /* 0x00000002ff047883 */ /* 0x000fec0008000000 */
[----:B------:R-:W-:Y:S06]  /*6580*/  IMAD.U32 R156, RZ, RZ, UR4 ;  /* 0x00000004ff9c7e24 */ /* 0x000fec000f8e00ff */
[----:B--2---:R-:W-:Y:S02]  /*6590*/  @P0 SHF.R.U32.HI R0, RZ, 0x10, R5 ;  /* 0x00000010ff000819 */ /* 0x004fe40000011605 */
        /* <DEDUP_REMOVED lines=12> */
[----:B------:R-:W3:Y:S01]  /*6660*/  LDCU UR12, c[0x0][0xf20] ;  /* 0x0001e400ff0c77ac */ /* 0x000ee20008000800 */
[----:B-1----:R-:W-:Y:S02]  /*6670*/  UIMAD.WIDE.U32 UR4, UR55, UR59, URZ ;  /* 0x0000003b370472a5 */ /* 0x002fe4000f8e00ff */
[----:B------:R-:W-:Y:S02]  /*6680*/  UIMAD.WIDE.U32 UR6, UR62, UR56, URZ ;  /* 0x000000383e0672a5 */ /* 0x000fe4000f8e00ff */
[----:B------:R-:W-:Y:S02]  /*6690*/  UISETP.NE.AND UP0, UPT, UR58, 0x1, UPT ;  /* 0x000000013a00788c */ /* 0x000fe4000bf05270 */
[----:B------:R-:W-:Y:S02]  /*66a0*/  UIMAD.WIDE.U32 UR8, UR37, UR59, URZ ;  /* 0x0000003b250872a5 */ /* 0x000fe4000f8e00ff */
[----:B------:R-:W-:Y:S02]  /*66b0*/  UISETP.NE.AND UP1, UPT, UR45, 0x1, UPT ;  /* 0x000000012d00788c */ /* 0x000fe4000bf25270 */
[----:B------:R-:W-:Y:S02]  /*66c0*/  UIMAD.WIDE.U32 UR10, UR38, UR56, URZ ;  /* 0x00000038260a72a5 */ /* 0x000fe4000f8e00ff */
[----:B------:R-:W-:Y:S01]  /*66d0*/  UISETP.NE.AND UP2, UPT, UR44, 0x1, UPT ;  /* 0x000000012c00788c */ /* 0x000fe2000bf45270 */
[----:B------:R-:W-:Y:S02]  /*66e0*/  UMOV UR4, UR5 ;  /* 0x0000000500047c82 */ /* 0x000fe40008000000 */
[----:B---3--:R-:W-:Y:S03]  /*66f0*/  USHF.R.U32.HI UR5, URZ, UR12, UR4 ;  /* 0x0000000cff057299 */ /* 0x008fe60008011604 */
[----:B------:R-:W-:Y:S02]  /*6700*/  UMOV UR4, UR7 ;  /* 0x0000000700047c82 */ /* 0x000fe40008000000 */
[----:B------:R-:W-:Y:S02]  /*6710*/  USHF.R.U32.HI UR7, URZ, UR57, UR4 ;  /* 0x00000039ff077299 */ /* 0x000fe40008011604 */
[----:B------:R-:W-:Y:S02]  /*6720*/  USEL UR4, UR55, UR5, !UP0 ;  /* 0x0000000537047287 */ /* 0x000fe4000c000000 */
[----:B------:R-:W-:Y:S01]  /*6730*/  USEL UR7, UR62, UR7, !UP1 ;  /* 0x000000073e077287 */ /* 0x000fe2000c800000 */
[----:B------:R-:W-:Y:S01]  /*6740*/  UMOV UR5, UR9 ;  /* 0x0000000900057c82 */ /* 0x000fe20008000000 */
[----:B------:R-:W-:Y:S02]  /*6750*/  UIMAD.WIDE.U32 UR8, UR4, UR42, URZ ;  /* 0x0000002a040872a5 */ /* 0x000fe4000f8e00ff */
[----:B------:R-:W-:Y:S03]  /*6760*/  USHF.R.U32.HI UR6, URZ, UR12, UR5 ;  /* 0x0000000cff067299 */ /* 0x000fe60008011605 */
[----:B------:R-:W-:Y:S01]  /*6770*/  UMOV UR5, UR11 ;  /* 0x0000000b00057c82 */ /* 0x000fe20008000000 */
[----:B------:R-:W-:Y:S02]  /*6780*/  UIMAD.WIDE.U32 UR10, UR7, UR42, URZ ;  /* 0x0000002a070a72a5 */ /* 0x000fe4000f8e00ff */
[----:B------:R-:W-:Y:S02]  /*6790*/  USEL UR6, UR37, UR6, !UP0 ;  /* 0x0000000625067287 */ /* 0x000fe4000c000000 */
[----:B------:R-:W-:Y:S01]  /*67a0*/  USHF.R.U32.HI UR5, URZ, UR57, UR5 ;  /* 0x00000039ff057299 */ /* 0x000fe20008011605 */
[----:B------:R-:W-:Y:S02]  /*67b0*/  UMOV UR8, UR9 ;  /* 0x0000000900087c82 */ /* 0x000fe40008000000 */
[----:B------:R-:W-:Y:S01]  /*67c0*/  UMOV UR10, UR11 ;  /* 0x0000000b000a7c82 */ /* 0x000fe20008000000 */
[----:B------:R-:W-:Y:S02]  /*67d0*/  @UP2 USHF.R.U32.HI UR4, URZ, UR43, UR8 ;  /* 0x0000002bff042299 */ /* 0x000fe40008011608 */
[----:B------:R-:W-:Y:S02]  /*67e0*/  @UP2 USHF.R.U32.HI UR7, URZ, UR43, UR10 ;  /* 0x0000002bff072299 */ /* 0x000fe4000801160a */
[----:B------:R-:W-:Y:S02]  /*67f0*/  UIMAD UR4, UR44, UR4, URZ ;  /* 0x000000042c0472a4 */ /* 0x000fe4000f8e02ff */
        /* <DEDUP_REMOVED lines=8> */
[----:B------:R-:W-:Y:S02]  /*6880*/  USEL UR11, UR6, UR4, !UP2 ;  /* 0x00000004060b7287 */ /* 0x000fe4000d000000 */
[----:B------:R-:W-:Y:S02]  /*6890*/  UIADD3 UR8, UPT, UPT, -UR5, URZ, URZ ;  /* 0x000000ff05087290 */ /* 0x000fe4000fffe1ff */
[----:B------:R-:W-:Y:S01]  /*68a0*/  UIADD3 UR10, UPT, UPT, -UR11, URZ, URZ ;  /* 0x000000ff0b0a7290 */ /* 0x000fe2000fffe1ff */
[----:B------:R-:W-:Y:S01]  /*68b0*/  @!UP0 UMOV UR4, UR9 ;  /* 0x0000000900048c82 */ /* 0x000fe20008000000 */
[----:B------:R-:W-:Y:S02]  /*68c0*/  UIADD3 UR9, UPT, UPT, -UR6, URZ, URZ ;  /* 0x000000ff06097290 */ /* 0x000fe4000fffe1ff */
[----:B------:R-:W-:Y:S02]  /*68d0*/  @!UP0 USHF.R.U32.HI UR4, URZ, UR43, UR4 ;  /* 0x0000002bff048299 */ /* 0x000fe40008011604 */
[----:B------:R-:W-:Y:S02]  /*68e0*/  UIMAD UR10, UR44, UR10, UR6 ;  /* 0x0000000a2c0a72a4 */ /* 0x000fe4000f8e0206 */
[----:B------:R-:W-:Y:S04]  /*68f0*/  @!UP0 USEL UR4, UR5, UR4, !UP2 ;  /* 0x0000000405048287 */ /* 0x000fe8000d000000 */
[----:B------:R-:W-:Y:S02]  /*6900*/  @!UP0 UIMAD UR10, UR7, UR10, UR4 ;  /* 0x0000000a070a82a4 */ /* 0x000fe4000f8e0204 */
[----:B------:R-:W-:Y:S02]  /*6910*/  @!UP0 UIADD3 UR11, UPT, UPT, UR11, -UR4, URZ ;  /* 0x800000040b0b8290 */ /* 0x000fe4000fffe0ff */
[----:B------:R-:W-:Y:S02]  /*6920*/  UIMAD UR7, UR45, UR8, UR38 ;  /* 0x000000082d0772a4 */ /* 0x000fe4000f8e0226 */
[----:B------:R-:W-:Y:S02]  /*6930*/  @!UP0 UIMAD UR6, UR11, UR44, UR5 ;  /* 0x0000002c0b0682a4 */ /* 0x000fe4000f8e0205 */
[----:B------:R-:W-:Y:S01]  /*6940*/  UIMAD UR4, UR58, UR9, UR37 ;  /* 0x000000093a0472a4 */ /* 0x000fe2000f8e0225 */
[----:B------:R-:W-:Y:S02]  /*6950*/  @!UP0 UMOV UR5, UR10 ;  /* 0x0000000a00058c82 */ /* 0x000fe40008000000 */
[----:B------:R-:W-:Y:S02]  /*6960*/  UIMAD UR38, UR5, UR45, UR7 ;  /* 0x0000002d052672a4 */ /* 0x000fe4000f8e0207 */
[----:B------:R-:W-:Y:S11]  /*6970*/  UIMAD UR37, UR6, UR58, UR4 ;  /* 0x0000003a062572a4 */ /* 0x000ff6000f8e0204 */
[----:B------:R-:W-:Y:S01]  /*6980*/  @!UPT UIADD3 URZ, UPT, UPT, URZ, URZ, URZ ;  /* 0x000000fffffff290 */ /* 0x000fe2000fffe0ff */
.L_x_103:
[----:B-1----:R-:W-:Y:S01]  /*6990*/  UISETP.NE.AND UP0, UPT, UR41, 0x1, UPT ;  /* 0x000000012900788c */ /* 0x002fe2000bf05270 */
[----:B------:R-:W-:Y:S01]  /*69a0*/  LOP3.LUT P0, RZ, R146, 0x3f0, RZ, 0xc0, !PT ;  /* 0x000003f092ff7812 */ /* 0x000fe2000780c0ff */
[----:B------:R-:W-:Y:S01]  /*69b0*/  USHF.L.U32 UR53, UR16, 0x8, URZ ;  /* 0x0000000810357899 */ /* 0x000fe200080006ff */
[----:B------:R-:W-:Y:S01]  /*69c0*/  BSSY.RECONVERGENT B6, `(.L_x_104) ;  /* 0x0000034000067945 */ /* 0x000fe20003800200 */
[----:B------:R-:W-:Y:S01]  /*69d0*/  USHF.L.U32 UR50, UR20, 0x7, URZ ;  /* 0x0000000714327899 */ /* 0x000fe200080006ff */
[----:B------:R-:W-:Y:S06]  /*69e0*/  IADD3 R148, PT, PT, R148, 0x1, RZ ;  /* 0x0000000194947810 */ /* 0x000fec0007ffe0ff */
[----:B------:R-:W1:Y:S01]  /*69f0*/  @!UP0 LDCU.128 UR12, c[0x0][0xf10] ;  /* 0x0001e200ff0c87ac */ /* 0x000e620008000c00 */
[----:B------:R-:W3:Y:S01]  /*6a00*/  @!UP0 LDCU UR5, c[0x0][0xf0c] ;  /* 0x0001e180ff0587ac */ /* 0x000ee20008000800 */
[----:B------:R-:W4:Y:S01]  /*6a10*/  @!UP0 LDCU UR10, c[0x0][0xf20] ;  /* 0x0001e400ff0a87ac */ /* 0x000f220008000800 */
[----:B-1----:R-:W-:Y:S02]  /*6a20*/  UIMAD.WIDE.U32 UR8, UR38, UR12, URZ ;  /* 0x0000000c260872a5 */ /* 0x002fe4000f8e00ff */
[----:B------:R-:W-:Y:S02]  /*6a30*/  UIMAD.WIDE.U32 UR6, UR37, UR15, URZ ;  /* 0x0000000f250672a5 */ /* 0x000fe4000f8e00ff */
[----:B------:R-:W-:Y:S03]  /*6a40*/  @!UP0 UISETP.NE.AND UP1, UPT, UR14, 0x1, UPT ;  /* 0x000000010e00888c */ /* 0x000fe6000bf25270 */
[----:B------:R-:W-:Y:S01]  /*6a50*/  @!UP0 UMOV UR4, UR9 ;  /* 0x0000000900048c82 */ /* 0x000fe20008000000 */
[----:B---3--:R-:W-:Y:S02]  /*6a60*/  @!UP0 UISETP.NE.AND UP2, UPT, UR5, 0x1, UPT ;  /* 0x000000010500888c */ /* 0x008fe4000bf45270 */
[----:B------:R-:W-:Y:S01]  /*6a70*/  @!UP0 USHF.R.U32.HI UR4, URZ, UR13, UR4 ;  /* 0x0000000dff048299 */ /* 0x000fe20008011604 */
[----:B------:R-:W-:Y:S02]  /*6a80*/  @!UP0 UMOV UR6, UR7 ;  /* 0x0000000700068c82 */ /* 0x000fe40008000000 */
[----:B----4-:R-:W-:Y:S02]  /*6a90*/  @!UP0 USHF.R.U32.HI UR6, URZ, UR10, UR6 ;  /* 0x0000000aff068299 */ /* 0x010fe40008011606 */
[----:B------:R-:W-:Y:S02]  /*6aa0*/  @!UP0 USEL UR7, UR38, UR4, !UP2 ;  /* 0x0000000426078287 */ /* 0x000fe4000d000000 */
[----:B------:R-:W-:Y:S04]  /*6ab0*/  @!UP0 USEL UR6, UR37, UR6, !UP1 ;  /* 0x0000000625068287 */ /* 0x000fe8000c800000 */
[----:B------:R-:W-:Y:S02]  /*6ac0*/  @!UP0 UIADD3 UR4, UPT, UPT, -UR7, UR6, URZ ;  /* 0x0000000607048290 */ /* 0x000fe4000fffe1ff */
[----:B------:R-:W-:Y:S02]  /*6ad0*/  @!UP0 UIADD3 UR6, UPT, UPT, UR7, -UR6, URZ ;  /* 0x8000000607068290 */ /* 0x000fe4000fffe0ff */
[----:B------:R-:W-:Y:S02]  /*6ae0*/  @!UP0 UIMAD UR38, UR4, UR5, UR38 ;  /* 0x00000005042682a4 */ /* 0x000fe4000f8e0226 */
[----:B------:R-:W-:Y:S01]  /*6af0*/  @!UP0 UIMAD UR37, UR6, UR14, UR37 ;  /* 0x0000000e062582a4 */ /* 0x000fe2000f8e0225 */
[----:B------:R-:W-:Y:S11]  /*6b00*/  @!P0 BRA `(.L_x_105) ;  /* 0x00000000007c8947 */ /* 0x000ff60003800000 */
[----:B------:R-:W1:Y:S01]  /*6b10*/  LDCU.64 UR8, c[0x4][0x80] ;  /* 0x01001000ff0877ac */ /* 0x000e620008000a00 */
[----:B------:R-:W-:Y:S01]  /*6b20*/  MOV R16, 0x0 ;  /* 0x0000000000107802 */ /* 0x000fe20000000f00 */
[----:B------:R-:W-:Y:S02]  /*6b30*/  HFMA2 R12, -RZ, RZ, 0, 5.9604644775390625e-08 ;  /* 0x00000001ff0c7431 */ /* 0x000fe400000001ff */
[----:B------:R-:W-:Y:S01]  /*6b40*/  IMAD.MOV.U32 R8, RZ, RZ, 0x70 ;  /* 0x00000070ff087424 */ /* 0x000fe200078e00ff */
[----:B------:R3:W4:Y:S01]  /*6b50*/  LDC.64 R14, c[0x4][R16] ;  /* 0x01000000100e7b82 */ /* 0x0007220000000a00 */
[----:B------:R-:W2:Y:S01]  /*6b60*/  LDCU.64 UR6, c[0x4][0x88] ;  /* 0x01001100ff0677ac */ /* 0x000ea20008000a00 */
[----:B------:R-:W-:Y:S01]  /*6b70*/  IMAD.MOV.U32 R13, RZ, RZ, RZ ;  /* 0x000000ffff0d7224 */ /* 0x000fe200078e00ff */
[----:B------:R-:W2:Y:S01]  /*6b80*/  LDCU.64 UR4, c[0x4][0x8] ;  /* 0x01000100ff0477ac */ /* 0x000ea20008000a00 */
[----:B-1----:R-:W-:Y:S01]  /*6b90*/  MOV R5, UR9 ;  /* 0x0000000900057c02 */ /* 0x002fe20008000f00 */
[----:B------:R-:W-:Y:S01]  /*6ba0*/  IMAD.U32 R4, RZ, RZ, UR8 ;  /* 0x00000008ff047e24 */ /* 0x000fe2000f8e00ff */
[----:B--2---:R-:W-:Y:S01]  /*6bb0*/  MOV R7, UR7 ;  /* 0x0000000700077c02 */ /* 0x004fe20008000f00 */
[----:B------:R-:W-:Y:S01]  /*6bc0*/  IMAD.U32 R6, RZ, RZ, UR6 ;  /* 0x00000006ff067e24 */ /* 0x000fe2000f8e00ff */
[----:B------:R-:W-:Y:S01]  /*6bd0*/  MOV R11, UR5 ;  /* 0x00000005000b7c02 */ /* 0x000fe20008000f00 */
[----:B------:R-:W-:Y:S02]  /*6be0*/  IMAD.U32 R10, RZ, RZ, UR4 ;  /* 0x00000004ff0a7e24 */ /* 0x000fe4000f8e00ff */
[----:B------:R-:W-:Y:S07]  /*6bf0*/  LEPC R20, `(.L_x_106) ;  /* 0x000000001014794e */ /* 0x000fee0000000000 */
[----:B---345:R-:W-:Y:S05]  /*6c00*/  CALL.ABS.NOINC R14 ;  /* 0x000000000e007343 */ /* 0x038fea0003c00000 */
.L_x_106:
[----:B------:R-:W1:Y:S01]  /*6c10*/  LDCU.64 UR8, c[0x4][0x80] ;  /* 0x01001000ff0877ac */ /* 0x000e620008000a00 */
[----:B------:R-:W2:Y:S01]  /*6c20*/  LDC.64 R16, c[0x4][R16] ;  /* 0x0100000010107b82 */ /* 0x000ea20000000a00 */
[----:B------:R-:W-:Y:S02]  /*6c30*/  HFMA2 R12, -RZ, RZ, 0, 5.9604644775390625e-08 ;  /* 0x00000001ff0c7431 */ /* 0x000fe400000001ff */
[----:B------:R-:W-:Y:S02]  /*6c40*/  IMAD.MOV.U32 R8, RZ, RZ, 0x70 ;  /* 0x00000070ff087424 */ /* 0x000fe400078e00ff */
[----:B------:R-:W-:Y:S01]  /*6c50*/  IMAD.MOV.U32 R13, RZ, RZ, RZ ;  /* 0x000000ffff0d7224 */ /* 0x000fe200078e00ff */
[----:B------:R-:W3:Y:S01]  /*6c60*/  LDCU.64 UR6, c[0x4][0x88] ;  /* 0x01001100ff0677ac */ /* 0x000ee20008000a00 */
[----:B------:R-:W4:Y:S01]  /*6c70*/  LDCU.64 UR4, c[0x4][0x8] ;  /* 0x01000100ff0477ac */ /* 0x000f220008000a00 */
[----:B-1----:R-:W-:Y:S02]  /*6c80*/  MOV R4, UR8 ;  /* 0x0000000800047c02 */ /* 0x002fe40008000f00 */
[----:B------:R-:W-:Y:S02]  /*6c90*/  MOV R5, UR9 ;  /* 0x0000000900057c02 */ /* 0x000fe40008000f00 */
[----:B---3--:R-:W-:Y:S01]  /*6ca0*/  MOV R7, UR7 ;  /* 0x0000000700077c02 */ /* 0x008fe20008000f00 */
[----:B------:R-:W-:Y:S01]  /*6cb0*/  IMAD.U32 R6, RZ, RZ, UR6 ;  /* 0x00000006ff067e24 */ /* 0x000fe2000f8e00ff */
[----:B----4-:R-:W-:Y:S01]  /*6cc0*/  MOV R11, UR5 ;  /* 0x00000005000b7c02 */ /* 0x010fe20008000f00 */
[----:B------:R-:W-:Y:S02]  /*6cd0*/  IMAD.U32 R10, RZ, RZ, UR4 ;  /* 0x00000004ff0a7e24 */ /* 0x000fe4000f8e00ff */
[----:B------:R-:W-:Y:S07]  /*6ce0*/  LEPC R20, `(.L_x_105) ;  /* 0x000000001014794e */ /* 0x000fee0000000000 */
[----:B--2---:R-:W-:Y:S05]  /*6cf0*/  CALL.ABS.NOINC R16 ;  /* 0x0000000010007343 */ /* 0x004fea0003c00000 */
.L_x_105:
[----:B------:R-:W-:Y:S05]  /*6d00*/  BSYNC.RECONVERGENT B6 ;  /* 0x0000000000067941 */ /* 0x000fea0003800200 */
.L_x_104:
[----:B------:R-:W-:Y:S02]  /*6d10*/  ISETP.NE.U32.AND P0, PT, RZ, UR60, PT ;  /* 0x0000003cff007c0c */ /* 0x000fe4000bf05070 */
[C---:B------:R-:W-:Y:S02]  /*6d20*/  ISETP.NE.U32.AND P3, PT, R138.reuse, RZ, PT ;  /* 0x000000ff8a00720c */ /* 0x040fe40003f65070 */
[----:B------:R-:W-:Y:S02]  /*6d30*/  ISETP.NE.U32.AND P4, PT, R138, RZ, PT ;  /* 0x000000ff8a00720c */ /* 0x000fe40003f85070 */
[----:B------:R-:W-:Y:S02]  /*6d40*/  ISETP.NE.AND.EX P0, PT, RZ, UR61, PT, P0 ;  /* 0x0000003dff007c0c */ /* 0x000fe4000bf05300 */
[C---:B------:R-:W-:Y:S02]  /*6d50*/  ISETP.NE.AND.EX P3, PT, R139.reuse, RZ, PT, P3 ;  /* 0x000000ff8b00720c */ /* 0x040fe40003f65330 */
[----:B------:R-:W-:Y:S02]  /*6d60*/  ISETP.NE.AND.EX P4, PT, R139, RZ, P0, P4 ;  /* 0x000000ff8b00720c */ /* 0x000fe40000785340 */
[----:B------:R-:W-:Y:S02]  /*6d70*/  ISETP.NE.U32.AND P5, PT, R134, RZ, PT ;  /* 0x000000ff8600720c */ /* 0x000fe40003fa5070 */
[----:B------:R-:W-:Y:S02]  /*6d80*/  ISETP.NE.U32.AND P2, PT, RZ, UR60, PT ;  /* 0x0000003cff007c0c */ /* 0x000fe4000bf45070 */
[----:B------:R-:W-:Y:S02]  /*6d90*/  PLOP3.LUT P1, PT, PT, PT, PT, 0x8, 0x80 ;  /* 0x000000000080781c */ /* 0x000fe40003f2e170 */
[----:B------:R-:W-:Y:S02]  /*6da0*/  ISETP.NE.AND.EX P5, PT, R135, RZ, PT, P5 ;  /* 0x000000ff8700720c */ /* 0x000fe40003fa5350 */
[----:B------:R-:W-:Y:S03]  /*6db0*/  ISETP.NE.AND.EX P2, PT, RZ, UR61, PT, P2 ;  /* 0x0000003dff007c0c */ /* 0x000fe6000bf45320 */
[----:B------:R-:W-:Y:S01]  /*6dc0*/  @!P4 PLOP3.LUT P1, PT, P3, PT, PT, 0x80, 0x8 ;  /* 0x000000000008c81c */ /* 0x000fe20001f2f070 */
[----:B------:R-:W-:Y:S01]  /*6dd0*/  @!UPT UIADD3 URZ, UPT, UPT, URZ, URZ, URZ ;  /* 0x000000fffffff290 */ /* 0x000fe2000fffe0ff */
[----:B------:R-:W-:Y:S11]  /*6de0*/  @!P3 BRA `(.L_x_107) ;  /* 0x000000000030b947 */ /* 0x000ff60003800000 */
[----:B------:R-:W-:Y:S01]  /*6df0*/  ISETP.NE.U32.AND P0, PT, R136, RZ, PT ;  /* 0x000000ff8800720c */ /* 0x000fe20003f05070 */
[----:B------:R-:W1:Y:S01]  /*6e00*/  LDCU.64 UR4, c[0x0][0x358] ;  /* 0x00006b00ff0477ac */ /* 0x000e620008000a00 */
[----:B------:R-:W-:Y:S02]  /*6e10*/  IMAD.MOV.U32 R142, RZ, RZ, 0x1 ;  /* 0x00000001ff8e7424 */ /* 0x000fe400078e00ff */
[----:B------:R-:W-:Y:S11]  /*6e20*/  ISETP.NE.AND.EX P0, PT, R137, RZ, PT, P0 ;  /* 0x000000ff8900720c */ /* 0x000ff60003f05300 */
[----:B------:R-:W-:Y:S02]  /*6e30*/  @!UPT UIADD3 URZ, UPT, UPT, URZ, URZ, URZ ;  /* 0x000000fffffff290 */ /* 0x000fe4000fffe0ff */
[----:B------:R-:W3:Y:S01]  /*6e40*/  @P0 LDC.64 R4, c[0x0][0xc88] ;  /* 0x00032200ff040b82 */ /* 0x000ee20000000a00 */
[----:B--2---:R-:W-:Y:S04]  /*6e50*/  @P0 IMAD R0, R138, UR36, RZ ;  /* 0x000000248a000c24 */ /* 0x004fe8000f8e02ff */
[----:B---3--:R-:W-:Y:S04]  /*6e60*/  @P0 IMAD.WIDE R4, R0, 0x4, R4 ;  /* 0x0000000400040825 */ /* 0x008fe800078e0204 */
[----:B------:R-:W-:Y:S01]  /*6e70*/  HFMA2 R0, -RZ, RZ, 0, 5.9604644775390625e-08 ;  /* 0x00000001ff007431 */ /* 0x000fe200000001ff */
[----:B-1---5:R1:W5:Y:S04]  /*6e80*/  @P0 LDG.E R71, desc[UR4][R4.64] ;  /* 0x0000000404470981 */ /* 0x022368000c1e1900 */
[----:B------:R-:W-:Y:S01]  /*6e90*/  @!P0 PRMT R142, R0, 0x7610, R142 ;  /* 0x00007610008e8816 */ /* 0x000fe2000000008e */
[----:B-1----:R-:W3:Y:S06]  /*6ea0*/  @!P0 LDC R71, c[0x0][0xc80] ;  /* 0x00032000ff478b82 */ /* 0x002eec0000000800 */
.L_x_107:
[----:B------:R-:W-:Y:S05]  /*6eb0*/  @!P5 BRA `(.L_x_108) ;  /* 0x000000000024d947 */ /* 0x000fea0003800000 */
[----:B------:R-:W-:Y:S01]  /*6ec0*/  ISETP.NE.U32.AND P0, PT, R132, RZ, PT ;  /* 0x000000ff8400720c */ /* 0x000fe20003f05070 */
[----:B------:R-:W1:Y:S03]  /*6ed0*/  LDCU.64 UR4, c[0x0][0x358] ;  /* 0x00006b00ff0477ac */ /* 0x000e660008000a00 */
[----:B------:R-:W-:Y:S11]  /*6ee0*/  ISETP.NE.AND.EX P0, PT, R133, RZ, PT, P0 ;  /* 0x000000ff8500720c */ /* 0x000ff60003f05300 */
[----:B------:R-:W-:Y:S02]  /*6ef0*/  @!UPT UIADD3 URZ, UPT, UPT, URZ, URZ, URZ ;  /* 0x000000fffffff290 */ /* 0x000fe4000fffe0ff */
[----:B------:R-:W4:Y:S01]  /*6f00*/  @P0 LDC.64 R4, c[0x0][0xca8] ;  /* 0x00032a00ff040b82 */ /* 0x000f220000000a00 */
[----:B--2---:R-:W-:Y:S04]  /*6f10*/  @P0 IMAD R0, R134, UR36, RZ ;  /* 0x0000002486000c24 */ /* 0x004fe8000f8e02ff */
[----:B----4-:R-:W-:Y:S05]  /*6f20*/  @P0 IMAD.WIDE R4, R0, 0x4, R4 ;  /* 0x0000000400040825 */ /* 0x010fea00078e0204 */
[----:B-1---5:R1:W5:Y:S02]  /*6f30*/  @P0 LDG.E R68, desc[UR4][R4.64] ;  /* 0x0000000404440981 */ /* 0x022364000c1e1900 */
[----:B-1----:R-:W4:Y:S02]  /*6f40*/  @!P0 LDC R68, c[0x0][0xca0] ;  /* 0x00032800ff448b82 */ /* 0x002f240000000800 */
.L_x_108:
[----:B---3-5:R-:W-:Y:S01]  /*6f50*/  FSETP.NEU.AND P0, PT, R71, RZ, PT ;  /* 0x000000ff4700720b */ /* 0x028fe20003f0d000 */
[----:B------:R-:W-:Y:S01]  /*6f60*/  IMAD.U32 R3, RZ, RZ, UR39 ;  /* 0x00000027ff037e24 */ /* 0x000fe2000f8e00ff */
[----:B------:R-:W-:Y:S01]  /*6f70*/  SEL R4, RZ, 0xffffffff, P2 ;  /* 0xffffffffff047807 */ /* 0x000fe20001000000 */
[----:B------:R-:W-:Y:S01]  /*6f80*/  IMAD.SHL.U32 R164, R140, 0x2, RZ ;  /* 0x000000028ca47824 */ /* 0x000fe200078e00ff */
[----:B------:R-:W-:Y:S01]  /*6f90*/  @!P4 LOP3.LUT P2, RZ, R142, 0xff, RZ, 0xc0, !PT ;  /* 0x000000ff8effc812 */ /* 0x000fe2000784c0ff */
[----:B------:R-:W-:Y:S01]  /*6fa0*/  IMAD.SHL.U32 R75, R152, 0x10, RZ ;  /* 0x00000010984b7824 */ /* 0x000fe200078e00ff */
[----:B--2---:R-:W-:Y:S01]  /*6fb0*/  @!P4 SEL R0, RZ, 0xffffffff, P0 ;  /* 0xffffffffff00c807 */ /* 0x004fe20000000000 */
[----:B------:R-:W-:Y:S01]  /*6fc0*/  VIADD R163, R164, UR46 ;  /* 0x0000002ea4a37c36 */ /* 0x000fe20008000000 */
[----:B------:R-:W-:Y:S01]  /*6fd0*/  LOP3.LUT R151, R151, 0x1, RZ, 0x3c, !PT ;  /* 0x0000000197977812 */ /* 0x000fe200078e3cff */
[----:B------:R-:W-:Y:S01]  /*6fe0*/  IMAD.MOV.U32 R85, RZ, RZ, -0x10 ;  /* 0xfffffff0ff557424 */ /* 0x000fe200078e00ff */
[----:B------:R-:W-:Y:S01]  /*6ff0*/  @P1 SEL R0, R4, R0, !P2 ;  /* 0x0000000004001207 */ /* 0x000fe20005000000 */
[----:B------:R-:W-:Y:S01]  /*7000*/  IMAD.SHL.U32 R84, R153, 0x10, RZ ;  /* 0x0000001099547824 */ /* 0x000fe200078e00ff */
[----:B------:R-:W-:Y:S01]  /*7010*/  SHF.L.U32 R3, R3, 0x1f, RZ ;  /* 0x0000001f03037819 */ /* 0x000fe200000006ff */
[C---:B------:R-:W-:Y:S01]  /*7020*/  IMAD.IADD R149, R163.reuse, 0x1, R75 ;  /* 0x00000001a3957824 */ /* 0x040fe200078e024b */
[----:B------:R-:W-:Y:S01]  /*7030*/  @!P4 LOP3.LUT R0, R0, 0x1, RZ, 0xc0, !PT ;  /* 0x000000010000c812 */ /* 0x000fe200078ec0ff */
[----:B------:R-:W-:Y:S01]  /*7040*/  IMAD.IADD R162, R163, 0x1, R84 ;  /* 0x00000001a3a27824 */ /* 0x000fe200078e0254 */
[----:B------:R-:W-:Y:S01]  /*7050*/  BSSY B1, `(.L_x_109) ;  /* 0x000004d000017945 */ /* 0x000fe20003800000 */
[----:B------:R-:W-:Y:S01]  /*7060*/  IMAD.IADD R159, R84, 0x1, R149 ;  /* 0x00000001549f7824 */ /* 0x000fe200078e0295 */
[----:B------:R-:W-:Y:S01]  /*7070*/  ISETP.NE.U32.OR P5, PT, R0, 0x1, P4 ;  /* 0x000000010000780c */ /* 0x000fe200027a5470 */
[----:B------:R-:W-:Y:S01]  /*7080*/  IMAD.MOV.U32 R86, RZ, RZ, 0x1 ;  /* 0x00000001ff567424 */ /* 0x000fe200078e00ff */
[----:B------:R-:W-:Y:S01]  /*7090*/  LOP3.LUT P4, R147, R142, 0xff, RZ, 0xc0, !PT ;  /* 0x000000ff8e937812 */ /* 0x000fe2000788c0ff */
[----:B------:R-:W-:Y:S01]  /*70a0*/  IMAD.MOV.U32 R74, RZ, RZ, RZ ;  /* 0x000000ffff4a7224 */ /* 0x000fe200078e00ff */
[----:B------:R-:W-:Y:S02]  /*70b0*/  P2R R157, PR, RZ, 0x20 ;  /* 0x00000020ff9d7803 */ /* 0x000fe40000000000 */
[----:B------:R-:W-:Y:S02]  /*70c0*/  CS2R R130, SRZ ;  /* 0x0000000000827805 */ /* 0x000fe4000001ff00 */
[----:B------:R-:W-:Y:S02]  /*70d0*/  CS2R R128, SRZ ;  /* 0x0000000000807805 */ /* 0x000fe4000001ff00 */
[----:B------:R-:W-:Y:S02]  /*70e0*/  CS2R R122, SRZ ;  /* 0x00000000007a7805 */ /* 0x000fe4000001ff00 */
[----:B------:R-:W-:Y:S02]  /*70f0*/  CS2R R120, SRZ ;  /* 0x0000000000787805 */ /* 0x000fe4000001ff00 */
[----:B------:R-:W-:Y:S02]  /*7100*/  CS2R R114, SRZ ;  /* 0x0000000000727805 */ /* 0x000fe4000001ff00 */
[----:B------:R-:W-:Y:S02]  /*7110*/  CS2R R112, SRZ ;  /* 0x0000000000707805 */ /* 0x000fe4000001ff00 */
[----:B------:R-:W-:Y:S02]  /*7120*/  CS2R R106, SRZ ;  /* 0x00000000006a7805 */ /* 0x000fe4000001ff00 */
[----:B------:R-:W-:Y:S02]  /*7130*/  CS2R R104, SRZ ;  /* 0x0000000000687805 */ /* 0x000fe4000001ff00 */
[----:B------:R-:W-:Y:S02]  /*7140*/  @P5 SHF.L.U32 R0, R151, 0x1f, RZ ;  /* 0x0000001f97005819 */ /* 0x000fe400000006ff */
[----:B------:R-:W-:Y:S02]  /*7150*/  CS2R R98, SRZ ;  /* 0x0000000000627805 */ /* 0x000fe4000001ff00 */
[----:B------:R-:W-:Y:S02]  /*7160*/  CS2R R96, SRZ ;  /* 0x0000000000607805 */ /* 0x000fe4000001ff00 */
[----:B------:R-:W-:Y:S01]  /*7170*/  CS2R R90, SRZ ;  /* 0x00000000005a7805 */ /* 0x000fe2000001ff00 */
[----:B------:R1:W2:Y:S01]  /*7180*/  @P5 SYNCS.PHASECHK.TRANS64.TRYWAIT P2, [UR46+0x40], R0 ;  /* 0x00004000ff0055a7 */ /* 0x0002a2000804112e */
[----:B------:R-:W-:Y:S02]  /*7190*/  CS2R R88, SRZ ;  /* 0x0000000000587805 */ /* 0x000fe4000001ff00 */
[----:B------:R-:W-:Y:S02]  /*71a0*/  CS2R R82, SRZ ;  /* 0x0000000000527805 */ /* 0x000fe4000001ff00 */
[----:B------:R-:W-:Y:S02]  /*71b0*/  CS2R R80, SRZ ;  /* 0x0000000000507805 */ /* 0x000fe4000001ff00 */
[----:B------:R-:W-:Y:S02]  /*71c0*/  CS2R R78, SRZ ;  /* 0x00000000004e7805 */ /* 0x000fe4000001ff00 */
[----:B------:R-:W-:Y:S01]  /*71d0*/  CS2R R76, SRZ ;  /* 0x00000000004c7805 */ /* 0x000fe2000001ff00 */
[----:B------:R3:W3:Y:S01]  /*71e0*/  SYNCS.PHASECHK.TRANS64.TRYWAIT P1, [UR46+0xb0], R3 ;  /* 0x0000b003ff0075a7 */ /* 0x0006e2000802112e */
[----:B-1----:R-:W-:Y:S02]  /*71f0*/  SEL R0, RZ, 0xffffffff, P0 ;  /* 0xffffffffff007807 */ /* 0x002fe40000000000 */
[----:B------:R-:W-:Y:S02]  /*7200*/  ISETP.NE.AND P0, PT, RZ, UR39, PT ;  /* 0x00000027ff007c0c */ /* 0x000fe4000bf05270 */
[----:B------:R-:W-:Y:S02]  /*7210*/  @P3 SEL R0, R4, R0, !P4 ;  /* 0x0000000004003207 */ /* 0x000fe40006000000 */
[----:B------:R-:W-:Y:S02]  /*7220*/  SEL R70, RZ, 0xc0, P0 ;  /* 0x000000c0ff467807 */ /* 0x000fe40000000000 */
[----:B------:R-:W-:Y:S04]  /*7230*/  LOP3.LUT R0, R0, 0x1, RZ, 0xc0, !PT ;  /* 0x0000000100007812 */ /* 0x000fe800078ec0ff */
[----:B------:R-:W-:Y:S01]  /*7240*/  ISETP.NE.U32.AND P3, PT, R0, 0x1, PT ;  /* 0x000000010000780c */ /* 0x000fe20003f65070 */
[----:B------:R-:W-:Y:S03]  /*7250*/  IMAD.U32 R0, RZ, RZ, UR39 ;  /* 0x00000027ff007e24 */ /* 0x000fe6000f8e00ff */
[----:B------:R-:W-:Y:S01]  /*7260*/  P2R R87, PR, RZ, 0x8 ;  /* 0x00000008ff577803 */ /* 0x000fe20000000000 */
[----:B------:R-:W-:Y:S01]  /*7270*/  IMAD R69, R0, 0xc0, R2 ;  /* 0x000000c000457824 */ /* 0x000fe200078e0202 */
[----:B------:R-:W-:Y:S04]  /*7280*/  ISETP.NE.U32.AND P3, PT, R141, 0x1, PT ;  /* 0x000000018d00780c */ /* 0x000fe80003f65070 */
[----:B------:R-:W-:Y:S05]  /*7290*/  SEL R85, R85, 0x10, !P3 ;  /* 0x0000001055557807 */ /* 0x000fea0005800000 */
[----:B------:R-:W-:Y:S02]  /*72a0*/  IMAD.IADD R163, R163, 0x1, R85 ;  /* 0x00000001a3a37824 */ /* 0x000fe400078e0255 */
[C---:B------:R-:W-:Y:S02]  /*72b0*/  IMAD.IADD R161, R85.reuse, 0x1, R162 ;  /* 0x0000000155a17824 */ /* 0x040fe400078e02a2 */
[C---:B------:R-:W-:Y:S02]  /*72c0*/  IMAD.IADD R160, R85.reuse, 0x1, R149 ;  /* 0x0000000155a07824 */ /* 0x040fe400078e0295 */
[----:B------:R-:W-:Y:S01]  /*72d0*/  IMAD.IADD R158, R85, 0x1, R159 ;  /* 0x00000001559e7824 */ /* 0x000fe200078e029f */
[----:B--2---:R-:W-:Y:S01]  /*72e0*/  @P5 SEL R86, RZ, 0x1, !P2 ;  /* 0x00000001ff565807 */ /* 0x004fe20005000000 */
[----:B------:R-:W-:Y:S06]  /*72f0*/  @!P5 BRA `(.L_x_110) ;  /* 0x000000000088d947 */ /* 0x000fec0003800000 */
[----:B------:R-:W-:Y:S01]  /*7300*/  IMAD.MOV.U32 R131, RZ, RZ, RZ ;  /* 0x000000ffff837224 */ /* 0x000fe200078e00ff */
[----:B------:R-:W-:Y:S01]  /*7310*/  ISETP.NE.AND P0, PT, R86, RZ, PT ;  /* 0x000000ff5600720c */ /* 0x000fe20003f05270 */
[----:B------:R-:W-:Y:S01]  /*7320*/  BSSY B0, `(.L_x_111) ;  /* 0x0000014000007945 */ /* 0x000fe20003800000 */
        /* <DEDUP_REMOVED lines=14> */
[----:B------:R-:W-:Y:S01]  /*7410*/  CS2R R128, SRZ ;  /* 0x0000000000807805 */ /* 0x000fe2000001ff00 */
[----:B------:R-:W-:Y:S06]  /*7420*/  @P0 BRA `(.L_x_112) ;  /* 0x00000000000c0947 */ /* 0x000fec0003800000 */
[----:B------:R-:W-:Y:S04]  /*7430*/  SHF.L.U32 R4, R151, 0x1f, RZ ;  /* 0x0000001f97047819 */ /* 0x000fe800000006ff */
[----:B------:R-:W1:Y:S02]  /*7440*/  SYNCS.PHASECHK.TRANS64.TRYWAIT P0, [UR46+0x40], R4 ;  /* 0x00004004ff0075a7 */ /* 0x000e64000800112e */
[----:B-1----:R-:W-:Y:S05]  /*7450*/  @!P0 BRA `(.L_x_113) ;  /* 0x0000005c008c8947 */ /* 0x002fea0003800000 */
.L_x_112:
[----:B------:R-:W-:Y:S05]  /*7460*/  BSYNC B0 ;  /* 0x0000000000007941 */ /* 0x000fea0003800000 */
.L_x_111:
[----:B------:R-:W-:Y:S01]  /*7470*/  ISETP.NE.AND P0, PT, R87, RZ, PT ;  /* 0x000000ff5700720c */ /* 0x000fe20003f05270 */
[----:B------:R-:W-:Y:S11]  /*7480*/  HFMA2 R74, -RZ, RZ, 0, 5.9604644775390625e-08 ;  /* 0x00000001ff4a7431 */ /* 0x000ff600000001ff */
[----:B------:R-:W-:Y:S01]  /*7490*/  @!UPT UIADD3 URZ, UPT, UPT, URZ, URZ, URZ ;  /* 0x000000fffffff290 */ /* 0x000fe2000fffe0ff */
[----:B------:R2:W1:Y:S04]  /*74a0*/  @P0 LDS.128 R76, [R164+UR46+0x400] ;  /* 0x0004002ea44c0984 */ /* 0x0004680008000c00 */
[----:B------:R2:W1:Y:S04]  /*74b0*/  @P0 LDS.128 R80, [R163+0x400] ;  /* 0x00040000a3500984 */ /* 0x0004680000000c00 */
[----:B------:R2:W1:Y:S04]  /*74c0*/  @P0 LDS.128 R88, [R162+0x400] ;  /* 0x00040000a2580984 */ /* 0x0004680000000c00 */
[----:B------:R2:W1:Y:S04]  /*74d0*/  @P0 LDS.128 R96, [R161+0x400] ;  /* 0x00040000a1600984 */ /* 0x0004680000000c00 */
[----:B------:R2:W1:Y:S04]  /*74e0*/  @P0 LDS.128 R104, [R149+0x400] ;  /* 0x0004000095680984 */ /* 0x0004680000000c00 */
[----:B------:R2:W1:Y:S04]  /*74f0*/  @P0 LDS.128 R112, [R160+0x400] ;  /* 0x00040000a0700984 */ /* 0x0004680000000c00 */
[----:B------:R2:W1:Y:S04]  /*7500*/  @P0 LDS.128 R120, [R159+0x400] ;  /* 0x000400009f780984 */ /* 0x0004680000000c00 */
[----:B------:R2:W1:Y:S02]  /*7510*/  @P0 LDS.128 R128, [R158+0x400] ;  /* 0x000400009e800984 */ /* 0x0004640000000c00 */
.L_x_110:
[----:B------:R-:W-:Y:S05]  /*7520*/  BSYNC B1 ;  /* 0x0000000000017941 */ /* 0x000fea0003800000 */
.L_x_109:
[----:B------:R-:W-:Y:S05]  /*7530*/  IMAD.IADD R16, R69, 0x1, R70 ;  /* 0x0000000145107824 */ /* 0x000fea00078e0246 */
[----:B-1----:R-:W-:Y:S04]  /*7540*/  SHF.R.U32.HI R0, RZ, 0x15, R16 ;  /* 0x00000015ff007819 */ /* 0x002fe80000011610 */
[----:B------:R-:W-:Y:S01]  /*7550*/  LOP3.LUT P0, RZ, R0, 0x3, R143, 0x48, !PT ;  /* 0x0000000300ff7812 */ /* 0x000fe2000780488f */
[----:B------:R-:W-:Y:S01]  /*7560*/  @!UPT UIADD3 URZ, UPT, UPT, URZ, URZ, URZ ;  /* 0x000000fffffff290 */ /* 0x000fe2000fffe0ff */
[----:B---3--:R-:W-:Y:S11]  /*7570*/  @P1 BRA `(.L_x_114) ;  /* 0x0000000000081947 */ /* 0x008ff60003800000 */
[----:B------:R-:W1:Y:S02]  /*7580*/  SYNCS.PHASECHK.TRANS64.TRYWAIT P1, [UR46+0xb0], R3 ;  /* 0x0000b003ff0075a7 */ /* 0x000e64000802112e */
[----:B-1----:R-:W-:Y:S05]  /*7590*/  @!P1 BRA `(.L_x_115) ;  /* 0x0000005c00549947 */ /* 0x002fea0003800000 */
.L_x_114:
[----:B------:R-:W-:Y:S05]  /*75a0*/  @!P0 BRA `(.L_x_116) ;  /* 0x0000000000408947 */ /* 0x000fea0003800000 */
[----:B------:R-:W3:Y:S01]  /*75b0*/  LDCU.64 UR8, c[0x4][0x70] ;  /* 0x01000e00ff0877ac */ /* 0x000ee20008000a00 */
[----:B------:R-:W-:Y:S01]  /*75c0*/  MOV R15, 0x0 ;  /* 0x00000000000f7802 */ /* 0x000fe20000000f00 */
[----:B------:R-:W-:Y:S02]  /*75d0*/  HFMA2 R12, -RZ, RZ, 0, 5.9604644775390625e-08 ;  /* 0x00000001ff0c7431 */ /* 0x000fe400000001ff */
[----:B------:R-:W-:Y:S02]  /*75e0*/  IMAD.MOV.U32 R8, RZ, RZ, 0x192 ;  /* 0x00000192ff087424 */ /* 0x000fe400078e00ff */
[----:B------:R-:W-:Y:S01]  /*75f0*/  IMAD.MOV.U32 R13, RZ, RZ, RZ ;  /* 0x000000ffff0d7224 */ /* 0x000fe200078e00ff */
[----:B------:R-:W5:Y:S01]  /*7600*/  LDCU.64 UR6, c[0x4][0x78] ;  /* 0x01000f00ff0677ac */ /* 0x000f620008000a00 */
[----:B------:R-:W1:Y:S01]  /*7610*/  LDC.64 R14, c[0x4][R15] ;  /* 0x010000000f0e7b82 */ /* 0x000e620000000a00 */
[----:B------:R-:W2:Y:S01]  /*7620*/  LDCU.64 UR4, c[0x4][0x10] ;  /* 0x01000200ff0477ac */ /* 0x000ea20008000a00 */
[----:B---3--:R-:W-:Y:S01]  /*7630*/  MOV R5, UR9 ;  /* 0x0000000900057c02 */ /* 0x008fe20008000f00 */
[----:B------:R-:W-:Y:S01]  /*7640*/  IMAD.U32 R4, RZ, RZ, UR8 ;  /* 0x00000008ff047e24 */ /* 0x000fe2000f8e00ff */
[----:B-----5:R-:W-:Y:S01]  /*7650*/  MOV R7, UR7 ;  /* 0x0000000700077c02 */ /* 0x020fe20008000f00 */
[----:B------:R-:W-:Y:S01]  /*7660*/  IMAD.U32 R6, RZ, RZ, UR6 ;  /* 0x00000006ff067e24 */ /* 0x000fe2000f8e00ff */
[----:B--2---:R-:W-:Y:S01]  /*7670*/  MOV R11, UR5 ;  /* 0x00000005000b7c02 */ /* 0x004fe20008000f00 */
[----:B------:R-:W-:Y:S02]  /*7680*/  IMAD.U32 R10, RZ, RZ, UR4 ;  /* 0x00000004ff0a7e24 */ /* 0x000fe4000f8e00ff */
[----:B------:R-:W-:Y:S07]  /*7690*/  LEPC R20, `(.L_x_116) ;  /* 0x000000001014794e */ /* 0x000fee0000000000 */
[----:B-1--4-:R-:W-:Y:S05]  /*76a0*/  CALL.ABS.NOINC R14 ;  /* 0x000000000e007343 */ /* 0x012fea0003c00000 */
.L_x_116:
[----:B------:R-:W-:Y:S01]  /*76b0*/  SHF.L.U32 R72, R76, 0x10, RZ ;  /* 0x000000104c487819 */ /* 0x000fe200000006ff */
[----:B------:R-:W-:Y:S05]  /*76c0*/  WARPSYNC.ALL ;  /* 0x0000000000007948 */ /* 0x000fea0003800000 */
[----:B------:R-:W-:Y:S01]  /*76d0*/  R2UR UR4, R16 ;  /* 0x00000000100472ca */ /* 0x000fe200000e0000 */
[----:B------:R-:W-:Y:S01]  /*76e0*/  BSSY.RECONVERGENT B0, `(.L_x_117) ;  /* 0x0000101000007945 */ /* 0x000fe20003800200 */
[----:B------:R-:W-:Y:S02]  /*76f0*/  LOP3.LUT R73, R77, 0xffff0000, RZ, 0xc0, !PT ;  /* 0xffff00004d497812 */ /* 0x000fe400078ec0ff */
[----:B------:R-:W-:Y:S02]  /*7700*/  R2UR UR5, R155 ;  /* 0x000000009b0572ca */ /* 0x000fe400000e0000 */
[----:B------:R-:W-:Y:S07]  /*7710*/  ISETP.NE.AND P0, PT, R154, RZ, PT ;  /* 0x000000ff9a00720c */ /* 0x000fee0003f05270 */
[----:B------:R-:W3:Y:S01]  /*7720*/  LDTM.x64 R4, tmem[UR4] ;  /* 0x00000004000479ee */ /* 0x000ee20008340000 */
[----:B------:R-:W-:Y:S03]  /*7730*/  NOP ;  /* 0x0000000000007918 */ /* 0x000fe60000000000 */
[----:B---3--:R-:W-:Y:S01]  /*7740*/  SYNCS.ARRIVE.TRANS64.RED.A1T0 RZ, [UR5], RZ ;  /* 0x000000ffffff79a7 */ /* 0x008fe20008100405 */
[----:B-1--4-:R-:W-:Y:S01]  /*7750*/  FMUL R0, R68, R4 ;  /* 0x0000000444007220 */ /* 0x012fe20000400000 */
[----:B------:R-:W-:Y:S01]  /*7760*/  LOP3.LUT R4, R76, 0xffff0000, RZ, 0xc0, !PT ;  /* 0xffff00004c047812 */ /* 0x000fe200078ec0ff */
[C---:B------:R-:W-:Y:S01]  /*7770*/  FMUL R3, R68.reuse, R5 ;  /* 0x0000000544037220 */ /* 0x040fe20000400000 */
[C---:B------:R-:W-:Y:S01]  /*7780*/  FMUL R5, R68.reuse, R9 ;  /* 0x0000000944057220 */ /* 0x040fe20000400000 */
[----:B------:R-:W-:Y:S01]  /*7790*/  FFMA R0, R71, R72, R0 ;  /* 0x0000004847007223 */ /* 0x000fe20000000000 */
[----:B------:R-:W-:Y:S01]  /*77a0*/  SHF.L.U32 R72, R77, 0x10, RZ ;  /* 0x000000104d487819 */ /* 0x000fe200000006ff */
[----:B------:R-:W-:Y:S01]  /*77b0*/  FFMA R3, R71, R4, R3 ;  /* 0x0000000447037223 */ /* 0x000fe20000000003 */
[C---:B------:R-:W-:Y:S01]  /*77c0*/  FMUL R4, R68.reuse, R8 ;  /* 0x0000000844047220 */ /* 0x040fe20000400000 */
[C---:B------:R-:W-:Y:S01]  /*77d0*/  FMUL R8, R68.reuse, R12 ;  /* 0x0000000c44087220 */ /* 0x040fe20000400000 */
[C---:B------:R-:W-:Y:S01]  /*77e0*/  FMUL R12, R68.reuse, R16 ;  /* 0x00000010440c7220 */ /* 0x040fe20000400000 */
[C---:B------:R-:W-:Y:S01]  /*77f0*/  FMUL R16, R68.reuse, R20 ;  /* 0x0000001444107220 */ /* 0x040fe20000400000 */
[----:B------:R-:W-:Y:S01]  /*7800*/  F2FP.BF16.F32.PACK_AB R92, R3, R0 ;  /* 0x00000000035c723e */ /* 0x000fe200000010ff */
[----:B------:R-:W-:Y:S01]  /*7810*/  FMUL R20, R68, R24 ;  /* 0x0000001844147220 */ /* 0x000fe20000400000 */
[----:B------:R-:W-:Y:S01]  /*7820*/  LOP3.LUT R0, R78, 0xffff0000, RZ, 0xc0, !PT ;  /* 0xffff00004e007812 */ /* 0x000fe200078ec0ff */
[C---:B------:R-:W-:Y:S01]  /*7830*/  FMUL R24, R68.reuse, R28 ;  /* 0x0000001c44187220 */ /* 0x040fe20000400000 */
[----:B------:R-:W-:Y:S01]  /*7840*/  SHF.L.U32 R3, R79, 0x10, RZ ;  /* 0x000000104f037819 */ /* 0x000fe200000006ff */
[C---:B------:R-:W-:Y:S01]  /*7850*/  FMUL R28, R68.reuse, R32 ;  /* 0x00000020441c7220 */ /* 0x040fe20000400000 */
        /* <DEDUP_REMOVED lines=15> */
[----:B------:R-:W-:Y:S01]  /*7950*/  FMUL R60, R68, R64 ;  /* 0x00000040443c7220 */ /* 0x000fe20000400000 */
[----:B------:R-:W-:Y:S01]  /*7960*/  SHF.L.U32 R64, R78, 0x10, RZ ;  /* 0x000000104e407819 */ /* 0x000fe200000006ff */
[C---:B------:R-:W-:Y:S01]  /*7970*/  FMUL R7, R68.reuse, R7 ;  /* 0x0000000744077220 */ /* 0x040fe20000400000 */
[C---:B------:R-:W-:Y:S01]  /*7980*/  FMUL R37, R68.reuse, R41 ;  /* 0x0000002944257220 */ /* 0x040fe20000400000 */
[C---:B------:R-:W-:Y:S01]  /*7990*/  FMUL R41, R68.reuse, R45 ;  /* 0x0000002d44297220 */ /* 0x040fe20000400000 */
[C---:B------:R-:W-:Y:S01]  /*79a0*/  FMUL R45, R68.reuse, R49 ;  /* 0x00000031442d7220 */ /* 0x040fe20000400000 */
[C---:B------:R-:W-:Y:S01]  /*79b0*/  FFMA R6, R71.reuse, R72, R6 ;  /* 0x0000004847067223 */ /* 0x040fe20000000006 */
[C---:B------:R-:W-:Y:S01]  /*79c0*/  FMUL R49, R68.reuse, R53 ;  /* 0x0000003544317220 */ /* 0x040fe20000400000 */
[C---:B------:R-:W-:Y:S01]  /*79d0*/  FFMA R7, R71.reuse, R73, R7 ;  /* 0x0000004947077223 */ /* 0x040fe20000000007 */
[C---:B------:R-:W-:Y:S01]  /*79e0*/  FMUL R53, R68.reuse, R57 ;  /* 0x0000003944357220 */ /* 0x040fe20000400000 */
[----:B------:R-:W-:Y:S01]  /*79f0*/  FFMA R4, R71, R64, R4 ;  /* 0x0000004047047223 */ /* 0x000fe20000000004 */
[----:B------:R-:W-:Y:S01]  /*7a00*/  LOP3.LUT R64, R79, 0xffff0000, RZ, 0xc0, !PT ;  /* 0xffff00004f407812 */ /* 0x000fe200078ec0ff */
[C---:B------:R-:W-:Y:S01]  /*7a10*/  FMUL R10, R68.reuse, R10 ;  /* 0x0000000a440a7220 */ /* 0x040fe20000400000 */
[----:B------:R-:W-:Y:S01]  /*7a20*/  F2FP.BF16.F32.PACK_AB R93, R7, R6 ;  /* 0x00000006075d723e */ /* 0x000fe200000010ff */
[C---:B------:R-:W-:Y:S01]  /*7a30*/  FMUL R57, R68.reuse, R61 ;  /* 0x0000003d44397220 */ /* 0x040fe20000400000 */
[----:B------:R-:W-:Y:S01]  /*7a40*/  LOP3.LUT R6, R83, 0xffff0000, RZ, 0xc0, !PT ;  /* 0xffff000053067812 */ /* 0x000fe200078ec0ff */
[----:B------:R-:W-:Y:S01]  /*7a50*/  FMUL R61, R68, R65 ;  /* 0x00000041443d7220 */ /* 0x000fe20000400000 */
[C---:B------:R-:W-:Y:S01]  /*7a60*/  SHF.L.U32 R65, R80.reuse, 0x10, RZ ;  /* 0x0000001050417819 */ /* 0x040fe200000006ff */
[C---:B------:R-:W-:Y:S01]  /*7a70*/  FFMA R5, R71.reuse, R0, R5 ;  /* 0x0000000047057223 */ /* 0x040fe20000000005 */
[----:B------:R-:W-:Y:S01]  /*7a80*/  LOP3.LUT R0, R80, 0xffff0000, RZ, 0xc0, !PT ;  /* 0xffff000050007812 */ /* 0x000fe200078ec0ff */
[C---:B------:R-:W-:Y:S01]  /*7a90*/  FMUL R11, R68.reuse, R11 ;  /* 0x0000000b440b7220 */ /* 0x040fe20000400000 */
[----:B------:R-:W-:Y:S01]  /*7aa0*/  FFMA R10, R71, R3, R10 ;  /* 0x00000003470a7223 */ /* 0x000fe2000000000a */
[----:B------:R-:W-:Y:S01]  /*7ab0*/  SHF.L.U32 R3, R81, 0x10, RZ ;  /* 0x0000001051037819 */ /* 0x000fe200000006ff */
[----:B------:R-:W-:Y:S01]  /*7ac0*/  FMUL R14, R68, R14 ;  /* 0x0000000e440e7220 */ /* 0x000fe20000400000 */
[----:B------:R-:W-:Y:S01]  /*7ad0*/  F2FP.BF16.F32.PACK_AB R94, R5, R4 ;  /* 0x00000004055e723e */ /* 0x000fe200000010ff */
[C---:B------:R-:W-:Y:S01]  /*7ae0*/  FFMA R11, R71.reuse, R64, R11 ;  /* 0x00000040470b7223 */ /* 0x040fe2000000000b */
[C---:B------:R-:W-:Y:S01]  /*7af0*/  LOP3.LUT R4, R82.reuse, 0xffff0000, RZ, 0xc0, !PT ;  /* 0xffff000052047812 */ /* 0x040fe200078ec0ff */
[----:B------:R-:W-:Y:S01]  /*7b00*/  FFMA R8, R71, R65, R8 ;  /* 0x0000004147087223 */ /* 0x000fe20000000008 */
[----:B------:R-:W-:Y:S01]  /*7b10*/  SHF.L.U32 R5, R83, 0x10, RZ ;  /* 0x0000001053057819 */ /* 0x000fe200000006ff */
[----:B------:R-:W-:Y:S01]  /*7b20*/  FFMA R9, R71, R0, R9 ;  /* 0x0000000047097223 */ /* 0x000fe20000000009 */
[----:B------:R-:W-:Y:S01]  /*7b30*/  LOP3.LUT R0, R81, 0xffff0000, RZ, 0xc0, !PT ;  /* 0xffff000051007812 */ /* 0x000fe200078ec0ff */
[----:B------:R-:W-:Y:S01]  /*7b40*/  FFMA R14, R71, R3, R14 ;  /* 0x00000003470e7223 */ /* 0x000fe2000000000e */
[----:B------:R-:W-:Y:S01]  /*7b50*/  SHF.L.U32 R3, R82, 0x10, RZ ;  /* 0x0000001052037819 */ /* 0x000fe200000006ff */
[C---:B------:R-:W-:Y:S01]  /*7b60*/  FMUL R15, R68.reuse, R15 ;  /* 0x0000000f440f7220 */ /* 0x040fe20000400000 */
[----:B------:R-:W-:Y:S01]  /*7b70*/  F2FP.BF16.F32.PACK_AB R95, R11, R10 ;  /* 0x0000000a0b5f723e */ /* 0x000fe200000010ff */
[----:B------:R-:W-:Y:S01]  /*7b80*/  FMUL R18, R68, R18 ;  /* 0x0000001244127220 */ /* 0x000fe20000400000 */
[----:B------:R-:W-:Y:S01]  /*7b90*/  F2FP.BF16.F32.PACK_AB R8, R9, R8 ;  /* 0x000000080908723e */ /* 0x000fe200000010ff */
[C---:B------:R-:W-:Y:S01]  /*7ba0*/  FFMA R15, R71.reuse, R0, R15 ;  /* 0x00000000470f7223 */ /* 0x040fe2000000000f */
[----:B------:R-:W-:Y:S01]  /*7bb0*/  SHF.L.U32 R0, R88, 0x10, RZ ;  /* 0x0000001058007819 */ /* 0x000fe200000006ff */
[----:B------:R-:W-:Y:S01]  /*7bc0*/  FMUL R19, R68, R19 ;  /* 0x0000001344137220 */ /* 0x000fe20000400000 */
[C---:B------:R-:W-:Y:S01]  /*7bd0*/  FFMA R12, R71.reuse, R3, R12 ;  /* 0x00000003470c7223 */ /* 0x040fe2000000000c */
[----:B------:R-:W-:Y:S01]  /*7be0*/  LOP3.LUT R3, R88, 0xffff0000, RZ, 0xc0, !PT ;  /* 0xffff000058037812 */ /* 0x000fe200078ec0ff */
[C---:B------:R-:W-:Y:S01]  /*7bf0*/  FFMA R13, R71.reuse, R4, R13 ;  /* 0x00000004470d7223 */ /* 0x040fe2000000000d */
[----:B------:R-:W-:Y:S01]  /*7c00*/  LOP3.LUT R4, R90, 0xffff0000, RZ, 0xc0, !PT ;  /* 0xffff00005a047812 */ /* 0x000fe200078ec0ff */
[----:B------:R-:W-:Y:S01]  /*7c10*/  FFMA R18, R71, R5, R18 ;  /* 0x0000000547127223 */ /* 0x000fe20000000012 */
[----:B------:R-:W-:Y:S01]  /*7c20*/  SHF.L.U32 R5, R91, 0x10, RZ ;  /* 0x000000105b057819 */ /* 0x000fe200000006ff */
[----:B------:R-:W-:Y:S01]  /*7c30*/  FFMA R19, R71, R6, R19 ;  /* 0x0000000647137223 */ /* 0x000fe20000000013 */
[----:B------:R-:W-:Y:S01]  /*7c40*/  LOP3.LUT R6, R91, 0xffff0000, RZ, 0xc0, !PT ;  /* 0xffff00005b067812 */ /* 0x000fe200078ec0ff */
[----:B------:R-:W-:Y:S01]  /*7c50*/  FFMA R16, R71, R0, R16 ;  /* 0x0000000047107223 */ /* 0x000fe20000000010 */
[----:B------:R-:W-:Y:S01]  /*7c60*/  SHF.L.U32 R0, R89, 0x10, RZ ;  /* 0x0000001059007819 */ /* 0x000fe200000006ff */
[----:B------:R-:W-:Y:S01]  /*7c70*/  FMUL R22, R68, R22 ;  /* 0x0000001644167220 */ /* 0x000fe20000400000 */
[----:B------:R-:W-:Y:S01]  /*7c80*/  F2FP.BF16.F32.PACK_AB R9, R15, R14 ;  /* 0x0000000e0f09723e */ /* 0x000fe200000010ff */
[C---:B------:R-:W-:Y:S01]  /*7c90*/  FFMA R17, R71.reuse, R3, R17 ;  /* 0x0000000347117223 */ /* 0x040fe20000000011 */
[----:B------:R-:W-:Y:S01]  /*7ca0*/  SHF.L.U32 R3, R90, 0x10, RZ ;  /* 0x000000105a037819 */ /* 0x000fe200000006ff */
[----:B------:R-:W-:Y:S01]  /*7cb0*/  FFMA R22, R71, R0, R22 ;  /* 0x0000000047167223 */ /* 0x000fe20000000016 */
[----:B------:R-:W-:Y:S01]  /*7cc0*/  LOP3.LUT R0, R89, 0xffff0000, RZ, 0xc0, !PT ;  /* 0xffff000059007812 */ /* 0x000fe200078ec0ff */
[C---:B------:R-:W-:Y:S01]  /*7cd0*/  FMUL R23, R68.reuse, R23 ;  /* 0x0000001744177220 */ /* 0x040fe20000400000 */
[----:B------:R-:W-:Y:S01]  /*7ce0*/  F2FP.BF16.F32.PACK_AB R10, R13, R12 ;  /* 0x0000000c0d0a723e */ /* 0x000fe200000010ff */
[----:B------:R-:W-:Y:S01]  /*7cf0*/  FMUL R26, R68, R26 ;  /* 0x0000001a441a7220 */ /* 0x000fe20000400000 */
[----:B------:R-:W-:Y:S01]  /*7d00*/  F2FP.BF16.F32.PACK_AB R11, R19, R18 ;  /* 0x00000012130b723e */ /* 0x000fe200000010ff */
[----:B------:R-:W-:Y:S01]  /*7d10*/  FFMA R23, R71, R0, R23 ;  /* 0x0000000047177223 */ /* 0x000fe20000000017 */
[----:B------:R-:W-:Y:S01]  /*7d20*/  SHF.L.U32 R0, R96, 0x10, RZ ;  /* 0x0000001060007819 */ /* 0x000fe200000006ff */
[----:B------:R-:W-:Y:S01]  /*7d30*/  FMUL R27, R68, R27 ;  /* 0x0000001b441b7220 */ /* 0x000fe20000400000 */
[----:B------:R-:W-:Y:S01]  /*7d40*/  F2FP.BF16.F32.PACK_AB R16, R17, R16 ;  /* 0x000000101110723e */ /* 0x000fe200000010ff */
[C---:B------:R-:W-:Y:S01]  /*7d50*/  FFMA R20, R71.reuse, R3, R20 ;  /* 0x0000000347147223 */ /* 0x040fe20000000014 */
[----:B------:R-:W-:Y:S01]  /*7d60*/  LOP3.LUT R3, R96, 0xffff0000, RZ, 0xc0, !PT ;  /* 0xffff000060037812 */ /* 0x000fe200078ec0ff */
[----:B------:R-:W-:Y:S01]  /*7d70*/  FFMA R21, R71, R4, R21 ;  /* 0x0000000447157223 */ /* 0x000fe20000000015 */
[----:B------:R-:W-:Y:S01]  /*7d80*/  SHF.L.U32 R4, R97, 0x10, RZ ;  /* 0x0000001061047819 */ /* 0x000fe200000006ff */
[----:B------:R-:W-:Y:S01]  /*7d90*/  FFMA R26, R71, R5, R26 ;  /* 0x00000005471a7223 */ /* 0x000fe2000000001a */
[----:B------:R-:W-:Y:S01]  /*7da0*/  F2FP.BF16.F32.PACK_AB R17, R23, R22 ;  /* 0x000000161711723e */ /* 0x000fe200000010ff */
[----:B------:R-:W-:Y:S01]  /*7db0*/  FFMA R27, R71, R6, R27 ;  /* 0x00000006471b7223 */ /* 0x000fe2000000001b */
[----:B------:R-:W-:Y:S01]  /*7dc0*/  F2FP.BF16.F32.PACK_AB R18, R21, R20 ;  /* 0x000000141512723e */ /* 0x000fe200000010ff */
[----:B------:R-:W-:Y:S01]  /*7dd0*/  FFMA R24, R71, R0, R24 ;  /* 0x0000000047187223 */ /* 0x000fe20000000018 */
[----:B------:R-:W-:Y:S01]  /*7de0*/  LOP3.LUT R0, R97, 0xffff0000, RZ, 0xc0, !PT ;  /* 0xffff000061007812 */ /* 0x000fe200078ec0ff */
[C---:B------:R-:W-:Y:S01]  /*7df0*/  FMUL R30, R68.reuse, R30 ;  /* 0x0000001e441e7220 */ /* 0x040fe20000400000 */
[----:B------:R-:W-:Y:S01]  /*7e00*/  F2FP.BF16.F32.PACK_AB R19, R27, R26 ;  /* 0x0000001a1b13723e */ /* 0x000fe200000010ff */
[----:B------:R-:W-:Y:S01]  /*7e10*/  FMUL R31, R68, R31 ;  /* 0x0000001f441f7220 */ /* 0x000fe20000400000 */
[----:B------:R-:W-:Y:S01]  /*7e20*/  SHF.L.U32 R5, R131, 0x10, RZ ;  /* 0x0000001083057819 */ /* 0x000fe200000006ff */
[C---:B------:R-:W-:Y:S01]  /*7e30*/  FFMA R25, R71.reuse, R3, R25 ;  /* 0x0000000347197223 */ /* 0x040fe20000000019 */
[C---:B------:R-:W-:Y:S01]  /*7e40*/  SHF.L.U32 R3, R98.reuse, 0x10, RZ ;  /* 0x0000001062037819 */ /* 0x040fe200000006ff */
[----:B------:R-:W-:Y:S01]  /*7e50*/  FFMA R30, R71, R4, R30 ;  /* 0x00000004471e7223 */ /* 0x000fe2000000001e */
[----:B------:R-:W-:Y:S01]  /*7e60*/  SHF.L.U32 R4, R99, 0x10, RZ ;  /* 0x0000001063047819 */ /* 0x000fe200000006ff */
[C---:B------:R-:W-:Y:S01]  /*7e70*/  FFMA R31, R71.reuse, R0, R31 ;  /* 0x00000000471f7223 */ /* 0x040fe2000000001f */
[----:B------:R-:W-:Y:S01]  /*7e80*/  LOP3.LUT R0, R98, 0xffff0000, RZ, 0xc0, !PT ;  /* 0xffff000062007812 */ /* 0x000fe200078ec0ff */
[----:B------:R-:W-:Y:S01]  /*7e90*/  FFMA R28, R71, R3, R28 ;  /* 0x00000003471c7223 */ /* 0x000fe2000000001c */
[----:B------:R-:W-:Y:S01]  /*7ea0*/  LOP3.LUT R3, R99, 0xffff0000, RZ, 0xc0, !PT ;  /* 0xffff000063037812 */ /* 0x000fe200078ec0ff */
[----:B------:R-:W-:Y:S01]  /*7eb0*/  FMUL R34, R68, R34 ;  /* 0x0000002244227220 */ /* 0x000fe20000400000 */
[----:B------:R-:W-:Y:S01]  /*7ec0*/  F2FP.BF16.F32.PACK_AB R24, R25, R24 ;  /* 0x000000181918723e */ /* 0x000fe200000010ff */
[----:B------:R-:W-:Y:S01]  /*7ed0*/  FFMA R29, R71, R0, R29 ;  /* 0x00000000471d7223 */ /* 0x000fe2000000001d */
[----:B------:R-:W-:Y:S01]  /*7ee0*/  SHF.L.U32 R0, R104, 0x10, RZ ;  /* 0x0000001068007819 */ /* 0x000fe200000006ff */
[----:B------:R-:W-:Y:S01]  /*7ef0*/  FMUL R35, R68, R35 ;  /* 0x0000002344237220 */ /* 0x000fe20000400000 */
[----:B------:R-:W-:Y:S01]  /*7f00*/  F2FP.BF16.F32.PACK_AB R25, R31, R30 ;  /* 0x0000001e1f19723e */ /* 0x000fe200000010ff */
[----:B------:R-:W-:Y:S01]  /*7f10*/  FFMA R34, R71, R4, R34 ;  /* 0x0000000447227223 */ /* 0x000fe20000000022 */
[----:B------:R-:W-:Y:S01]  /*7f20*/  SHF.L.U32 R4, R105, 0x10, RZ ;  /* 0x0000001069047819 */ /* 0x000fe200000006ff */
[C---:B------:R-:W-:Y:S01]  /*7f30*/  FFMA R35, R71.reuse, R3, R35 ;  /* 0x0000000347237223 */ /* 0x040fe20000000023 */
[----:B------:R-:W-:Y:S01]  /*7f40*/  LOP3.LUT R3, R104, 0xffff0000, RZ, 0xc0, !PT ;  /* 0xffff000068037812 */ /* 0x000fe200078ec0ff */
[----:B------:R-:W-:Y:S01]  /*7f50*/  FFMA R32, R71, R0, R32 ;  /* 0x0000000047207223 */ /* 0x000fe20000000020 */
[----:B------:R-:W-:Y:S01]  /*7f60*/  LOP3.LUT R0, R105, 0xffff0000, RZ, 0xc0, !PT ;  /* 0xffff000069007812 */ /* 0x000fe200078ec0ff */
[C---:B------:R-:W-:Y:S01]  /*7f70*/  FMUL R38, R68.reuse, R38 ;  /* 0x0000002644267220 */ /* 0x040fe20000400000 */
[----:B------:R-:W-:Y:S01]  /*7f80*/  F2FP.BF16.F32.PACK_AB R26, R29, R28 ;  /* 0x0000001c1d1a723e */ /* 0x000fe200000010ff */
[----:B------:R-:W-:Y:S01]  /*7f90*/  FMUL R39, R68, R39 ;  /* 0x0000002744277220 */ /* 0x000fe20000400000 */
[----:B------:R-:W-:Y:S01]  /*7fa0*/  F2FP.BF16.F32.PACK_AB R27, R35, R34 ;  /* 0x00000022231b723e */ /* 0x000fe200000010ff */
[C---:B------:R-:W-:Y:S01]  /*7fb0*/  FFMA R33, R71.reuse, R3, R33 ;  /* 0x0000000347217223 */ /* 0x040fe20000000021 */
[C---:B------:R-:W-:Y:S01]  /*7fc0*/  SHF.L.U32 R3, R106.reuse, 0x10, RZ ;  /* 0x000000106a037819 */ /* 0x040fe200000006ff */
[C---:B------:R-:W-:Y:S01]  /*7fd0*/  FFMA R38, R71.reuse, R4, R38 ;  /* 0x0000000447267223 */ /* 0x040fe20000000026 */
[----:B------:R-:W-:Y:S01]  /*7fe0*/  LOP3.LUT R4, R106, 0xffff0000, RZ, 0xc0, !PT ;  /* 0xffff00006a047812 */ /* 0x000fe200078ec0ff */
[----:B------:R-:W-:Y:S01]  /*7ff0*/  FFMA R39, R71, R0, R39 ;  /* 0x0000000047277223 */ /* 0x000fe20000000027 */
[----:B------:R-:W-:Y:S01]  /*8000*/  SHF.L.U32 R0, R107, 0x10, RZ ;  /* 0x000000106b007819 */ /* 0x000fe200000006ff */
[----:B------:R-:W-:Y:S01]  /*8010*/  FMUL R42, R68, R42 ;  /* 0x0000002a442a7220 */ /* 0x000fe20000400000 */
[----:B------:R-:W-:Y:S01]  /*8020*/  F2FP.BF16.F32.PACK_AB R32, R33, R32 ;  /* 0x000000202120723e */ /* 0x000fe200000010ff */
[----:B------:R-:W-:Y:S01]  /*8030*/  FFMA R36, R71, R3, R36 ;  /* 0x0000000347247223 */ /* 0x000fe20000000024 */
[----:B------:R-:W-:Y:S01]  /*8040*/  LOP3.LUT R3, R107, 0xffff0000, RZ, 0xc0, !PT ;  /* 0xffff00006b037812 */ /* 0x000fe200078ec0ff */
[----:B------:R1:W-:Y:S01]  /*8050*/  STS.128 [R164+UR46+0x400], R92 ;  /* 0x0004005ca4007988 */ /* 0x0003e20008000c2e */
[----:B------:R-:W-:Y:S01]  /*8060*/  F2FP.BF16.F32.PACK_AB R33, R39, R38 ;  /* 0x000000262721723e */ /* 0x000fe200000010ff */
[----:B------:R-:W-:Y:S01]  /*8070*/  FFMA R37, R71, R4, R37 ;  /* 0x0000000447257223 */ /* 0x000fe20000000025 */
[----:B------:R-:W-:Y:S01]  /*8080*/  SHF.L.U32 R4, R113, 0x10, RZ ;  /* 0x0000001071047819 */ /* 0x000fe200000006ff */
[----:B------:R-:W-:Y:S01]  /*8090*/  FFMA R42, R71, R0, R42 ;  /* 0x00000000472a7223 */ /* 0x000fe2000000002a */
[----:B------:R-:W-:Y:S01]  /*80a0*/  SHF.L.U32 R0, R112, 0x10, RZ ;  /* 0x0000001070007819 */ /* 0x000fe200000006ff */
[----:B------:R-:W-:Y:S01]  /*80b0*/  FMUL R43, R68, R43 ;  /* 0x0000002b442b7220 */ /* 0x000fe20000400000 */
[----:B------:R-:W-:Y:S01]  /*80c0*/  F2FP.BF16.F32.PACK_AB R34, R37, R36 ;  /* 0x000000242522723e */ /* 0x000fe200000010ff */
[----:B------:R1:W-:Y:S01]  /*80d0*/  STS.128 [R163+0x400], R8 ;  /* 0x00040008a3007388 */ /* 0x0003e20000000c00 */
[----:B------:R-:W-:Y:S01]  /*80e0*/  LOP3.LUT R6, R131, 0xffff0000, RZ, 0xc0, !PT ;  /* 0xffff000083067812 */ /* 0x000fe200078ec0ff */
[C---:B------:R-:W-:Y:S01]  /*80f0*/  FFMA R43, R71.reuse, R3, R43 ;  /* 0x00000003472b7223 */ /* 0x040fe2000000002b */
[----:B------:R-:W-:Y:S01]  /*8100*/  LOP3.LUT R3, R112, 0xffff0000, RZ, 0xc0, !PT ;  /* 0xffff000070037812 */ /* 0x000fe200078ec0ff */
[----:B------:R-:W-:Y:S01]  /*8110*/  FFMA R40, R71, R0, R40 ;  /* 0x0000000047287223 */ /* 0x000fe20000000028 */
[----:B------:R-:W-:Y:S01]  /*8120*/  LOP3.LUT R0, R113, 0xffff0000, RZ, 0xc0, !PT ;  /* 0xffff000071007812 */ /* 0x000fe200078ec0ff */
[C---:B------:R-:W-:Y:S01]  /*8130*/  FMUL R46, R68.reuse, R46 ;  /* 0x0000002e442e7220 */ /* 0x040fe20000400000 */
[----:B------:R-:W-:Y:S01]  /*8140*/  F2FP.BF16.F32.PACK_AB R35, R43, R42 ;  /* 0x0000002a2b23723e */ /* 0x000fe200000010ff */
[----:B------:R1:W-:Y:S01]  /*8150*/  STS.128 [R162+0x400], R16 ;  /* 0x00040010a2007388 */ /* 0x0003e20000000c00 */
[----:B------:R-:W-:Y:S01]  /*8160*/  FMUL R47, R68, R47 ;  /* 0x0000002f442f7220 */ /* 0x000fe20000400000 */
[C---:B------:R-:W-:Y:S01]  /*8170*/  FFMA R41, R71.reuse, R3, R41 ;  /* 0x0000000347297223 */ /* 0x040fe20000000029 */
[C---:B------:R-:W-:Y:S01]  /*8180*/  SHF.L.U32 R3, R114.reuse, 0x10, RZ ;  /* 0x0000001072037819 */ /* 0x040fe200000006ff */
[----:B------:R-:W-:Y:S01]  /*8190*/  FFMA R46, R71, R4, R46 ;  /* 0x00000004472e7223 */ /* 0x000fe2000000002e */
[----:B------:R-:W-:Y:S01]  /*81a0*/  SHF.L.U32 R4, R115, 0x10, RZ ;  /* 0x0000001073047819 */ /* 0x000fe200000006ff */
[C---:B------:R-:W-:Y:S01]  /*81b0*/  FFMA R47, R71.reuse, R0, R47 ;  /* 0x00000000472f7223 */ /* 0x040fe2000000002f */
[----:B------:R-:W-:Y:S01]  /*81c0*/  LOP3.LUT R0, R114, 0xffff0000, RZ, 0xc0, !PT ;  /* 0xffff000072007812 */ /* 0x000fe200078ec0ff */
[----:B------:R-:W-:Y:S01]  /*81d0*/  FFMA R44, R71, R3, R44 ;  /* 0x00000003472c7223 */ /* 0x000fe2000000002c */
[----:B------:R-:W-:Y:S01]  /*81e0*/  SHF.L.U32 R3, R120, 0x10, RZ ;  /* 0x0000001078037819 */ /* 0x000fe200000006ff */
[----:B------:R1:W-:Y:S01]  /*81f0*/  STS.128 [R161+0x400], R24 ;  /* 0x00040018a1007388 */ /* 0x0003e20000000c00 */
[----:B------:R-:W-:Y:S01]  /*8200*/  F2FP.BF16.F32.PACK_AB R40, R41, R40 ;  /* 0x000000282928723e */ /* 0x000fe200000010ff */
[----:B------:R-:W-:Y:S01]  /*8210*/  FFMA R45, R71, R0, R45 ;  /* 0x00000000472d7223 */ /* 0x000fe2000000002d */
[----:B------:R-:W-:Y:S01]  /*8220*/  LOP3.LUT R0, R115, 0xffff0000, RZ, 0xc0, !PT ;  /* 0xffff000073007812 */ /* 0x000fe200078ec0ff */
[C---:B------:R-:W-:Y:S01]  /*8230*/  FMUL R50, R68.reuse, R50 ;  /* 0x0000003244327220 */ /* 0x040fe20000400000 */
[----:B------:R-:W-:Y:S01]  /*8240*/  F2FP.BF16.F32.PACK_AB R41, R47, R46 ;  /* 0x0000002e2f29723e */ /* 0x000fe200000010ff */
[----:B------:R-:W-:Y:S01]  /*8250*/  FMUL R51, R68, R51 ;  /* 0x0000003344337220 */ /* 0x000fe20000400000 */
[----:B------:R-:W-:Y:S01]  /*8260*/  F2FP.BF16.F32.PACK_AB R42, R45, R44 ;  /* 0x0000002c2d2a723e */ /* 0x000fe200000010ff */
[----:B------:R1:W-:Y:S01]  /*8270*/  STS.128 [R149+0x400], R32 ;  /* 0x0004002095007388 */ /* 0x0003e20000000c00 */
[C---:B------:R-:W-:Y:S01]  /*8280*/  FFMA R50, R71.reuse, R4, R50 ;  /* 0x0000000447327223 */ /* 0x040fe20000000032 */
[----:B------:R-:W-:Y:S01]  /*8290*/  LOP3.LUT R4, R120, 0xffff0000, RZ, 0xc0, !PT ;  /* 0xffff000078047812 */ /* 0x000fe200078ec0ff */
[----:B------:R-:W-:Y:S01]  /*82a0*/  FFMA R51, R71, R0, R51 ;  /* 0x0000000047337223 */ /* 0x000fe20000000033 */
[----:B------:R-:W-:Y:S01]  /*82b0*/  SHF.L.U32 R0, R121, 0x10, RZ ;  /* 0x0000001079007819 */ /* 0x000fe200000006ff */
[C---:B------:R-:W-:Y:S01]  /*82c0*/  FMUL R54, R68.reuse, R54 ;  /* 0x0000003644367220 */ /* 0x040fe20000400000 */
[----:B------:R-:W-:Y:S01]  /*82d0*/  FFMA R48, R71, R3, R48 ;  /* 0x0000000347307223 */ /* 0x000fe20000000030 */
[----:B------:R-:W-:Y:S01]  /*82e0*/  LOP3.LUT R3, R121, 0xffff0000, RZ, 0xc0, !PT ;  /* 0xffff000079037812 */ /* 0x000fe200078ec0ff */
[----:B------:R-:W-:Y:S01]  /*82f0*/  FFMA R49, R71, R4, R49 ;  /* 0x0000000447317223 */ /* 0x000fe20000000031 */
[----:B------:R-:W-:Y:S01]  /*8300*/  SHF.L.U32 R4, R123, 0x10, RZ ;  /* 0x000000107b047819 */ /* 0x000fe200000006ff */
[C---:B------:R-:W-:Y:S01]  /*8310*/  FFMA R54, R71.reuse, R0, R54 ;  /* 0x0000000047367223 */ /* 0x040fe20000000036 */
[----:B------:R-:W-:Y:S01]  /*8320*/  FMUL R55, R68, R55 ;  /* 0x0000003744377220 */ /* 0x000fe20000400000 */
[----:B------:R-:W-:Y:S01]  /*8330*/  SHF.L.U32 R0, R122, 0x10, RZ ;  /* 0x000000107a007819 */ /* 0x000fe200000006ff */
[C---:B------:R-:W-:Y:S01]  /*8340*/  FMUL R58, R68.reuse, R58 ;  /* 0x0000003a443a7220 */ /* 0x040fe20000400000 */
[----:B------:R-:W-:Y:S01]  /*8350*/  FMUL R59, R68, R59 ;  /* 0x0000003b443b7220 */ /* 0x000fe20000400000 */
[C---:B------:R-:W-:Y:S01]  /*8360*/  FFMA R55, R71.reuse, R3, R55 ;  /* 0x0000000347377223 */ /* 0x040fe20000000037 */
[----:B------:R-:W-:Y:S01]  /*8370*/  LOP3.LUT R3, R122, 0xffff0000, RZ, 0xc0, !PT ;  /* 0xffff00007a037812 */ /* 0x000fe200078ec0ff */
[----:B------:R-:W-:Y:S01]  /*8380*/  FFMA R52, R71, R0, R52 ;  /* 0x0000000047347223 */ /* 0x000fe20000000034 */
[----:B------:R-:W-:Y:S01]  /*8390*/  LOP3.LUT R0, R123, 0xffff0000, RZ, 0xc0, !PT ;  /* 0xffff00007b007812 */ /* 0x000fe200078ec0ff */
[----:B------:R-:W-:Y:S01]  /*83a0*/  FMUL R62, R68, R62 ;  /* 0x0000003e443e7220 */ /* 0x000fe20000400000 */
[----:B------:R-:W-:Y:S01]  /*83b0*/  F2FP.BF16.F32.PACK_AB R43, R51, R50 ;  /* 0x00000032332b723e */ /* 0x000fe200000010ff */
[C---:B------:R-:W-:Y:S01]  /*83c0*/  FFMA R53, R71.reuse, R3, R53 ;  /* 0x0000000347357223 */ /* 0x040fe20000000035 */
[C---:B------:R-:W-:Y:S01]  /*83d0*/  FFMA R58, R71.reuse, R4, R58 ;  /* 0x00000004473a7223 */ /* 0x040fe2000000003a */
[----:B------:R-:W-:Y:S01]  /*83e0*/  FFMA R59, R71, R0, R59 ;  /* 0x00000000473b7223 */ /* 0x000fe2000000003b */
[C---:B------:R-:W-:Y:S01]  /*83f0*/  SHF.L.U32 R3, R128.reuse, 0x10, RZ ;  /* 0x0000001080037819 */ /* 0x040fe200000006ff */
[----:B------:R1:W-:Y:S01]  /*8400*/  STS.128 [R160+0x400], R40 ;  /* 0x00040028a0007388 */ /* 0x0003e20000000c00 */
[----:B------:R-:W-:Y:S01]  /*8410*/  LOP3.LUT R0, R128, 0xffff0000, RZ, 0xc0, !PT ;  /* 0xffff000080007812 */ /* 0x000fe200078ec0ff */
[----:B------:R-:W-:Y:S01]  /*8420*/  FMUL R63, R68, R63 ;  /* 0x0000003f443f7220 */ /* 0x000fe20000400000 */
[----:B------:R-:W-:Y:S01]  /*8430*/  SHF.L.U32 R4, R129, 0x10, RZ ;  /* 0x0000001081047819 */ /* 0x000fe200000006ff */
[C---:B------:R-:W-:Y:S01]  /*8440*/  FFMA R56, R71.reuse, R3, R56 ;  /* 0x0000000347387223 */ /* 0x040fe20000000038 */
[C---:B------:R-:W-:Y:S01]  /*8450*/  SHF.L.U32 R3, R130.reuse, 0x10, RZ ;  /* 0x0000001082037819 */ /* 0x040fe200000006ff */
[----:B------:R-:W-:Y:S01]  /*8460*/  FFMA R57, R71, R0, R57 ;  /* 0x0000000047397223 */ /* 0x000fe20000000039 */
[----:B------:R-:W-:Y:S01]  /*8470*/  LOP3.LUT R0, R129, 0xffff0000, RZ, 0xc0, !PT ;  /* 0xffff000081007812 */ /* 0x000fe200078ec0ff */
[----:B------:R-:W-:Y:S01]  /*8480*/  FFMA R62, R71, R4, R62 ;  /* 0x00000004473e7223 */ /* 0x000fe2000000003e */
[----:B------:R-:W-:Y:S01]  /*8490*/  LOP3.LUT R4, R130, 0xffff0000, RZ, 0xc0, !PT ;  /* 0xffff000082047812 */ /* 0x000fe200078ec0ff */
[C---:B------:R-:W-:Y:S01]  /*84a0*/  FMUL R66, R68.reuse, R66 ;  /* 0x0000004244427220 */ /* 0x040fe20000400000 */
[----:B------:R-:W-:Y:S01]  /*84b0*/  F2FP.BF16.F32.PACK_AB R48, R49, R48 ;  /* 0x000000303130723e */ /* 0x000fe200000010ff */
[----:B------:R-:W-:Y:S01]  /*84c0*/  FFMA R63, R71, R0, R63 ;  /* 0x00000000473f7223 */ /* 0x000fe2000000003f */
[----:B------:R-:W-:Y:S01]  /*84d0*/  FMUL R67, R68, R67 ;  /* 0x0000004344437220 */ /* 0x000fe20000400000 */
[----:B------:R-:W-:Y:S01]  /*84e0*/  F2FP.BF16.F32.PACK_AB R49, R55, R54 ;  /* 0x000000363731723e */ /* 0x000fe200000010ff */
[----:B------:R-:W-:Y:S01]  /*84f0*/  FFMA R60, R71, R3, R60 ;  /* 0x00000003473c7223 */ /* 0x000fe2000000003c */
[----:B------:R-:W-:Y:S01]  /*8500*/  F2FP.BF16.F32.PACK_AB R50, R53, R52 ;  /* 0x000000343532723e */ /* 0x000fe200000010ff */
[----:B------:R-:W-:Y:S01]  /*8510*/  FFMA R61, R71, R4, R61 ;  /* 0x00000004473d7223 */ /* 0x000fe2000000003d */
[----:B------:R-:W-:Y:S01]  /*8520*/  F2FP.BF16.F32.PACK_AB R51, R59, R58 ;  /* 0x0000003a3b33723e */ /* 0x000fe200000010ff */
[C---:B------:R-:W-:Y:S01]  /*8530*/  FFMA R66, R71.reuse, R5, R66 ;  /* 0x0000000547427223 */ /* 0x040fe20000000042 */
[----:B------:R-:W-:Y:S01]  /*8540*/  FFMA R67, R71, R6, R67 ;  /* 0x0000000647437223 */ /* 0x000fe20000000043 */
[----:B------:R-:W-:Y:S02]  /*8550*/  F2FP.BF16.F32.PACK_AB R56, R57, R56 ;  /* 0x000000383938723e */ /* 0x000fe400000010ff */
[----:B------:R1:W-:Y:S01]  /*8560*/  STS.128 [R159+0x400], R48 ;  /* 0x000400309f007388 */ /* 0x0003e20000000c00 */
[----:B------:R-:W-:Y:S02]  /*8570*/  F2FP.BF16.F32.PACK_AB R57, R63, R62 ;  /* 0x0000003e3f39723e */ /* 0x000fe400000010ff */
[----:B------:R-:W-:Y:S02]  /*8580*/  F2FP.BF16.F32.PACK_AB R58, R61, R60 ;  /* 0x0000003c3d3a723e */ /* 0x000fe400000010ff */
[----:B------:R-:W-:Y:S05]  /*8590*/  F2FP.BF16.F32.PACK_AB R59, R67, R66 ;  /* 0x00000042433b723e */ /* 0x000fea00000010ff */
[----:B------:R1:W-:Y:S01]  /*85a0*/  STS.128 [R158+0x400], R56 ;  /* 0x000400389e007388 */ /* 0x0003e20000000c00 */
[----:B------:R-:W-:Y:S01]  /*85b0*/  @!PT LDS RZ, [RZ] ;  /* 0x00000000fffff984 */ /* 0x000fe20000000800 */
[----:B------:R-:W-:Y:S01]  /*85c0*/  @!PT LDS RZ, [RZ] ;  /* 0x00000000fffff984 */ /* 0x000fe20000000800 */
[----:B------:R-:W-:Y:S01]  /*85d0*/  @!PT LDS RZ, [RZ] ;  /* 0x00000000fffff984 */ /* 0x000fe20000000800 */
[----:B------:R-:W-:Y:S01]  /*85e0*/  @!PT LDS RZ, [RZ] ;  /* 0x00000000fffff984 */ /* 0x000fe20000000800 */
[----:B------:R3:W-:Y:S07]  /*85f0*/  MEMBAR.ALL.CTA ;  /* 0x0000000000007992 */ /* 0x0007ee0000008000 */
[----:B---3--:R-:W3:Y:S02]  /*8600*/  FENCE.VIEW.ASYNC.S ;  /* 0x00000000000073c6 */ /* 0x008ee40000000000 */
[----:B---3--:R-:W-:Y:S06]  /*8610*/  BAR.SYNC.DEFER_BLOCKING 0x1, 0x80 ;  /* 0x0042000000007b1d */ /* 0x008fec0000010000 */
[----:B------:R-:W-:Y:S05]  /*8620*/  @P0 BRA `(.L_x_118) ;  /* 0x0000000000300947 */ /* 0x000fea0003800000 */
[----:B------:R-:W3:Y:S01]  /*8630*/  LDCU.64 UR6, c[0x0][0x348] ;  /* 0x00006900ff0677ac */ /* 0x000ee20008000a00 */
[----:B------:R-:W-:Y:S01]  /*8640*/  R2UR UR5, R70 ;  /* 0x00000000460572ca */ /* 0x000fe200000e0000 */
[----:B------:R-:W-:Y:S01]  /*8650*/  UIADD3 UR4, UPT, UPT, UR46, 0x400, URZ ;  /* 0x000004002e047890 */ /* 0x000fe2000fffe0ff */
[----:B------:R-:W-:Y:S05]  /*8660*/  UMOV UR51, UR36 ;  /* 0x0000002400337c82 */ /* 0x000fea0008000000 */
[----:B------:R-:W-:Y:S06]  /*8670*/  IMAD.U32 R146, RZ, RZ, UR4 ;  /* 0x00000004ff927e24 */ /* 0x000fec000f8e00ff */
[----:B------:R-:W-:Y:S01]  /*8680*/  UIADD3 UR49, UPT, UPT, UR53, UR5, URZ ;  /* 0x0000000535317290 */ /* 0x000fe2000fffe0ff */
[----:B------:R-:W-:Y:S01]  /*8690*/  R2UR UR48, R146 ;  /* 0x00000000923072ca */ /* 0x000fe200000e0000 */
[----:B---3--:R-:W-:Y:S04]  /*86a0*/  UIADD3 UR4, UP0, UPT, UR6, 0xa80, URZ ;  /* 0x00000a8006047890 */ /* 0x008fe8000ff1e0ff */
[----:B------:R-:W-:Y:S09]  /*86b0*/  UIADD3.X UR5, UPT, UPT, URZ, UR7, URZ, UP0, !UPT ;  /* 0x00000007ff057290 */ /* 0x000ff200087fe4ff */
[----:B------:R3:W-:Y:S01]  /*86c0*/  UTMASTG.3D [UR48], [UR4] ;  /* 0x00000030040073b5 */ /* 0x0007e20008010000 */
[----:B------:R0:W-:Y:S01]  /*86d0*/  UTMACMDFLUSH ;  /* 0x00000000000079b7 */ /* 0x0001e20000000000 */
[----:B---3--:R-:W-:Y:S04]  /*86e0*/  DEPBAR.LE SB0, 0x1 ;  /* 0x000080400000791a */ /* 0x008fe80000000000 */
.L_x_118:
[----:B------:R-:W-:Y:S05]  /*86f0*/  BSYNC.RECONVERGENT B0 ;  /* 0x0000000000007941 */ /* 0x000fea0003800200 */
.L_x_117:
[----:B------:R-:W-:Y:S01]  /*8700*/  BAR.SYNC.DEFER_BLOCKING 0x1, 0x80 ;  /* 0x0042000000007b1d */ /* 0x000fe20000010000 */
[----:B------:R-:W-:Y:S01]  /*8710*/  ISETP.NE.AND P1, PT, R157, RZ, PT ;  /* 0x000000ff9d00720c */ /* 0x000fe20003f25270 */
[----:B------:R-:W-:Y:S01]  /*8720*/  UISETP.NE.AND UP0, UPT, UR54, URZ, UPT ;  /* 0x000000ff3600728c */ /* 0x000fe2000bf05270 */
[----:B------:R-:W-:Y:S11]  /*8730*/  LEA R3, R74, UR46, 0x3 ;  /* 0x0000002e4a037c11 */ /* 0x000ff6000f8e18ff */
[----:B------:R-:W-:Y:S01]  /*8740*/  @P1 SHF.L.U32 R5, R151, 0x1f, RZ ;  /* 0x0000001f97051819 */ /* 0x000fe200000006ff */
[----:B------:R-:W-:Y:S06]  /*8750*/  BRA.U !UP0, `(.L_x_119) ;  /* 0x0000000108247547 */ /* 0x000fec000b800000 */
[----:B------:R-:W3:Y:S01]  /*8760*/  S2R R0, SR_CgaCtaId ;  /* 0x0000000000007919 */ /* 0x000ee20000008800 */
[----:B------:R-:W-:Y:S01]  /*8770*/  IMAD.U32 R4, RZ, RZ, UR52 ;  /* 0x00000034ff047e24 */ /* 0x000fe2000f8e00ff */
[----:B------:R-:W-:Y:S04]  /*8780*/  UIADD3 UR4, UPT, UPT, UR52, 0x1, URZ ;  /* 0x0000000134047890 */ /* 0x000fe8000fffe0ff */
[----:B------:R-:W-:Y:S01]  /*8790*/  @P1 LEA R4, R4, UR46, 0x3 ;  /* 0x0000002e04041c11 */ /* 0x000fe2000f8e18ff */
[----:B------:R-:W-:Y:S04]  /*87a0*/  UISETP.NE.AND UP0, UPT, UR4, 0x4, UPT ;  /* 0x000000040400788c */ /* 0x000fe8000bf05270 */
[----:B------:R-:W-:Y:S01]  /*87b0*/  @P1 VIADD R4, R4, 0x60 ;  /* 0x0000006004041836 */ /* 0x000fe20000000000 */
[----:B------:R-:W-:Y:S04]  /*87c0*/  USEL UR52, UR4, URZ, UP0 ;  /* 0x000000ff04347287 */ /* 0x000fe80008000000 */
[----:B---3--:R-:W-:Y:S04]  /*87d0*/  @P1 PRMT R0, R0, 0x654, R4 ;  /* 0x0000065400001816 */ /* 0x008fe80000000004 */
[----:B------:R3:W-:Y:S04]  /*87e0*/  @P1 SYNCS.ARRIVE.TRANS64.RED.A1T0 RZ, [R0+URZ], RZ ;  /* 0x000000ff00ff19a7 */ /* 0x0007e800081004ff */
.L_x_119:
[----:B------:R-:W4:Y:S01]  /*87f0*/  @P1 SYNCS.PHASECHK.TRANS64.TRYWAIT P0, [R3+URZ+0x40], R5 ;  /* 0x00004005030015a7 */ /* 0x000f2200080011ff */
[----:B------:R-:W-:Y:S01]  /*8800*/  UISETP.NE.AND UP0, UPT, UR39, URZ, UPT ;  /* 0x000000ff2700728c */ /* 0x000fe2000bf05270 */
[----:B------:R-:W-:Y:S01]  /*8810*/  BSSY B1, `(.L_x_120) ;  /* 0x0000021000017945 */ /* 0x000fe20003800000 */
[----:B------:R-:W-:Y:S02]  /*8820*/  UMOV UR4, 0x80 ;  /* 0x0000008000047882 */ /* 0x000fe40000000000 */
[----:B------:R-:W-:Y:S01]  /*8830*/  USEL UR40, UR4, 0x40, !UP0 ;  /* 0x0000004004287887 */ /* 0x000fe2000c000000 */
[----:B----4-:R-:W-:Y:S01]  /*8840*/  @P1 SEL R86, RZ, 0x1, !P0 ;  /* 0x00000001ff561807 */ /* 0x010fe20004000000 */
[----:B------:R-:W-:Y:S10]  /*8850*/  @!P1 BRA `(.L_x_121) ;  /* 0x0000000000709947 */ /* 0x000ff40003800000 */
[----:B------:R-:W-:Y:S01]  /*8860*/  ISETP.NE.AND P1, PT, R87, RZ, PT ;  /* 0x000000ff5700720c */ /* 0x000fe20003f25270 */
[----:B------:R-:W-:Y:S01]  /*8870*/  BSSY B0, `(.L_x_122) ;  /* 0x000000b000007945 */ /* 0x000fe20003800000 */
[----:B------:R-:W-:Y:S11]  /*8880*/  ISETP.NE.AND P0, PT, R86, RZ, PT ;  /* 0x000000ff5600720c */ /* 0x000ff60003f05270 */
[----:B------:R-:W-:Y:S05]  /*8890*/  @P1 IMAD R7, R74, 0x4000, R164 ;  /* 0x000040004a071824 */ /* 0x000fea00078e02a4 */
[----:B------:R-:W-:Y:S04]  /*88a0*/  @P1 IADD3 R6, PT, PT, R7, UR46, RZ ;  /* 0x0000002e07061c10 */ /* 0x000fe8000fffe0ff */
[----:B------:R-:W-:Y:S01]  /*88b0*/  @P1 IADD3 R5, PT, PT, R84, R6, RZ ;  /* 0x0000000654051210 */ /* 0x000fe20007ffe0ff */
[--C-:B------:R-:W-:Y:S02]  /*88c0*/  @P1 IMAD.IADD R4, R75, 0x1, R6.reuse ;  /* 0x000000014b041824 */ /* 0x100fe400078e0206 */
[----:B------:R-:W-:Y:S01]  /*88d0*/  @P1 IMAD.IADD R6, R85, 0x1, R6 ;  /* 0x0000000155061824 */ /* 0x000fe200078e0206 */
[----:B------:R-:W-:Y:S06]  /*88e0*/  @P0 BRA `(.L_x_123) ;  /* 0x00000000000c0947 */ /* 0x000fec0003800000 */
[----:B---3--:R-:W-:Y:S04]  /*88f0*/  SHF.L.U32 R0, R151, 0x1f, RZ ;  /* 0x0000001f97007819 */ /* 0x008fe800000006ff */
[----:B------:R-:W3:Y:S02]  /*8900*/  SYNCS.PHASECHK.TRANS64.TRYWAIT P0, [R3+URZ+0x40], R0 ;  /* 0x00004000030075a7 */ /* 0x000ee400080011ff */
[----:B---3--:R-:W-:Y:S05]  /*8910*/  @!P0 BRA `(.L_x_124) ;  /* 0x00000048008c8947 */ /* 0x008fea0003800000 */
.L_x_123:
[----:B------:R-:W-:Y:S05]  /*8920*/  BSYNC B0 ;  /* 0x0000000000007941 */ /* 0x000fea0003800000 */
.L_x_122:
[----:B------:R-:W-:Y:S01]  /*8930*/  ISETP.NE.AND P0, PT, R87, RZ, PT ;  /* 0x000000ff5700720c */ /* 0x000fe20003f05270 */
[----:B------:R-:W-:Y:S11]  /*8940*/  VIADD R74, R74, 0x1 ;  /* 0x000000014a4a7836 */ /* 0x000ff60000000000 */
[----:B------:R-:W-:Y:S01]  /*8950*/  @!UPT UIADD3 URZ, UPT, UPT, URZ, URZ, URZ ;  /* 0x000000fffffff290 */ /* 0x000fe2000fffe0ff */
[----:B------:R4:W1:Y:S01]  /*8960*/  @P0 LDS.128 R80, [R6+0x400] ;  /* 0x0004000006500984 */ /* 0x0008620000000c00 */
[--C-:B---3--:R-:W-:Y:S01]  /*8970*/  @P0 IMAD.IADD R0, R84, 0x1, R4.reuse ;  /* 0x0000000154000824 */ /* 0x108fe200078e0204 */
[C---:B------:R-:W-:Y:S02]  /*8980*/  @P0 IADD3 R3, PT, PT, R85.reuse, R5, RZ ;  /* 0x0000000555030210 */ /* 0x040fe40007ffe0ff */
[----:B------:R3:W1:Y:S04]  /*8990*/  @P0 LDS.128 R88, [R5+0x400] ;  /* 0x0004000005580984 */ /* 0x0006680000000c00 */
[----:B------:R1:W1:Y:S04]  /*89a0*/  @P0 LDS.128 R76, [R7+UR46+0x400] ;  /* 0x0004002e074c0984 */ /* 0x0002680008000c00 */
[----:B------:R1:W1:Y:S04]  /*89b0*/  @P0 LDS.128 R96, [R3+0x400] ;  /* 0x0004000003600984 */ /* 0x0002680000000c00 */
[----:B------:R1:W1:Y:S04]  /*89c0*/  @P0 LDS.128 R104, [R4+0x400] ;  /* 0x0004000004680984 */ /* 0x0002680000000c00 */
[----:B------:R1:W1:Y:S01]  /*89d0*/  @P0 LDS.128 R120, [R0+0x400] ;  /* 0x0004000000780984 */ /* 0x0002620000000c00 */
[C---:B----4-:R-:W-:Y:S01]  /*89e0*/  @P0 IMAD.IADD R6, R85.reuse, 0x1, R4 ;  /* 0x0000000155060824 */ /* 0x050fe200078e0204 */
[----:B---3--:R-:W-:Y:S04]  /*89f0*/  @P0 IADD3 R5, PT, PT, R85, R0, RZ ;  /* 0x0000000055050210 */ /* 0x008fe80007ffe0ff */
[----:B------:R4:W3:Y:S04]  /*8a00*/  @P0 LDS.128 R112, [R6+0x400] ;  /* 0x0004000006700984 */ /* 0x0008e80000000c00 */
[----:B------:R4:W1:Y:S02]  /*8a10*/  @P0 LDS.128 R128, [R5+0x400] ;  /* 0x0004000005800984 */ /* 0x0008640000000c00 */
.L_x_121:
[----:B------:R-:W-:Y:S05]  /*8a20*/  BSYNC B1 ;  /* 0x0000000000017941 */ /* 0x000fea0003800000 */
.L_x_120:
[----:B-1----:R-:W-:Y:S05]  /*8a30*/  VIADD R16, R69, UR40 ;  /* 0x0000002845107c36 */ /* 0x002fea0008000000 */
[----:B---3--:R-:W-:Y:S04]  /*8a40*/  SHF.R.U32.HI R0, RZ, 0x15, R16 ;  /* 0x00000015ff007819 */ /* 0x008fe80000011610 */
[----:B------:R-:W-:Y:S11]  /*8a50*/  LOP3.LUT P0, RZ, R0, 0x3, R143, 0x48, !PT ;  /* 0x0000000300ff7812 */ /* 0x000ff6000780488f */
[----:B------:R-:W-:Y:S02]  /*8a60*/  @!UPT UIADD3 URZ, UPT, UPT, URZ, URZ, URZ ;  /* 0x000000fffffff290 */ /* 0x000fe4000fffe0ff */
[----:B------:R-:W-:Y:S05]  /*8a70*/  @!P0 BRA `(.L_x_125) ;  /* 0x0000000000408947 */ /* 0x000fea0003800000 */
[----:B------:R-:W4:Y:S01]  /*8a80*/  LDCU.64 UR8, c[0x4][0x70] ;  /* 0x01000e00ff0877ac */ /* 0x000f220008000a00 */
[----:B------:R-:W-:Y:S01]  /*8a90*/  MOV R15, 0x0 ;  /* 0x00000000000f7802 */ /* 0x000fe20000000f00 */
[----:B------:R-:W-:Y:S02]  /*8aa0*/  HFMA2 R12, -RZ, RZ, 0, 5.9604644775390625e-08 ;  /* 0x00000001ff0c7431 */ /* 0x000fe400000001ff */
[----:B------:R-:W-:Y:S02]  /*8ab0*/  IMAD.MOV.U32 R8, RZ, RZ, 0x192 ;  /* 0x00000192ff087424 */ /* 0x000fe400078e00ff */
[----:B------:R-:W-:Y:S01]  /*8ac0*/  IMAD.MOV.U32 R13, RZ, RZ, RZ ;  /* 0x000000ffff0d7224 */ /* 0x000fe200078e00ff */
[----:B------:R-:W1:Y:S01]  /*8ad0*/  LDCU.64 UR6, c[0x4][0x78] ;  /* 0x01000f00ff0677ac */ /* 0x000e620008000a00 */
[----:B------:R-:W3:Y:S01]  /*8ae0*/  LDC.64 R14, c[0x4][R15] ;  /* 0x010000000f0e7b82 */ /* 0x000ee20000000a00 */
[----:B------:R-:W5:Y:S01]  /*8af0*/  LDCU.64 UR4, c[0x4][0x10] ;  /* 0x01000200ff0477ac */ /* 0x000f620008000a00 */
[----:B----4-:R-:W-:Y:S01]  /*8b00*/  MOV R5, UR9 ;  /* 0x0000000900057c02 */ /* 0x010fe20008000f00 */
[----:B------:R-:W-:Y:S01]  /*8b10*/  IMAD.U32 R4, RZ, RZ, UR8 ;  /* 0x00000008ff047e24 */ /* 0x000fe2000f8e00ff */
[----:B-1----:R-:W-:Y:S01]  /*8b20*/  MOV R7, UR7 ;  /* 0x0000000700077c02 */ /* 0x002fe20008000f00 */
[----:B------:R-:W-:Y:S01]  /*8b30*/  IMAD.U32 R6, RZ, RZ, UR6 ;  /* 0x00000006ff067e24 */ /* 0x000fe2000f8e00ff */
[----:B-----5:R-:W-:Y:S01]  /*8b40*/  MOV R11, UR5 ;  /* 0x00000005000b7c02 */ /* 0x020fe20008000f00 */
[----:B------:R-:W-:Y:S02]  /*8b50*/  IMAD.U32 R10, RZ, RZ, UR4 ;  /* 0x00000004ff0a7e24 */ /* 0x000fe4000f8e00ff */
[----:B------:R-:W-:Y:S07]  /*8b60*/  LEPC R20, `(.L_x_125) ;  /* 0x000000001014794e */ /* 0x000fee0000000000 */
[----:B--23--:R-:W-:Y:S05]  /*8b70*/  CALL.ABS.NOINC R14 ;  /* 0x000000000e007343 */ /* 0x00cfea0003c00000 */
.L_x_125:
[----:B------:R-:W-:Y:S01]  /*8b80*/  SHF.L.U32 R70, R76, 0x10, RZ ;  /* 0x000000104c467819 */ /* 0x000fe200000006ff */
[----:B------:R-:W-:Y:S05]  /*8b90*/  WARPSYNC.ALL ;  /* 0x0000000000007948 */ /* 0x000fea0003800000 */
[----:B------:R-:W-:Y:S01]  /*8ba0*/  R2UR UR4, R16 ;  /* 0x00000000100472ca */ /* 0x000fe200000e0000 */
[----:B------:R-:W1:Y:S01]  /*8bb0*/  S2R R165, SR_CgaCtaId ;  /* 0x0000000000a57919 */ /* 0x000e620000008800 */
[----:B------:R-:W-:Y:S01]  /*8bc0*/  LOP3.LUT R72, R79, 0xffff0000, RZ, 0xc0, !PT ;  /* 0xffff00004f487812 */ /* 0x000fe200078ec0ff */
[----:B------:R-:W-:Y:S01]  /*8bd0*/  BSSY.RECONVERGENT B0, `(.L_x_126) ;  /* 0x0000102000007945 */ /* 0x000fe20003800200 */
[----:B------:R-:W-:Y:S02]  /*8be0*/  ISETP.NE.AND P6, PT, R157, RZ, PT ;  /* 0x000000ff9d00720c */ /* 0x000fe40003fc5270 */
[----:B------:R-:W-:Y:S07]  /*8bf0*/  ISETP.NE.AND P0, PT, R154, RZ, PT ;  /* 0x000000ff9a00720c */ /* 0x000fee0003f05270 */
[----:B----4-:R-:W3:Y:S02]  /*8c00*/  LDTM.x64 R4, tmem[UR4] ;  /* 0x00000004000479ee */ /* 0x010ee40008340000 */
[----:B---3--:R-:W-:Y:S01]  /*8c10*/  FMUL R0, R68, R4 ;  /* 0x0000000444007220 */ /* 0x008fe20000400000 */
[----:B------:R-:W-:Y:S01]  /*8c20*/  LOP3.LUT R4, R76, 0xffff0000, RZ, 0xc0, !PT ;  /* 0xffff00004c047812 */ /* 0x000fe200078ec0ff */
[C---:B------:R-:W-:Y:S01]  /*8c30*/  FMUL R3, R68.reuse, R5 ;  /* 0x0000000544037220 */ /* 0x040fe20000400000 */
[----:B------:R-:W-:Y:S01]  /*8c40*/  SHF.L.U32 R5, R77, 0x10, RZ ;  /* 0x000000104d057819 */ /* 0x000fe200000006ff */
[----:B------:R-:W-:Y:S01]  /*8c50*/  FMUL R6, R68, R6 ;  /* 0x0000000644067220 */ /* 0x000fe20000400000 */
[----:B------:R-:W-:Y:S01]  /*8c60*/  FFMA R0, R71, R70, R0 ;  /* 0x0000004647007223 */ /* 0x000fe20000000000 */
[----:B------:R-:W-:Y:S01]  /*8c70*/  LOP3.LUT R70, R77, 0xffff0000, RZ, 0xc0, !PT ;  /* 0xffff00004d467812 */ /* 0x000fe200078ec0ff */
[C---:B------:R-:W-:Y:S01]  /*8c80*/  FFMA R3, R71.reuse, R4, R3 ;  /* 0x0000000447037223 */ /* 0x040fe20000000003 */
[----:B------:R-:W-:Y:S01]  /*8c90*/  FFMA R6, R71, R5, R6 ;  /* 0x0000000547067223 */ /* 0x000fe20000000006 */
[----:B------:R-:W-:Y:S01]  /*8ca0*/  SHF.L.U32 R5, R78, 0x10, RZ ;  /* 0x000000104e057819 */ /* 0x000fe200000006ff */
[C---:B------:R-:W-:Y:S01]  /*8cb0*/  FMUL R7, R68.reuse, R7 ;  /* 0x0000000744077220 */ /* 0x040fe20000400000 */
[C---:B------:R-:W-:Y:S01]  /*8cc0*/  FMUL R4, R68.reuse, R8 ;  /* 0x0000000844047220 */ /* 0x040fe20000400000 */
[----:B------:R-:W-:Y:S01]  /*8cd0*/  F2FP.BF16.F32.PACK_AB R92, R3, R0 ;  /* 0x00000000035c723e */ /* 0x000fe200000010ff */
[----:B------:R-:W-:Y:S01]  /*8ce0*/  FMUL R0, R68, R9 ;  /* 0x0000000944007220 */ /* 0x000fe20000400000 */
[----:B------:R-:W-:Y:S01]  /*8cf0*/  LOP3.LUT R8, R78, 0xffff0000, RZ, 0xc0, !PT ;  /* 0xffff00004e087812 */ /* 0x000fe200078ec0ff */
[----:B------:R-:W-:Y:S01]  /*8d00*/  FFMA R7, R71, R70, R7 ;  /* 0x0000004647077223 */ /* 0x000fe20000000007 */
[----:B------:R-:W-:Y:S01]  /*8d10*/  SHF.L.U32 R70, R79, 0x10, RZ ;  /* 0x000000104f467819 */ /* 0x000fe200000006ff */
[----:B------:R-:W-:Y:S01]  /*8d20*/  FFMA R4, R71, R5, R4 ;  /* 0x0000000547047223 */ /* 0x000fe20000000004 */
[----:B------:R-:W-:Y:S01]  /*8d30*/  LOP3.LUT R9, R80, 0xffff0000, RZ, 0xc0, !PT ;  /* 0xffff000050097812 */ /* 0x000fe200078ec0ff */
[C---:B------:R-:W-:Y:S01]  /*8d40*/  FMUL R3, R68.reuse, R10 ;  /* 0x0000000a44037220 */ /* 0x040fe20000400000 */
[----:B------:R-:W-:Y:S01]  /*8d50*/  F2FP.BF16.F32.PACK_AB R93, R7, R6 ;  /* 0x00000006075d723e */ /* 0x000fe200000010ff */
[----:B------:R-:W-:Y:S01]  /*8d60*/  FMUL R5, R68, R11 ;  /* 0x0000000b44057220 */ /* 0x000fe20000400000 */
[----:B------:R-:W-:Y:S01]  /*8d70*/  LOP3.LUT R10, R83, 0xffff0000, RZ, 0xc0, !PT ;  /* 0xffff0000530a7812 */ /* 0x000fe200078ec0ff */
[C---:B------:R-:W-:Y:S01]  /*8d80*/  FFMA R0, R71.reuse, R8, R0 ;  /* 0x0000000847007223 */ /* 0x040fe20000000000 */
[----:B------:R-:W-:Y:S01]  /*8d90*/  SHF.L.U32 R8, R80, 0x10, RZ ;  /* 0x0000001050087819 */ /* 0x000fe200000006ff */
[----:B------:R-:W-:Y:S01]  /*8da0*/  FFMA R3, R71, R70, R3 ;  /* 0x0000004647037223 */ /* 0x000fe20000000003 */
[----:B------:R-:W-:Y:S01]  /*8db0*/  SHF.L.U32 R70, R89, 0x10, RZ ;  /* 0x0000001059467819 */ /* 0x000fe200000006ff */
[----:B------:R-:W-:Y:S01]  /*8dc0*/  FFMA R5, R71, R72, R5 ;  /* 0x0000004847057223 */ /* 0x000fe20000000005 */
[----:B------:R-:W-:Y:S01]  /*8dd0*/  F2FP.BF16.F32.PACK_AB R94, R0, R4 ;  /* 0x00000004005e723e */ /* 0x000fe200000010ff */
[C---:B------:R-:W-:Y:S01]  /*8de0*/  FMUL R6, R68.reuse, R12 ;  /* 0x0000000c44067220 */ /* 0x040fe20000400000 */
[C---:B------:R-:W-:Y:S01]  /*8df0*/  FMUL R7, R68.reuse, R13 ;  /* 0x0000000d44077220 */ /* 0x040fe20000400000 */
[----:B------:R-:W-:Y:S01]  /*8e00*/  FMUL R0, R68, R14 ;  /* 0x0000000e44007220 */ /* 0x000fe20000400000 */
[----:B------:R-:W-:Y:S01]  /*8e10*/  F2FP.BF16.F32.PACK_AB R95, R5, R3 ;  /* 0x00000003055f723e */ /* 0x000fe200000010ff */
[----:B------:R-:W-:Y:S01]  /*8e20*/  FFMA R6, R71, R8, R6 ;  /* 0x0000000847067223 */ /* 0x000fe20000000006 */
[----:B------:R-:W-:Y:S01]  /*8e30*/  SHF.L.U32 R5, R81, 0x10, RZ ;  /* 0x0000001051057819 */ /* 0x000fe200000006ff */
[----:B------:R-:W-:Y:S01]  /*8e40*/  FFMA R7, R71, R9, R7 ;  /* 0x0000000947077223 */ /* 0x000fe20000000007 */
[----:B------:R-:W-:Y:S01]  /*8e50*/  LOP3.LUT R8, R81, 0xffff0000, RZ, 0xc0, !PT ;  /* 0xffff000051087812 */ /* 0x000fe200078ec0ff */
[----:B------:R-:W-:Y:S01]  /*8e60*/  STS.128 [R164+UR46+0x4400], R92 ;  /* 0x0044005ca4007988 */ /* 0x000fe20008000c2e */
[----:B------:R-:W-:Y:S01]  /*8e70*/  SHF.L.U32 R9, R82, 0x10, RZ ;  /* 0x0000001052097819 */ /* 0x000fe200000006ff */
[C---:B------:R-:W-:Y:S01]  /*8e80*/  FMUL R3, R68.reuse, R15 ;  /* 0x0000000f44037220 */ /* 0x040fe20000400000 */
[----:B------:R-:W-:Y:S01]  /*8e90*/  F2FP.BF16.F32.PACK_AB R100, R7, R6 ;  /* 0x000000060764723e */ /* 0x000fe200000010ff */
[----:B------:R-:W-:Y:S01]  /*8ea0*/  FMUL R4, R68, R16 ;  /* 0x0000001044047220 */ /* 0x000fe20000400000 */
[C---:B------:R-:W-:Y:S01]  /*8eb0*/  FFMA R0, R71.reuse, R5, R0 ;  /* 0x0000000547007223 */ /* 0x040fe20000000000 */
[C---:B------:R-:W-:Y:S01]  /*8ec0*/  FFMA R3, R71.reuse, R8, R3 ;  /* 0x0000000847037223 */ /* 0x040fe20000000003 */
[----:B------:R-:W-:Y:S01]  /*8ed0*/  LOP3.LUT R8, R82, 0xffff0000, RZ, 0xc0, !PT ;  /* 0xffff000052087812 */ /* 0x000fe200078ec0ff */
[----:B------:R-:W-:Y:S01]  /*8ee0*/  FFMA R4, R71, R9, R4 ;  /* 0x0000000947047223 */ /* 0x000fe20000000004 */
[----:B------:R-:W-:Y:S01]  /*8ef0*/  SHF.L.U32 R9, R83, 0x10, RZ ;  /* 0x0000001053097819 */ /* 0x000fe200000006ff */
[C---:B------:R-:W-:Y:S01]  /*8f00*/  FMUL R5, R68.reuse, R17 ;  /* 0x0000001144057220 */ /* 0x040fe20000400000 */
[----:B------:R-:W-:Y:S01]  /*8f10*/  F2FP.BF16.F32.PACK_AB R101, R3, R0 ;  /* 0x000000000365723e */ /* 0x000fe200000010ff */
[C---:B------:R-:W-:Y:S01]  /*8f20*/  FMUL R6, R68.reuse, R18 ;  /* 0x0000001244067220 */ /* 0x040fe20000400000 */
[----:B------:R-:W-:Y:S01]  /*8f30*/  FMUL R7, R68, R19 ;  /* 0x0000001344077220 */ /* 0x000fe20000400000 */
[C---:B------:R-:W-:Y:S01]  /*8f40*/  FFMA R5, R71.reuse, R8, R5 ;  /* 0x0000000847057223 */ /* 0x040fe20000000005 */
[C---:B------:R-:W-:Y:S01]  /*8f50*/  SHF.L.U32 R8, R88.reuse, 0x10, RZ ;  /* 0x0000001058087819 */ /* 0x040fe200000006ff */
[----:B------:R-:W-:Y:S01]  /*8f60*/  FFMA R6, R71, R9, R6 ;  /* 0x0000000947067223 */ /* 0x000fe20000000006 */
[----:B------:R-:W-:Y:S01]  /*8f70*/  LOP3.LUT R9, R88, 0xffff0000, RZ, 0xc0, !PT ;  /* 0xffff000058097812 */ /* 0x000fe200078ec0ff */
[C---:B------:R-:W-:Y:S01]  /*8f80*/  FMUL R0, R68.reuse, R20 ;  /* 0x0000001444007220 */ /* 0x040fe20000400000 */
[----:B------:R-:W-:Y:S01]  /*8f90*/  F2FP.BF16.F32.PACK_AB R102, R5, R4 ;  /* 0x000000040566723e */ /* 0x000fe200000010ff */
[C---:B------:R-:W-:Y:S01]  /*8fa0*/  FMUL R3, R68.reuse, R21 ;  /* 0x0000001544037220 */ /* 0x040fe20000400000 */
[C---:B------:R-:W-:Y:S01]  /*8fb0*/  FFMA R7, R71.reuse, R10, R7 ;  /* 0x0000000a47077223 */ /* 0x040fe20000000007 */
[C---:B------:R-:W-:Y:S01]  /*8fc0*/  FFMA R0, R71.reuse, R8, R0 ;  /* 0x0000000847007223 */ /* 0x040fe20000000000 */
[C---:B------:R-:W-:Y:S01]  /*8fd0*/  FMUL R20, R68.reuse, R38 ;  /* 0x0000002644147220 */ /* 0x040fe20000400000 */
[----:B------:R-:W-:Y:S01]  /*8fe0*/  FFMA R3, R71, R9, R3 ;  /* 0x0000000947037223 */ /* 0x000fe20000000003 */
[C---:B------:R-:W-:Y:S01]  /*8ff0*/  FMUL R38, R68.reuse, R56 ;  /* 0x0000003844267220 */ /* 0x040fe20000400000 */
[----:B------:R-:W-:Y:S01]  /*9000*/  F2FP.BF16.F32.PACK_AB R103, R7, R6 ;  /* 0x000000060767723e */ /* 0x000fe200000010ff */
[C---:B------:R-:W-:Y:S01]  /*9010*/  FMUL R4, R68.reuse, R22 ;  /* 0x0000001644047220 */ /* 0x040fe20000400000 */
[C---:B------:R-:W-:Y:S01]  /*9020*/  FMUL R5, R68.reuse, R23 ;  /* 0x0000001744057220 */ /* 0x040fe20000400000 */
[----:B------:R-:W-:Y:S01]  /*9030*/  F2FP.BF16.F32.PACK_AB R56, R3, R0 ;  /* 0x000000000338723e */ /* 0x000fe200000010ff */
[----:B------:R-:W-:Y:S01]  /*9040*/  FMUL R14, R68, R32 ;  /* 0x00000020440e7220 */ /* 0x000fe20000400000 */
[----:B------:R-:W-:Y:S01]  /*9050*/  LOP3.LUT R0, R89, 0xffff0000, RZ, 0xc0, !PT ;  /* 0xffff000059007812 */ /* 0x000fe200078ec0ff */
[----:B------:R-:W-:Y:S01]  /*9060*/  STS.128 [R163+0x4400], R100 ;  /* 0x00440064a3007388 */ /* 0x000fe20000000c00 */
[----:B------:R-:W-:Y:S01]  /*9070*/  SHF.L.U32 R3, R90, 0x10, RZ ;  /* 0x000000105a037819 */ /* 0x000fe200000006ff */
[C---:B------:R-:W-:Y:S01]  /*9080*/  FMUL R15, R68.reuse, R33 ;  /* 0x00000021440f7220 */ /* 0x040fe20000400000 */
[----:B------:R-:W-:Y:S01]  /*9090*/  FMUL R32, R68, R50 ;  /* 0x0000003244207220 */ /* 0x000fe20000400000 */
[----:B------:R-:W-:Y:S01]  /*90a0*/  LOP3.LUT R50, R90, 0xffff0000, RZ, 0xc0, !PT ;  /* 0xffff00005a327812 */ /* 0x000fe200078ec0ff */
[C---:B------:R-:W-:Y:S01]  /*90b0*/  FMUL R6, R68.reuse, R24 ;  /* 0x0000001844067220 */ /* 0x040fe20000400000 */
[C---:B------:R-:W-:Y:S01]  /*90c0*/  FMUL R16, R68.reuse, R34 ;  /* 0x0000002244107220 */ /* 0x040fe20000400000 */
[C---:B------:R-:W-:Y:S01]  /*90d0*/  FMUL R33, R68.reuse, R51 ;  /* 0x0000003344217220 */ /* 0x040fe20000400000 */
[----:B------:R-:W-:Y:S01]  /*90e0*/  SHF.L.U32 R51, R91, 0x10, RZ ;  /* 0x000000105b337819 */ /* 0x000fe200000006ff */
[----:B------:R-:W-:Y:S01]  /*90f0*/  FFMA R4, R71, R70, R4 ;  /* 0x0000004647047223 */ /* 0x000fe20000000004 */
[C---:B------:R-:W-:Y:S01]  /*9100*/  FMUL R7, R68.reuse, R25 ;  /* 0x0000001944077220 */ /* 0x040fe20000400000 */
[----:B------:R-:W-:Y:S01]  /*9110*/  FMUL R34, R68, R52 ;  /* 0x0000003444227220 */ /* 0x000fe20000400000 */
[----:B------:R-:W-:Y:S01]  /*9120*/  LOP3.LUT R52, R91, 0xffff0000, RZ, 0xc0, !PT ;  /* 0xffff00005b347812 */ /* 0x000fe200078ec0ff */
[C---:B------:R-:W-:Y:S01]  /*9130*/  FFMA R5, R71.reuse, R0, R5 ;  /* 0x0000000047057223 */ /* 0x040fe20000000005 */
[----:B------:R-:W-:Y:S01]  /*9140*/  SHF.L.U32 R0, R96, 0x10, RZ ;  /* 0x0000001060007819 */ /* 0x000fe200000006ff */
[C---:B------:R-:W-:Y:S01]  /*9150*/  FMUL R8, R68.reuse, R26 ;  /* 0x0000001a44087220 */ /* 0x040fe20000400000 */
[----:B------:R-:W-:Y:S01]  /*9160*/  FMUL R9, R68, R27 ;  /* 0x0000001b44097220 */ /* 0x000fe20000400000 */
[C---:B------:R-:W-:Y:S01]  /*9170*/  FFMA R6, R71.reuse, R3, R6 ;  /* 0x0000000347067223 */ /* 0x040fe20000000006 */
[----:B------:R-:W-:Y:S01]  /*9180*/  LOP3.LUT R3, R96, 0xffff0000, RZ, 0xc0, !PT ;  /* 0xffff000060037812 */ /* 0x000fe200078ec0ff */
[C---:B------:R-:W-:Y:S01]  /*9190*/  FMUL R10, R68.reuse, R28 ;  /* 0x0000001c440a7220 */ /* 0x040fe20000400000 */
[----:B------:R-:W-:Y:S01]  /*91a0*/  FFMA R7, R71, R50, R7 ;  /* 0x0000003247077223 */ /* 0x000fe20000000007 */
[C---:B------:R-:W-:Y:S01]  /*91b0*/  FMUL R21, R68.reuse, R39 ;  /* 0x0000002744157220 */ /* 0x040fe20000400000 */
[C---:B------:R-:W-:Y:S01]  /*91c0*/  FMUL R39, R68.reuse, R57 ;  /* 0x0000003944277220 */ /* 0x040fe20000400000 */
[----:B------:R-:W-:Y:S01]  /*91d0*/  F2FP.BF16.F32.PACK_AB R57, R5, R4 ;  /* 0x000000040539723e */ /* 0x000fe200000010ff */
[----:B------:R-:W-:Y:S01]  /*91e0*/  FFMA R8, R71, R51, R8 ;  /* 0x0000003347087223 */ /* 0x000fe20000000008 */
[----:B------:R-:W-:Y:S01]  /*91f0*/  SHF.L.U32 R4, R97, 0x10, RZ ;  /* 0x0000001061047819 */ /* 0x000fe200000006ff */
[C---:B------:R-:W-:Y:S01]  /*9200*/  FMUL R11, R68.reuse, R29 ;  /* 0x0000001d440b7220 */ /* 0x040fe20000400000 */
[----:B------:R-:W-:Y:S01]  /*9210*/  SHF.L.U32 R5, R107, 0x10, RZ ;  /* 0x000000106b057819 */ /* 0x000fe200000006ff */
[C---:B------:R-:W-:Y:S01]  /*9220*/  FFMA R9, R71.reuse, R52, R9 ;  /* 0x0000003447097223 */ /* 0x040fe20000000009 */
[----:B------:R-:W-:Y:S01]  /*9230*/  FFMA R10, R71, R0, R10 ;  /* 0x00000000470a7223 */ /* 0x000fe2000000000a */
[----:B------:R-:W-:Y:S01]  /*9240*/  LOP3.LUT R0, R97, 0xffff0000, RZ, 0xc0, !PT ;  /* 0xffff000061007812 */ /* 0x000fe200078ec0ff */
[----:B------:R-:W-:Y:S01]  /*9250*/  FMUL R12, R68, R30 ;  /* 0x0000001e440c7220 */ /* 0x000fe20000400000 */
[C---:B------:R-:W-:Y:S01]  /*9260*/  FFMA R11, R71.reuse, R3, R11 ;  /* 0x00000003470b7223 */ /* 0x040fe2000000000b */
[----:B------:R-:W-:Y:S01]  /*9270*/  SHF.L.U32 R3, R98, 0x10, RZ ;  /* 0x0000001062037819 */ /* 0x000fe200000006ff */
[C---:B------:R-:W-:Y:S01]  /*9280*/  FMUL R13, R68.reuse, R31 ;  /* 0x0000001f440d7220 */ /* 0x040fe20000400000 */
[----:B------:R-:W-:Y:S01]  /*9290*/  FFMA R12, R71, R4, R12 ;  /* 0x00000004470c7223 */ /* 0x000fe2000000000c */
[----:B------:R-:W-:Y:S01]  /*92a0*/  SHF.L.U32 R4, R99, 0x10, RZ ;  /* 0x0000001063047819 */ /* 0x000fe200000006ff */
[----:B------:R-:W-:Y:S01]  /*92b0*/  FMUL R17, R68, R35 ;  /* 0x0000002344117220 */ /* 0x000fe20000400000 */
[C---:B------:R-:W-:Y:S01]  /*92c0*/  FFMA R13, R71.reuse, R0, R13 ;  /* 0x00000000470d7223 */ /* 0x040fe2000000000d */
[----:B------:R-:W-:Y:S01]  /*92d0*/  LOP3.LUT R0, R98, 0xffff0000, RZ, 0xc0, !PT ;  /* 0xffff000062007812 */ /* 0x000fe200078ec0ff */
[----:B------:R-:W-:Y:S01]  /*92e0*/  FFMA R14, R71, R3, R14 ;  /* 0x00000003470e7223 */ /* 0x000fe2000000000e */
[----:B------:R-:W-:Y:S01]  /*92f0*/  LOP3.LUT R3, R99, 0xffff0000, RZ, 0xc0, !PT ;  /* 0xffff000063037812 */ /* 0x000fe200078ec0ff */
[C---:B------:R-:W-:Y:S01]  /*9300*/  FMUL R18, R68.reuse, R36 ;  /* 0x0000002444127220 */ /* 0x040fe20000400000 */
        /* <DEDUP_REMOVED lines=9> */
[C---:B------:R-:W-:Y:S01]  /*93a0*/  FMUL R22, R68.reuse, R40 ;  /* 0x0000002844167220 */ /* 0x040fe20000400000 */
[----:B------:R-:W-:Y:S01]  /*93b0*/  FMUL R23, R68, R41 ;  /* 0x0000002944177220 */ /* 0x000fe20000400000 */
[----:B------:R-:W-:Y:S01]  /*93c0*/  FFMA R19, R71, R3, R19 ;  /* 0x0000000347137223 */ /* 0x000fe20000000013 */
[----:B------:R-:W-:Y:S01]  /*93d0*/  SHF.L.U32 R3, R106, 0x10, RZ ;  /* 0x000000106a037819 */ /* 0x000fe200000006ff */
[C---:B------:R-:W-:Y:S01]  /*93e0*/  FMUL R40, R68.reuse, R58 ;  /* 0x0000003a44287220 */ /* 0x040fe20000400000 */
[----:B------:R-:W-:Y:S01]  /*93f0*/  F2FP.BF16.F32.PACK_AB R58, R7, R6 ;  /* 0x00000006073a723e */ /* 0x000fe200000010ff */
[----:B------:R-:W-:Y:S01]  /*9400*/  FMUL R41, R68, R59 ;  /* 0x0000003b44297220 */ /* 0x000fe20000400000 */
[----:B------:R-:W-:Y:S01]  /*9410*/  F2FP.BF16.F32.PACK_AB R59, R9, R8 ;  /* 0x00000008093b723e */ /* 0x000fe200000010ff */
[C---:B------:R-:W-:Y:S01]  /*9420*/  FFMA R20, R71.reuse, R4, R20 ;  /* 0x0000000447147223 */ /* 0x040fe20000000014 */
[----:B------:R-:W-:Y:S01]  /*9430*/  LOP3.LUT R4, R106, 0xffff0000, RZ, 0xc0, !PT ;  /* 0xffff00006a047812 */ /* 0x000fe200078ec0ff */
[----:B------:R-:W-:Y:S01]  /*9440*/  FFMA R21, R71, R0, R21 ;  /* 0x0000000047157223 */ /* 0x000fe20000000015 */
[----:B------:R-:W-:Y:S01]  /*9450*/  LOP3.LUT R6, R107, 0xffff0000, RZ, 0xc0, !PT ;  /* 0xffff00006b067812 */ /* 0x000fe200078ec0ff */
[----:B------:R-:W-:Y:S01]  /*9460*/  FMUL R24, R68, R42 ;  /* 0x0000002a44187220 */ /* 0x000fe20000400000 */
[----:B------:R-:W-:Y:S01]  /*9470*/  SHF.L.U32 R0, R112, 0x10, RZ ;  /* 0x0000001070007819 */ /* 0x000fe200000006ff */
[----:B------:R-:W-:Y:S01]  /*9480*/  FMUL R25, R68, R43 ;  /* 0x0000002b44197220 */ /* 0x000fe20000400000 */
[----:B------:R-:W-:Y:S01]  /*9490*/  F2FP.BF16.F32.PACK_AB R8, R11, R10 ;  /* 0x0000000a0b08723e */ /* 0x000fe200000010ff */
[----:B------:R-:W-:Y:S01]  /*94a0*/  FFMA R22, R71, R3, R22 ;  /* 0x0000000347167223 */ /* 0x000fe20000000016 */
[----:B------:R-:W-:Y:S01]  /*94b0*/  LOP3.LUT R3, R112, 0xffff0000, RZ, 0xc0, !PT ;  /* 0xffff000070037812 */ /* 0x000fe200078ec0ff */
[C---:B------:R-:W-:Y:S01]  /*94c0*/  FMUL R26, R68.reuse, R44 ;  /* 0x0000002c441a7220 */ /* 0x040fe20000400000 */
[----:B------:R-:W-:Y:S01]  /*94d0*/  F2FP.BF16.F32.PACK_AB R9, R13, R12 ;  /* 0x0000000c0d09723e */ /* 0x000fe200000010ff */
[----:B------:R-:W-:Y:S01]  /*94e0*/  STS.128 [R162+0x4400], R56 ;  /* 0x00440038a2007388 */ /* 0x000fe20000000c00 */
[----:B------:R-:W-:Y:S01]  /*94f0*/  F2FP.BF16.F32.PACK_AB R10, R15, R14 ;  /* 0x0000000e0f0a723e */ /* 0x000fe200000010ff */
[----:B------:R-:W-:Y:S01]  /*9500*/  FFMA R23, R71, R4, R23 ;  /* 0x0000000447177223 */ /* 0x000fe20000000017 */
[----:B------:R-:W-:Y:S01]  /*9510*/  F2FP.BF16.F32.PACK_AB R11, R17, R16 ;  /* 0x00000010110b723e */ /* 0x000fe200000010ff */
[----:B------:R-:W-:Y:S01]  /*9520*/  FFMA R24, R71, R5, R24 ;  /* 0x0000000547187223 */ /* 0x000fe20000000018 */
[----:B------:R-:W-:Y:S01]  /*9530*/  SHF.L.U32 R4, R113, 0x10, RZ ;  /* 0x0000001071047819 */ /* 0x000fe200000006ff */
[C---:B------:R-:W-:Y:S01]  /*9540*/  FMUL R27, R68.reuse, R45 ;  /* 0x0000002d441b7220 */ /* 0x040fe20000400000 */
[----:B------:R-:W-:Y:S01]  /*9550*/  F2FP.BF16.F32.PACK_AB R12, R19, R18 ;  /* 0x00000012130c723e */ /* 0x000fe200000010ff */
[----:B------:R-:W-:Y:S01]  /*9560*/  FFMA R25, R71, R6, R25 ;  /* 0x0000000647197223 */ /* 0x000fe20000000019 */
[----:B------:R-:W-:Y:S01]  /*9570*/  F2FP.BF16.F32.PACK_AB R13, R21, R20 ;  /* 0x00000014150d723e */ /* 0x000fe200000010ff */
[----:B------:R-:W-:Y:S01]  /*9580*/  FFMA R26, R71, R0, R26 ;  /* 0x00000000471a7223 */ /* 0x000fe2000000001a */
[----:B------:R-:W-:Y:S01]  /*9590*/  LOP3.LUT R0, R113, 0xffff0000, RZ, 0xc0, !PT ;  /* 0xffff000071007812 */ /* 0x000fe200078ec0ff */
[----:B------:R-:W-:Y:S01]  /*95a0*/  FMUL R28, R68, R46 ;  /* 0x0000002e441c7220 */ /* 0x000fe20000400000 */
[----:B------:R-:W-:Y:S01]  /*95b0*/  F2FP.BF16.F32.PACK_AB R14, R23, R22 ;  /* 0x00000016170e723e */ /* 0x000fe200000010ff */
[----:B------:R-:W-:Y:S01]  /*95c0*/  FFMA R27, R71, R3, R27 ;  /* 0x00000003471b7223 */ /* 0x000fe2000000001b */
[----:B------:R-:W-:Y:S01]  /*95d0*/  SHF.L.U32 R3, R114, 0x10, RZ ;  /* 0x0000001072037819 */ /* 0x000fe200000006ff */
[C---:B------:R-:W-:Y:S01]  /*95e0*/  FMUL R29, R68.reuse, R47 ;  /* 0x0000002f441d7220 */ /* 0x040fe20000400000 */
[----:B------:R-:W-:Y:S01]  /*95f0*/  F2FP.BF16.F32.PACK_AB R15, R25, R24 ;  /* 0x00000018190f723e */ /* 0x000fe200000010ff */
[----:B------:R-:W-:Y:S01]  /*9600*/  FMUL R30, R68, R48 ;  /* 0x00000030441e7220 */ /* 0x000fe20000400000 */
[C---:B------:R-:W-:Y:S01]  /*9610*/  SHF.L.U32 R5, R131.reuse, 0x10, RZ ;  /* 0x0000001083057819 */ /* 0x040fe200000006ff */
[----:B------:R3:W-:Y:S01]  /*9620*/  STS.128 [R161+0x4400], R8 ;  /* 0x00440008a1007388 */ /* 0x0007e20000000c00 */
[----:B------:R-:W-:Y:S01]  /*9630*/  LOP3.LUT R6, R131, 0xffff0000, RZ, 0xc0, !PT ;  /* 0xffff000083067812 */ /* 0x000fe200078ec0ff */
[C---:B------:R-:W-:Y:S01]  /*9640*/  FFMA R28, R71.reuse, R4, R28 ;  /* 0x00000004471c7223 */ /* 0x040fe2000000001c */
[----:B------:R-:W-:Y:S01]  /*9650*/  LOP3.LUT R4, R114, 0xffff0000, RZ, 0xc0, !PT ;  /* 0xffff000072047812 */ /* 0x000fe200078ec0ff */
[----:B------:R-:W-:Y:S01]  /*9660*/  FFMA R29, R71, R0, R29 ;  /* 0x00000000471d7223 */ /* 0x000fe2000000001d */
[----:B------:R-:W-:Y:S01]  /*9670*/  SHF.L.U32 R0, R115, 0x10, RZ ;  /* 0x0000001073007819 */ /* 0x000fe200000006ff */
[----:B------:R-:W-:Y:S01]  /*9680*/  FMUL R31, R68, R49 ;  /* 0x00000031441f7220 */ /* 0x000fe20000400000 */
[----:B------:R-:W-:Y:S01]  /*9690*/  FFMA R30, R71, R3, R30 ;  /* 0x00000003471e7223 */ /* 0x000fe2000000001e */
[----:B------:R-:W-:Y:S01]  /*96a0*/  LOP3.LUT R3, R115, 0xffff0000, RZ, 0xc0, !PT ;  /* 0xffff000073037812 */ /* 0x000fe200078ec0ff */
[----:B------:R4:W-:Y:S01]  /*96b0*/  STS.128 [R149+0x4400], R12 ;  /* 0x0044000c95007388 */ /* 0x0009e20000000c00 */
[C---:B------:R-:W-:Y:S01]  /*96c0*/  FFMA R31, R71.reuse, R4, R31 ;  /* 0x00000004471f7223 */ /* 0x040fe2000000001f */
[C---:B------:R-:W-:Y:S01]  /*96d0*/  LOP3.LUT R4, R120.reuse, 0xffff0000, RZ, 0xc0, !PT ;  /* 0xffff000078047812 */ /* 0x040fe200078ec0ff */
[C---:B------:R-:W-:Y:S01]  /*96e0*/  FFMA R32, R71.reuse, R0, R32 ;  /* 0x0000000047207223 */ /* 0x040fe20000000020 */
[----:B------:R-:W-:Y:S01]  /*96f0*/  SHF.L.U32 R0, R120, 0x10, RZ ;  /* 0x0000001078007819 */ /* 0x000fe200000006ff */
[----:B------:R-:W-:Y:S01]  /*9700*/  FFMA R33, R71, R3, R33 ;  /* 0x0000000347217223 */ /* 0x000fe20000000021 */
[----:B------:R-:W-:Y:S01]  /*9710*/  SHF.L.U32 R3, R121, 0x10, RZ ;  /* 0x0000001079037819 */ /* 0x000fe200000006ff */
[C---:B------:R-:W-:Y:S01]  /*9720*/  FMUL R35, R68.reuse, R53 ;  /* 0x0000003544237220 */ /* 0x040fe20000400000 */
[----:B------:R-:W-:Y:S01]  /*9730*/  FMUL R36, R68, R54 ;  /* 0x0000003644247220 */ /* 0x000fe20000400000 */
[----:B------:R-:W-:Y:S01]  /*9740*/  FFMA R34, R71, R0, R34 ;  /* 0x0000000047227223 */ /* 0x000fe20000000022 */
[----:B------:R-:W-:Y:S01]  /*9750*/  LOP3.LUT R0, R121, 0xffff0000, RZ, 0xc0, !PT ;  /* 0xffff000079007812 */ /* 0x000fe200078ec0ff */
[----:B------:R-:W-:Y:S01]  /*9760*/  FFMA R35, R71, R4, R35 ;  /* 0x0000000447237223 */ /* 0x000fe20000000023 */
[----:B------:R-:W-:Y:S01]  /*9770*/  SHF.L.U32 R4, R123, 0x10, RZ ;  /* 0x000000107b047819 */ /* 0x000fe200000006ff */
[C---:B------:R-:W-:Y:S01]  /*9780*/  FFMA R36, R71.reuse, R3, R36 ;  /* 0x0000000347247223 */ /* 0x040fe20000000024 */
[----:B------:R-:W-:Y:S01]  /*9790*/  SHF.L.U32 R3, R122, 0x10, RZ ;  /* 0x000000107a037819 */ /* 0x000fe200000006ff */
[C---:B------:R-:W-:Y:S01]  /*97a0*/  FMUL R37, R68.reuse, R55 ;  /* 0x0000003744257220 */ /* 0x040fe20000400000 */
[C---:B------:R-:W-:Y:S01]  /*97b0*/  FMUL R42, R68.reuse, R60 ;  /* 0x0000003c442a7220 */ /* 0x040fe20000400000 */
[C---:B------:R-:W-:Y:S01]  /*97c0*/  FMUL R43, R68.reuse, R61 ;  /* 0x0000003d442b7220 */ /* 0x040fe20000400000 */
[----:B------:R-:W-:Y:S01]  /*97d0*/  FMUL R44, R68, R62 ;  /* 0x0000003e442c7220 */ /* 0x000fe20000400000 */
[C---:B------:R-:W-:Y:S01]  /*97e0*/  FFMA R37, R71.reuse, R0, R37 ;  /* 0x0000000047257223 */ /* 0x040fe20000000025 */
[----:B------:R-:W-:Y:S01]  /*97f0*/  LOP3.LUT R0, R122, 0xffff0000, RZ, 0xc0, !PT ;  /* 0xffff00007a007812 */ /* 0x000fe200078ec0ff */
[----:B------:R-:W-:Y:S01]  /*9800*/  FFMA R38, R71, R3, R38 ;  /* 0x0000000347267223 */ /* 0x000fe20000000026 */
[----:B------:R-:W-:Y:S01]  /*9810*/  LOP3.LUT R3, R123, 0xffff0000, RZ, 0xc0, !PT ;  /* 0xffff00007b037812 */ /* 0x000fe200078ec0ff */
[----:B------:R-:W-:Y:S01]  /*9820*/  FMUL R45, R68, R63 ;  /* 0x0000003f442d7220 */ /* 0x000fe20000400000 */
[----:B---3--:R-:W-:Y:S01]  /*9830*/  F2FP.BF16.F32.PACK_AB R8, R27, R26 ;  /* 0x0000001a1b08723e */ /* 0x008fe200000010ff */
[C---:B------:R-:W-:Y:S01]  /*9840*/  FFMA R39, R71.reuse, R0, R39 ;  /* 0x0000000047277223 */ /* 0x040fe20000000027 */
[C---:B------:R-:W-:Y:S01]  /*9850*/  SHF.L.U32 R0, R128.reuse, 0x10, RZ ;  /* 0x0000001080007819 */ /* 0x040fe200000006ff */
[----:B------:R-:W-:Y:S01]  /*9860*/  FFMA R40, R71, R4, R40 ;  /* 0x0000000447287223 */ /* 0x000fe20000000028 */
[----:B------:R-:W-:Y:S01]  /*9870*/  SHF.L.U32 R4, R129, 0x10, RZ ;  /* 0x0000001081047819 */ /* 0x000fe200000006ff */
[C---:B------:R-:W-:Y:S01]  /*9880*/  FFMA R41, R71.reuse, R3, R41 ;  /* 0x0000000347297223 */ /* 0x040fe20000000029 */
[----:B------:R-:W-:Y:S01]  /*9890*/  LOP3.LUT R3, R128, 0xffff0000, RZ, 0xc0, !PT ;  /* 0xffff000080037812 */ /* 0x000fe200078ec0ff */
[----:B------:R-:W-:Y:S01]  /*98a0*/  FFMA R42, R71, R0, R42 ;  /* 0x00000000472a7223 */ /* 0x000fe2000000002a */
[----:B------:R-:W-:Y:S01]  /*98b0*/  F2FP.BF16.F32.PACK_AB R9, R29, R28 ;  /* 0x0000001c1d09723e */ /* 0x000fe200000010ff */
[C---:B------:R-:W-:Y:S01]  /*98c0*/  FMUL R46, R68.reuse, R64 ;  /* 0x00000040442e7220 */ /* 0x040fe20000400000 */
[----:B------:R-:W-:Y:S01]  /*98d0*/  F2FP.BF16.F32.PACK_AB R10, R31, R30 ;  /* 0x0000001e1f0a723e */ /* 0x000fe200000010ff */
[----:B------:R-:W-:Y:S01]  /*98e0*/  FFMA R43, R71, R3, R43 ;  /* 0x00000003472b7223 */ /* 0x000fe2000000002b */
[----:B------:R-:W-:Y:S01]  /*98f0*/  F2FP.BF16.F32.PACK_AB R11, R33, R32 ;  /* 0x00000020210b723e */ /* 0x000fe200000010ff */
[----:B------:R-:W-:Y:S01]  /*9900*/  FFMA R44, R71, R4, R44 ;  /* 0x00000004472c7223 */ /* 0x000fe2000000002c */
[----:B------:R-:W-:Y:S01]  /*9910*/  LOP3.LUT R0, R129, 0xffff0000, RZ, 0xc0, !PT ;  /* 0xffff000081007812 */ /* 0x000fe200078ec0ff */
[----:B------:R-:W-:Y:S01]  /*9920*/  FMUL R47, R68, R65 ;  /* 0x00000041442f7220 */ /* 0x000fe20000400000 */
[C---:B------:R-:W-:Y:S01]  /*9930*/  SHF.L.U32 R3, R130.reuse, 0x10, RZ ;  /* 0x0000001082037819 */ /* 0x040fe200000006ff */
[----:B------:R-:W-:Y:S01]  /*9940*/  STS.128 [R160+0x4400], R8 ;  /* 0x00440008a0007388 */ /* 0x000fe20000000c00 */
[----:B------:R-:W-:Y:S01]  /*9950*/  LOP3.LUT R4, R130, 0xffff0000, RZ, 0xc0, !PT ;  /* 0xffff000082047812 */ /* 0x000fe200078ec0ff */
[C---:B------:R-:W-:Y:S01]  /*9960*/  FMUL R48, R68.reuse, R66 ;  /* 0x0000004244307220 */ /* 0x040fe20000400000 */
[----:B------:R-:W-:Y:S01]  /*9970*/  FFMA R45, R71, R0, R45 ;  /* 0x00000000472d7223 */ /* 0x000fe2000000002d */
[----:B------:R-:W-:Y:S01]  /*9980*/  FMUL R49, R68, R67 ;  /* 0x0000004344317220 */ /* 0x000fe20000400000 */
[----:B----4-:R-:W-:Y:S01]  /*9990*/  F2FP.BF16.F32.PACK_AB R12, R35, R34 ;  /* 0x00000022230c723e */ /* 0x010fe200000010ff */
[----:B------:R-:W-:Y:S01]  /*99a0*/  FFMA R46, R71, R3, R46 ;  /* 0x00000003472e7223 */ /* 0x000fe2000000002e */
[----:B------:R-:W-:Y:S01]  /*99b0*/  F2FP.BF16.F32.PACK_AB R13, R37, R36 ;  /* 0x00000024250d723e */ /* 0x000fe200000010ff */
[----:B------:R-:W-:Y:S01]  /*99c0*/  FFMA R47, R71, R4, R47 ;  /* 0x00000004472f7223 */ /* 0x000fe2000000002f */
[----:B------:R-:W-:Y:S01]  /*99d0*/  F2FP.BF16.F32.PACK_AB R14, R39, R38 ;  /* 0x00000026270e723e */ /* 0x000fe200000010ff */
[----:B------:R-:W-:Y:S01]  /*99e0*/  FFMA R48, R71, R5, R48 ;  /* 0x0000000547307223 */ /* 0x000fe20000000030 */
[----:B------:R-:W-:Y:S01]  /*99f0*/  F2FP.BF16.F32.PACK_AB R15, R41, R40 ;  /* 0x00000028290f723e */ /* 0x000fe200000010ff */
[----:B------:R-:W-:Y:S01]  /*9a00*/  FFMA R49, R71, R6, R49 ;  /* 0x0000000647317223 */ /* 0x000fe20000000031 */
[----:B------:R-:W-:Y:S02]  /*9a10*/  F2FP.BF16.F32.PACK_AB R4, R43, R42 ;  /* 0x0000002a2b04723e */ /* 0x000fe400000010ff */
[----:B------:R-:W-:Y:S01]  /*9a20*/  F2FP.BF16.F32.PACK_AB R5, R45, R44 ;  /* 0x0000002c2d05723e */ /* 0x000fe200000010ff */
[----:B------:R-:W-:Y:S01]  /*9a30*/  STS.128 [R159+0x4400], R12 ;  /* 0x0044000c9f007388 */ /* 0x000fe20000000c00 */
[----:B------:R-:W-:Y:S02]  /*9a40*/  F2FP.BF16.F32.PACK_AB R6, R47, R46 ;  /* 0x0000002e2f06723e */ /* 0x000fe400000010ff */
[----:B------:R-:W-:Y:S02]  /*9a50*/  F2FP.BF16.F32.PACK_AB R7, R49, R48 ;  /* 0x000000303107723e */ /* 0x000fe400000010ff */
[----:B------:R-:W-:Y:S02]  /*9a60*/  MOV R0, UR52 ;  /* 0x0000003400007c02 */ /* 0x000fe40008000f00 */
[----:B------:R-:W-:Y:S01]  /*9a70*/  @P6 SHF.L.U32 R3, R151, 0x1f, RZ ;  /* 0x0000001f97036819 */ /* 0x000fe200000006ff */
[----:B------:R3:W-:Y:S01]  /*9a80*/  STS.128 [R158+0x4400], R4 ;  /* 0x004400049e007388 */ /* 0x0007e20000000c00 */
[----:B------:R-:W-:Y:S04]  /*9a90*/  @P6 LEA R0, R0, UR46, 0x3 ;  /* 0x0000002e00006c11 */ /* 0x000fe8000f8e18ff */
[----:B------:R-:W-:Y:S01]  /*9aa0*/  @P6 IADD3 R0, PT, PT, R0, 0x60, RZ ;  /* 0x0000006000006810 */ /* 0x000fe20007ffe0ff */
[----:B------:R-:W-:Y:S01]  /*9ab0*/  @!PT LDS RZ, [RZ] ;  /* 0x00000000fffff984 */ /* 0x000fe20000000800 */
[----:B------:R-:W-:Y:S01]  /*9ac0*/  @!PT LDS RZ, [RZ] ;  /* 0x00000000fffff984 */ /* 0x000fe20000000800 */
[----:B------:R-:W-:Y:S01]  /*9ad0*/  @!PT LDS RZ, [RZ] ;  /* 0x00000000fffff984 */ /* 0x000fe20000000800 */
[----:B------:R-:W-:Y:S01]  /*9ae0*/  @!PT LDS RZ, [RZ] ;  /* 0x00000000fffff984 */ /* 0x000fe20000000800 */
[----:B------:R4:W-:Y:S06]  /*9af0*/  MEMBAR.ALL.CTA ;  /* 0x0000000000007992 */ /* 0x0009ec0000008000 */
[----:B----4-:R-:W4:Y:S01]  /*9b00*/  FENCE.VIEW.ASYNC.S ;  /* 0x00000000000073c6 */ /* 0x010f220000000000 */
[----:B-1----:R-:W-:Y:S02]  /*9b10*/  @P6 PRMT R0, R165, 0x654, R0 ;  /* 0x00000654a5006816 */ /* 0x002fe40000000000 */
[----:B---3--:R-:W-:Y:S01]  /*9b20*/  LEA R7, R74, UR46, 0x3 ;  /* 0x0000002e4a077c11 */ /* 0x008fe2000f8e18ff */
[----:B----4-:R-:W-:Y:S06]  /*9b30*/  BAR.SYNC.DEFER_BLOCKING 0x1, 0x80 ;  /* 0x0042000000007b1d */ /* 0x010fec0000010000 */
[----:B------:R-:W-:Y:S05]  /*9b40*/  @P0 BRA `(.L_x_127) ;  /* 0x0000000000280947 */ /* 0x000fea0003800000 */
[----:B------:R-:W1:Y:S01]  /*9b50*/  LDCU.64 UR6, c[0x0][0x348] ;  /* 0x00006900ff0677ac */ /* 0x000e620008000a00 */
[----:B------:R-:W-:Y:S02]  /*9b60*/  UIADD3 UR9, UPT, UPT, UR53, UR40, URZ ;  /* 0x0000002835097290 */ /* 0x000fe4000fffe0ff */
[----:B------:R-:W-:Y:S01]  /*9b70*/  UIADD3 UR8, UPT, UPT, UR46, 0x4400, URZ ;  /* 0x000044002e087890 */ /* 0x000fe2000fffe0ff */
[----:B------:R-:W-:Y:S01]  /*9b80*/  UMOV UR10, UR50 ;  /* 0x00000032000a7c82 */ /* 0x000fe20008000000 */
[----:B------:R-:W-:Y:S01]  /*9b90*/  UMOV UR11, UR36 ;  /* 0x00000024000b7c82 */ /* 0x000fe20008000000 */
[----:B-1----:R-:W-:Y:S04]  /*9ba0*/  UIADD3 UR4, UP0, UPT, UR6, 0xa80, URZ ;  /* 0x00000a8006047890 */ /* 0x002fe8000ff1e0ff */
[----:B------:R-:W-:Y:S09]  /*9bb0*/  UIADD3.X UR5, UPT, UPT, URZ, UR7, URZ, UP0, !UPT ;  /* 0x00000007ff057290 */ /* 0x000ff200087fe4ff */
[----:B------:R1:W-:Y:S01]  /*9bc0*/  UTMASTG.3D [UR8], [UR4] ;  /* 0x00000008040073b5 */ /* 0x0003e20008010000 */
[----:B------:R0:W-:Y:S01]  /*9bd0*/  UTMACMDFLUSH ;  /* 0x00000000000079b7 */ /* 0x0001e20000000000 */
[----:B-1----:R-:W-:Y:S04]  /*9be0*/  DEPBAR.LE SB0, 0x1 ;  /* 0x000080400000791a */ /* 0x002fe80000000000 */
.L_x_127:
[----:B------:R-:W-:Y:S05]  /*9bf0*/  BSYNC.RECONVERGENT B0 ;  /* 0x0000000000007941 */ /* 0x000fea0003800200 */
.L_x_126:
[----:B------:R-:W-:Y:S01]  /*9c00*/  BAR.SYNC.DEFER_BLOCKING 0x1, 0x80 ;  /* 0x0042000000007b1d */ /* 0x000fe20000010000 */
[----:B------:R-:W-:Y:S02]  /*9c10*/  UIADD3 UR5, UPT, UPT, UR52, 0x1, URZ ;  /* 0x0000000134057890 */ /* 0x000fe4000fffe0ff */
[----:B------:R-:W-:Y:S02]  /*9c20*/  UISETP.NE.AND UP0, UPT, UR39, URZ, UPT ;  /* 0x000000ff2700728c */ /* 0x000fe4000bf05270 */
[----:B------:R-:W-:Y:S04]  /*9c30*/  UISETP.NE.AND UP1, UPT, UR5, 0x4, UPT ;  /* 0x000000040500788c */ /* 0x000fe8000bf25270 */
[----:B------:R-:W-:Y:S01]  /*9c40*/  USEL UR47, UR5, URZ, UP1 ;  /* 0x000000ff052f7287 */ /* 0x000fe20008800000 */
[----:B------:R1:W-:Y:S01]  /*9c50*/  @P6 SYNCS.ARRIVE.TRANS64.RED.A1T0 RZ, [R0+URZ], RZ ;  /* 0x000000ff00ff69a7 */ /* 0x0003e200081004ff */
[----:B------:R-:W-:Y:S01]  /*9c60*/  UMOV UR4, 0x40 ;  /* 0x0000004000047882 */ /* 0x000fe20000000000 */
[----:B------:R-:W-:Y:S01]  /*9c70*/  BSSY B1, `(.L_x_128) ;  /* 0x0000021000017945 */ /* 0x000fe20003800000 */
[----:B------:R-:W-:Y:S01]  /*9c80*/  USEL UR40, UR4, 0x80, !UP0 ;  /* 0x0000008004287887 */ /* 0x000fe2000c000000 */
[----:B------:R-:W3:Y:S02]  /*9c90*/  @P6 SYNCS.PHASECHK.TRANS64.TRYWAIT P0, [R7+URZ+0x40], R3 ;  /* 0x00004003070065a7 */ /* 0x000ee400080011ff */
[----:B---3--:R-:W-:Y:S01]  /*9ca0*/  @P6 SEL R86, RZ, 0x1, !P0 ;  /* 0x00000001ff566807 */ /* 0x008fe20004000000 */
[----:B-1----:R-:W-:Y:S08]  /*9cb0*/  @!P6 BRA `(.L_x_129) ;  /* 0x000000000070e947 */ /* 0x002ff00003800000 */
        /* <DEDUP_REMOVED lines=9> */
[----:B------:R-:W-:Y:S04]  /*9d50*/  SHF.L.U32 R6, R151, 0x1f, RZ ;  /* 0x0000001f97067819 */ /* 0x000fe800000006ff */
[----:B------:R-:W1:Y:S02]  /*9d60*/  SYNCS.PHASECHK.TRANS64.TRYWAIT P0, [R7+URZ+0x40], R6 ;  /* 0x00004006070075a7 */ /* 0x000e6400080011ff */
[----:B-1----:R-:W-:Y:S05]  /*9d70*/  @!P0 BRA `(.L_x_132) ;  /* 0x0000003400888947 */ /* 0x002fea0003800000 */
.L_x_131:
[----:B------:R-:W-:Y:S05]  /*9d80*/  BSYNC B0 ;  /* 0x0000000000007941 */ /* 0x000fea0003800000 */
.L_x_130:
[----:B------:R-:W-:Y:S01]  /*9d90*/  ISETP.NE.AND P0, PT, R87, RZ, PT ;  /* 0x000000ff5700720c */ /* 0x000fe20003f05270 */
[----:B------:R-:W-:Y:S11]  /*9da0*/  VIADD R74, R74, 0x1 ;  /* 0x000000014a4a7836 */ /* 0x000ff60000000000 */
[----:B------:R-:W-:Y:S01]  /*9db0*/  @!UPT UIADD3 URZ, UPT, UPT, URZ, URZ, URZ ;  /* 0x000000fffffff290 */ /* 0x000fe2000fffe0ff */
[----:B------:R3:W4:Y:S01]  /*9dc0*/  @P0 LDS.128 R76, [R5+UR46+0x400] ;  /* 0x0004002e054c0984 */ /* 0x0007220008000c00 */
[C---:B-1----:R-:W-:Y:S03]  /*9dd0*/  @P0 IADD3 R6, PT, PT, R85.reuse, R3, RZ ;  /* 0x0000000355060210 */ /* 0x042fe60007ffe0ff */
[----:B------:R1:W2:Y:S04]  /*9de0*/  @P0 LDS.128 R80, [R4+0x400] ;  /* 0x0004000004500984 */ /* 0x0002a80000000c00 */
[----:B------:R5:W2:Y:S04]  /*9df0*/  @P0 LDS.128 R88, [R3+0x400] ;  /* 0x0004000003580984 */ /* 0x000aa80000000c00 */
[----:B------:R2:W2:Y:S04]  /*9e00*/  @P0 LDS.128 R96, [R6+0x400] ;  /* 0x0004000006600984 */ /* 0x0004a80000000c00 */
[----:B------:R2:W2:Y:S01]  /*9e10*/  @P0 LDS.128 R104, [R0+0x400] ;  /* 0x0004000000680984 */ /* 0x0004a20000000c00 */
[--C-:B---3--:R-:W-:Y:S02]  /*9e20*/  @P0 IMAD.IADD R5, R84, 0x1, R0.reuse ;  /* 0x0000000154050824 */ /* 0x108fe400078e0200 */
[C---:B-1----:R-:W-:Y:S03]  /*9e30*/  @P0 IMAD.IADD R4, R85.reuse, 0x1, R0 ;  /* 0x0000000155040824 */ /* 0x042fe600078e0200 */
[----:B------:R1:W3:Y:S01]  /*9e40*/  @P0 LDS.128 R120, [R5+0x400] ;  /* 0x0004000005780984 */ /* 0x0002e20000000c00 */
[----:B-----5:R-:W-:Y:S03]  /*9e50*/  @P0 IADD3 R3, PT, PT, R85, R5, RZ ;  /* 0x0000000555030210 */ /* 0x020fe60007ffe0ff */
[----:B------:R1:W1:Y:S04]  /*9e60*/  @P0 LDS.128 R112, [R4+0x400] ;  /* 0x0004000004700984 */ /* 0x0002680000000c00 */
[----:B------:R1:W1:Y:S02]  /*9e70*/  @P0 LDS.128 R128, [R3+0x400] ;  /* 0x0004000003800984 */ /* 0x0002640000000c00 */
.L_x_129:
[----:B------:R-:W-:Y:S05]  /*9e80*/  BSYNC B1 ;  /* 0x0000000000017941 */ /* 0x000fea0003800000 */
.L_x_128:
[----:B------:R-:W-:Y:S05]  /*9e90*/  VIADD R16, R69, UR40 ;  /* 0x0000002845107c36 */ /* 0x000fea0008000000 */
[----:B--2---:R-:W-:Y:S04]  /*9ea0*/  SHF.R.U32.HI R0, RZ, 0x15, R16 ;  /* 0x00000015ff007819 */ /* 0x004fe80000011610 */
[----:B------:R-:W-:Y:S11]  /*9eb0*/  LOP3.LUT P0, RZ, R0, 0x3, R143, 0x48, !PT ;  /* 0x0000000300ff7812 */ /* 0x000ff6000780488f */
[----:B------:R-:W-:Y:S02]  /*9ec0*/  @!UPT UIADD3 URZ, UPT, UPT, URZ, URZ, URZ ;  /* 0x000000fffffff290 */ /* 0x000fe4000fffe0ff */
[----:B------:R-:W-:Y:S05]  /*9ed0*/  @!P0 BRA `(.L_x_133) ;  /* 0x0000000000408947 */ /* 0x000fea0003800000 */
[----:B------:R-:W1:Y:S01]  /*9ee0*/  LDCU.64 UR8, c[0x4][0x70] ;  /* 0x01000e00ff0877ac */ /* 0x000e620008000a00 */
[----:B------:R-:W-:Y:S01]  /*9ef0*/  MOV R15, 0x0 ;  /* 0x00000000000f7802 */ /* 0x000fe20000000f00 */
[----:B------:R-:W-:Y:S02]  /*9f00*/  HFMA2 R12, -RZ, RZ, 0, 5.9604644775390625e-08 ;  /* 0x00000001ff0c7431 */ /* 0x000fe400000001ff */
[----:B------:R-:W-:Y:S02]  /*9f10*/  IMAD.MOV.U32 R8, RZ, RZ, 0x192 ;  /* 0x00000192ff087424 */ /* 0x000fe400078e00ff */
[----:B------:R-:W-:Y:S01]  /*9f20*/  IMAD.MOV.U32 R13, RZ, RZ, RZ ;  /* 0x000000ffff0d7224 */ /* 0x000fe200078e00ff */
[----:B------:R-:W2:Y:S01]  /*9f30*/  LDCU.64 UR6, c[0x4][0x78] ;  /* 0x01000f00ff0677ac */ /* 0x000ea20008000a00 */
[----:B------:R-:W3:Y:S01]  /*9f40*/  LDC.64 R14, c[0x4][R15] ;  /* 0x010000000f0e7b82 */ /* 0x000ee20000000a00 */
[----:B------:R-:W5:Y:S01]  /*9f50*/  LDCU.64 UR4, c[0x4][0x10] ;  /* 0x01000200ff0477ac */ /* 0x000f620008000a00 */
[----:B-1----:R-:W-:Y:S01]  /*9f60*/  MOV R5, UR9 ;  /* 0x0000000900057c02 */ /* 0x002fe20008000f00 */
[----:B------:R-:W-:Y:S01]  /*9f70*/  IMAD.U32 R4, RZ, RZ, UR8 ;  /* 0x00000008ff047e24 */ /* 0x000fe2000f8e00ff */
[----:B--2---:R-:W-:Y:S01]  /*9f80*/  MOV R7, UR7 ;  /* 0x0000000700077c02 */ /* 0x004fe20008000f00 */
[----:B------:R-:W-:Y:S01]  /*9f90*/  IMAD.U32 R6, RZ, RZ, UR6 ;  /* 0x00000006ff067e24 */ /* 0x000fe2000f8e00ff */
[----:B-----5:R-:W-:Y:S01]  /*9fa0*/  MOV R11, UR5 ;  /* 0x00000005000b7c02 */ /* 0x020fe20008000f00 */
[----:B------:R-:W-:Y:S02]  /*9fb0*/  IMAD.U32 R10, RZ, RZ, UR4 ;  /* 0x00000004ff0a7e24 */ /* 0x000fe4000f8e00ff */
[----:B------:R-:W-:Y:S07]  /*9fc0*/  LEPC R20, `(.L_x_133) ;  /* 0x000000001014794e */ /* 0x000fee0000000000 */
[----:B---34-:R-:W-:Y:S05]  /*9fd0*/  CALL.ABS.NOINC R14 ;  /* 0x000000000e007343 */ /* 0x018fea0003c00000 */
.L_x_133:
[----:B----4-:R-:W-:Y:S01]  /*9fe0*/  SHF.L.U32 R70, R76, 0x10, RZ ;  /* 0x000000104c467819 */ /* 0x010fe200000006ff */
[----:B------:R-:W-:Y:S05]  /*9ff0*/  WARPSYNC.ALL ;  /* 0x0000000000007948 */ /* 0x000fea0003800000 */
[----:B------:R-:W-:Y:S01]  /*a000*/  R2UR UR4, R16 ;  /* 0x00000000100472ca */ /* 0x000fe200000e0000 */
[----:B------:R-:W-:Y:S01]  /*a010*/  BSSY.RECONVERGENT B0, `(.L_x_134) ;  /* 0x0000103000007945 */ /* 0x000fe20003800200 */
[----:B------:R-:W-:Y:S02]  /*a020*/  LOP3.LUT R72, R79, 0xffff0000, RZ, 0xc0, !PT ;  /* 0xffff00004f487812 */ /* 0x000fe400078ec0ff */
[----:B------:R-:W-:Y:S02]  /*a030*/  ISETP.NE.AND P6, PT, R157, RZ, PT ;  /* 0x000000ff9d00720c */ /* 0x000fe40003fc5270 */
[----:B------:R-:W-:Y:S07]  /*a040*/  ISETP.NE.AND P0, PT, R154, RZ, PT ;  /* 0x000000ff9a00720c */ /* 0x000fee0003f05270 */
[----:B-1----:R-:W1:Y:S02]  /*a050*/  LDTM.x64 R4, tmem[UR4] ;  /* 0x00000004000479ee */ /* 0x002e640008340000 */
[----:B-1----:R-:W-:Y:S01]  /*a060*/  FMUL R0, R68, R4 ;  /* 0x0000000444007220 */ /* 0x002fe20000400000 */
[----:B------:R-:W-:Y:S01]  /*a070*/  LOP3.LUT R4, R76, 0xffff0000, RZ, 0xc0, !PT ;  /* 0xffff00004c047812 */ /* 0x000fe200078ec0ff */
[C---:B------:R-:W-:Y:S01]  /*a080*/  FMUL R3, R68.reuse, R5 ;  /* 0x0000000544037220 */ /* 0x040fe20000400000 */
[----:B------:R-:W-:Y:S01]  /*a090*/  SHF.L.U32 R5, R77, 0x10, RZ ;  /* 0x000000104d057819 */ /* 0x000fe200000006ff */
[----:B------:R-:W-:Y:S01]  /*a0a0*/  FFMA R0, R71, R70, R0 ;  /* 0x0000004647007223 */ /* 0x000fe20000000000 */
[----:B------:R-:W-:Y:S01]  /*a0b0*/  LOP3.LUT R70, R77, 0xffff0000, RZ, 0xc0, !PT ;  /* 0xffff00004d467812 */ /* 0x000fe200078ec0ff */
[C---:B------:R-:W-:Y:S01]  /*a0c0*/  FMUL R6, R68.reuse, R6 ;  /* 0x0000000644067220 */ /* 0x040fe20000400000 */
[C---:B------:R-:W-:Y:S01]  /*a0d0*/  FFMA R3, R71.reuse, R4, R3 ;  /* 0x0000000447037223 */ /* 0x040fe20000000003 */
[C---:B------:R-:W-:Y:S01]  /*a0e0*/  FMUL R7, R68.reuse, R7 ;  /* 0x0000000744077220 */ /* 0x040fe20000400000 */
[----:B------:R-:W-:Y:S01]  /*a0f0*/  FMUL R4, R68, R8 ;  /* 0x0000000844047220 */ /* 0x000fe20000400000 */
[C---:B------:R-:W-:Y:S01]  /*a100*/  LOP3.LUT R8, R78.reuse, 0xffff0000, RZ, 0xc0, !PT ;  /* 0xffff00004e087812 */ /* 0x040fe200078ec0ff */
[C---:B------:R-:W-:Y:S01]  /*a110*/  FFMA R6, R71.reuse, R5, R6 ;  /* 0x0000000547067223 */ /* 0x040fe20000000006 */
[----:B------:R-:W-:Y:S01]  /*a120*/  SHF.L.U32 R5, R78, 0x10, RZ ;  /* 0x000000104e057819 */ /* 0x000fe200000006ff */
[----:B------:R-:W-:Y:S01]  /*a130*/  FFMA R7, R71, R70, R7 ;  /* 0x0000004647077223 */ /* 0x000fe20000000007 */
[----:B------:R-:W-:Y:S01]  /*a140*/  F2FP.BF16.F32.PACK_AB R92, R3, R0 ;  /* 0x00000000035c723e */ /* 0x000fe200000010ff */
[----:B------:R-:W-:Y:S01]  /*a150*/  FMUL R0, R68, R9 ;  /* 0x0000000944007220 */ /* 0x000fe20000400000 */
[----:B------:R-:W-:Y:S01]  /*a160*/  SHF.L.U32 R70, R79, 0x10, RZ ;  /* 0x000000104f467819 */ /* 0x000fe200000006ff */
[----:B------:R-:W-:Y:S01]  /*a170*/  FFMA R4, R71, R5, R4 ;  /* 0x0000000547047223 */ /* 0x000fe20000000004 */
[----:B------:R-:W-:Y:S01]  /*a180*/  F2FP.BF16.F32.PACK_AB R93, R7, R6 ;  /* 0x00000006075d723e */ /* 0x000fe200000010ff */
[C---:B------:R-:W-:Y:S01]  /*a190*/  FFMA R0, R71.reuse, R8, R0 ;  /* 0x0000000847007223 */ /* 0x040fe20000000000 */
[----:B------:R-:W-:Y:S01]  /*a1a0*/  SHF.L.U32 R8, R80, 0x10, RZ ;  /* 0x0000001050087819 */ /* 0x000fe200000006ff */
[----:B------:R-:W-:Y:S01]  /*a1b0*/  FMUL R3, R68, R10 ;  /* 0x0000000a44037220 */ /* 0x000fe20000400000 */
[----:B------:R-:W-:Y:S01]  /*a1c0*/  LOP3.LUT R9, R80, 0xffff0000, RZ, 0xc0, !PT ;  /* 0xffff000050097812 */ /* 0x000fe200078ec0ff */
[----:B------:R-:W-:Y:S01]  /*a1d0*/  FMUL R5, R68, R11 ;  /* 0x0000000b44057220 */ /* 0x000fe20000400000 */
[----:B------:R-:W-:Y:S01]  /*a1e0*/  F2FP.BF16.F32.PACK_AB R94, R0, R4 ;  /* 0x00000004005e723e */ /* 0x000fe200000010ff */
[C---:B------:R-:W-:Y:S01]  /*a1f0*/  FMUL R6, R68.reuse, R12 ;  /* 0x0000000c44067220 */ /* 0x040fe20000400000 */
[C---:B------:R-:W-:Y:S01]  /*a200*/  FMUL R7, R68.reuse, R13 ;  /* 0x0000000d44077220 */ /* 0x040fe20000400000 */
[----:B------:R-:W-:Y:S01]  /*a210*/  FFMA R3, R71, R70, R3 ;  /* 0x0000004647037223 */ /* 0x000fe20000000003 */
[----:B------:R-:W-:Y:S01]  /*a220*/  SHF.L.U32 R70, R81, 0x10, RZ ;  /* 0x0000001051467819 */ /* 0x000fe200000006ff */
        /* <DEDUP_REMOVED lines=8> */
[C---:B------:R-:W-:Y:S01]  /*a2b0*/  FMUL R44, R68.reuse, R54 ;  /* 0x00000036442c7220 */ /* 0x040fe20000400000 */
[C---:B------:R-:W-:Y:S01]  /*a2c0*/  FMUL R54, R68.reuse, R64 ;  /* 0x0000004044367220 */ /* 0x040fe20000400000 */
[----:B------:R-:W-:Y:S01]  /*a2d0*/  F2FP.BF16.F32.PACK_AB R64, R7, R6 ;  /* 0x000000060740723e */ /* 0x000fe200000010ff */
[----:B------:R-:W-:Y:S01]  /*a2e0*/  STS.128 [R164+UR46+0x8400], R92 ;  /* 0x0084005ca4007988 */ /* 0x000fe20008000c2e */
[----:B------:R-:W-:Y:S01]  /*a2f0*/  LOP3.LUT R6, R81, 0xffff0000, RZ, 0xc0, !PT ;  /* 0xffff000051067812 */ /* 0x000fe200078ec0ff */
        /* <DEDUP_REMOVED lines=8> */
[----:B------:R-:W-:Y:S01]  /*a380*/  FMUL R48, R68, R58 ;  /* 0x0000003a44307220 */ /* 0x000fe20000400000 */
[----:B------:R-:W-:Y:S01]  /*a390*/  LOP3.LUT R58, R82, 0xffff0000, RZ, 0xc0, !PT ;  /* 0xffff0000523a7812 */ /* 0x000fe200078ec0ff */
[----:B------:R-:W-:Y:S01]  /*a3a0*/  FFMA R3, R71, R6, R3 ;  /* 0x0000000647037223 */ /* 0x000fe20000000003 */
[----:B------:R-:W-:Y:S01]  /*a3b0*/  LOP3.LUT R6, R99, 0xffff0000, RZ, 0xc0, !PT ;  /* 0xffff000063067812 */ /* 0x000fe200078ec0ff */
        /* <DEDUP_REMOVED lines=14> */
[----:B------:R-:W-:Y:S01]  /*a4a0*/  SHF.L.U32 R59, R83, 0x10, RZ ;  /* 0x00000010533b7819 */ /* 0x000fe200000006ff */
[----:B------:R-:W-:Y:S01]  /*a4b0*/  FMUL R55, R68, R65 ;  /* 0x0000004144377220 */ /* 0x000fe20000400000 */
[----:B------:R-:W-:Y:S01]  /*a4c0*/  F2FP.BF16.F32.PACK_AB R65, R3, R0 ;  /* 0x000000000341723e */ /* 0x000fe200000010ff */
[----:B------:R-:W-:Y:S01]  /*a4d0*/  FFMA R4, R71, R7, R4 ;  /* 0x0000000747047223 */ /* 0x000fe20000000004 */
[----:B------:R-:W-:Y:S01]  /*a4e0*/  SHF.L.U32 R0, R88, 0x10, RZ ;  /* 0x0000001058007819 */ /* 0x000fe200000006ff */
        /* <DEDUP_REMOVED lines=26> */
[C---:B------:R-:W-:Y:S01]  /*a690*/  FMUL R27, R68.reuse, R37 ;  /* 0x00000025441b7220 */ /* 0x040fe20000400000 */
[----:B------:R-:W-:Y:S01]  /*a6a0*/  FFMA R14, R71, R3, R14 ;  /* 0x00000003470e7223 */ /* 0x000fe2000000000e */
[----:B------:R-:W-:Y:S01]  /*a6b0*/  LOP3.LUT R3, R91, 0xffff0000, RZ, 0xc0, !PT ;  /* 0xffff00005b037812 */ /* 0x000fe200078ec0ff */
[C---:B------:R-:W-:Y:S01]  /*a6c0*/  FMUL R37, R68.reuse, R47 ;  /* 0x0000002f44257220 */ /* 0x040fe20000400000 */
[C---:B------:R-:W-:Y:S01]  /*a6d0*/  FMUL R47, R68.reuse, R57 ;  /* 0x00000039442f7220 */ /* 0x040fe20000400000 */
[----:B------:R-:W-:Y:S01]  /*a6e0*/  FMUL R57, R68, R67 ;  /* 0x0000004344397220 */ /* 0x000fe20000400000 */
[----:B------:R-:W-:Y:S01]  /*a6f0*/  F2FP.BF16.F32.PACK_AB R67, R9, R8 ;  /* 0x000000080943723e */ /* 0x000fe200000010ff */
[----:B------:R-:W-:Y:S01]  /*a700*/  FFMA R15, R71, R0, R15 ;  /* 0x00000000470f7223 */ /* 0x000fe2000000000f */
[----:B------:R-:W-:Y:S01]  /*a710*/  F2FP.BF16.F32.PACK_AB R8, R11, R10 ;  /* 0x0000000a0b08723e */ /* 0x000fe200000010ff */
[----:B------:R-:W-:Y:S01]  /*a720*/  FFMA R16, R71, R4, R16 ;  /* 0x0000000447107223 */ /* 0x000fe20000000010 */
[----:B------:R-:W-:Y:S01]  /*a730*/  F2FP.BF16.F32.PACK_AB R9, R13, R12 ;  /* 0x0000000c0d09723e */ /* 0x000fe200000010ff */
[----:B------:R-:W-:Y:S01]  /*a740*/  FFMA R17, R71, R3, R17 ;  /* 0x0000000347117223 */ /* 0x000fe20000000011 */
[----:B------:R-:W-:Y:S01]  /*a750*/  F2FP.BF16.F32.PACK_AB R10, R15, R14 ;  /* 0x0000000e0f0a723e */ /* 0x000fe200000010ff */
[----:B------:R-:W-:Y:S01]  /*a760*/  STS.128 [R163+0x8400], R64 ;  /* 0x00840040a3007388 */ /* 0x000fe20000000c00 */
[----:B------:R-:W-:Y:S01]  /*a770*/  SHF.L.U32 R0, R96, 0x10, RZ ;  /* 0x0000001060007819 */ /* 0x000fe200000006ff */
[C---:B------:R-:W-:Y:S01]  /*a780*/  FMUL R21, R68.reuse, R31 ;  /* 0x0000001f44157220 */ /* 0x040fe20000400000 */
[----:B------:R-:W-:Y:S01]  /*a790*/  F2FP.BF16.F32.PACK_AB R11, R17, R16 ;  /* 0x00000010110b723e */ /* 0x000fe200000010ff */
[----:B------:R-:W-:Y:S01]  /*a7a0*/  FMUL R22, R68, R32 ;  /* 0x0000002044167220 */ /* 0x000fe20000400000 */
[----:B------:R-:W-:Y:S01]  /*a7b0*/  LOP3.LUT R3, R96, 0xffff0000, RZ, 0xc0, !PT ;  /* 0xffff000060037812 */ /* 0x000fe200078ec0ff */
[----:B------:R-:W-:Y:S01]  /*a7c0*/  FFMA R18, R71, R0, R18 ;  /* 0x0000000047127223 */ /* 0x000fe20000000012 */
[C---:B------:R-:W-:Y:S01]  /*a7d0*/  SHF.L.U32 R4, R97.reuse, 0x10, RZ ;  /* 0x0000001061047819 */ /* 0x040fe200000006ff */
[----:B------:R1:W-:Y:S01]  /*a7e0*/  STS.128 [R162+0x8400], R8 ;  /* 0x00840008a2007388 */ /* 0x0003e20000000c00 */
[----:B------:R-:W-:Y:S01]  /*a7f0*/  LOP3.LUT R0, R97, 0xffff0000, RZ, 0xc0, !PT ;  /* 0xffff000061007812 */ /* 0x000fe200078ec0ff */
[C---:B------:R-:W-:Y:S01]  /*a800*/  FFMA R19, R71.reuse, R3, R19 ;  /* 0x0000000347137223 */ /* 0x040fe20000000013 */
[C---:B------:R-:W-:Y:S01]  /*a810*/  SHF.L.U32 R3, R98.reuse, 0x10, RZ ;  /* 0x0000001062037819 */ /* 0x040fe200000006ff */
[----:B------:R-:W-:Y:S01]  /*a820*/  FFMA R20, R71, R4, R20 ;  /* 0x0000000447147223 */ /* 0x000fe20000000014 */
[----:B------:R-:W-:Y:S01]  /*a830*/  LOP3.LUT R4, R98, 0xffff0000, RZ, 0xc0, !PT ;  /* 0xffff000062047812 */ /* 0x000fe200078ec0ff */
        /* <DEDUP_REMOVED lines=8> */
[----:B------:R-:W-:Y:S01]  /*a8c0*/  FFMA R24, R71, R5, R24 ;  /* 0x0000000547187223 */ /* 0x000fe20000000018 */
[----:B------:R-:W-:Y:S01]  /*a8d0*/  SHF.L.U32 R5, R107, 0x10, RZ ;  /* 0x000000106b057819 */ /* 0x000fe200000006ff */
[----:B------:R-:W-:Y:S01]  /*a8e0*/  FFMA R25, R71, R6, R25 ;  /* 0x0000000647197223 */ /* 0x000fe20000000019 */
[----:B------:R-:W-:Y:S01]  /*a8f0*/  LOP3.LUT R6, R107, 0xffff0000, RZ, 0xc0, !PT ;  /* 0xffff00006b067812 */ /* 0x000fe200078ec0ff */
[----:B------:R-:W-:Y:S01]  /*a900*/  FFMA R26, R71, R0, R26 ;  /* 0x00000000471a7223 */ /* 0x000fe2000000001a */
[----:B------:R-:W-:Y:S01]  /*a910*/  LOP3.LUT R0, R105, 0xffff0000, RZ, 0xc0, !PT ;  /* 0xffff000069007812 */ /* 0x000fe200078ec0ff */
[C---:B------:R-:W-:Y:S01]  /*a920*/  FFMA R27, R71.reuse, R3, R27 ;  /* 0x00000003471b7223 */ /* 0x040fe2000000001b */
[C---:B------:R-:W-:Y:S01]  /*a930*/  SHF.L.U32 R3, R106.reuse, 0x10, RZ ;  /* 0x000000106a037819 */ /* 0x040fe200000006ff */
        /* <DEDUP_REMOVED lines=13> */
[----:B------:R-:W-:Y:S01]  /*aa10*/  SHF.L.U32 R4, R113, 0x10, RZ ;  /* 0x0000001071047819 */ /* 0x000fe200000006ff */
[----:B------:R-:W-:Y:S01]  /*aa20*/  FFMA R32, R71, R5, R32 ;  /* 0x0000000547207223 */ /* 0x000fe20000000020 */
[----:B-1----:R-:W-:Y:S01]  /*aa30*/  F2FP.BF16.F32.PACK_AB R8, R27, R26 ;  /* 0x0000001a1b08723e */ /* 0x002fe200000010ff */
[----:B------:R-:W-:Y:S01]  /*aa40*/  FFMA R33, R71, R6, R33 ;  /* 0x0000000647217223 */ /* 0x000fe20000000021 */
[----:B------:R-:W-:Y:S01]  /*aa50*/  F2FP.BF16.F32.PACK_AB R9, R29, R28 ;  /* 0x0000001c1d09723e */ /* 0x000fe200000010ff */
[----:B------:R-:W-:Y:S01]  /*aa60*/  FFMA R34, R71, R0, R34 ;  /* 0x0000000047227223 */ /* 0x000fe20000000022 */
[----:B------:R-:W-:Y:S01]  /*aa70*/  LOP3.LUT R0, R113, 0xffff0000, RZ, 0xc0, !PT ;  /* 0xffff000071007812 */ /* 0x000fe200078ec0ff */
[----:B------:R1:W-:Y:S01]  /*aa80*/  STS.128 [R161+0x8400], R12 ;  /* 0x0084000ca1007388 */ /* 0x0003e20000000c00 */
[----:B------:R-:W-:Y:S01]  /*aa90*/  F2FP.BF16.F32.PACK_AB R10, R31, R30 ;  /* 0x0000001e1f0a723e */ /* 0x000fe200000010ff */
[----:B------:R-:W-:Y:S01]  /*aaa0*/  FFMA R35, R71, R3, R35 ;  /* 0x0000000347237223 */ /* 0x000fe20000000023 */
[----:B------:R-:W-:Y:S01]  /*aab0*/  F2FP.BF16.F32.PACK_AB R11, R33, R32 ;  /* 0x00000020210b723e */ /* 0x000fe200000010ff */
[C---:B------:R-:W-:Y:S01]  /*aac0*/  FFMA R36, R71.reuse, R4, R36 ;  /* 0x0000000447247223 */ /* 0x040fe20000000024 */
[C---:B------:R-:W-:Y:S01]  /*aad0*/  SHF.L.U32 R3, R114.reuse, 0x10, RZ ;  /* 0x0000001072037819 */ /* 0x040fe200000006ff */
[----:B------:R-:W-:Y:S01]  /*aae0*/  FFMA R37, R71, R0, R37 ;  /* 0x0000000047257223 */ /* 0x000fe20000000025 */
[----:B------:R-:W-:Y:S01]  /*aaf0*/  LOP3.LUT R0, R114, 0xffff0000, RZ, 0xc0, !PT ;  /* 0xffff000072007812 */ /* 0x000fe200078ec0ff */
[----:B------:R2:W-:Y:S01]  /*ab00*/  STS.128 [R149+0x8400], R8 ;  /* 0x0084000895007388 */ /* 0x0005e20000000c00 */
[----:B------:R-:W-:Y:S01]  /*ab10*/  SHF.L.U32 R4, R115, 0x10, RZ ;  /* 0x0000001073047819 */ /* 0x000fe200000006ff */
[C---:B------:R-:W-:Y:S01]  /*ab20*/  FFMA R38, R71.reuse, R3, R38 ;  /* 0x0000000347267223 */ /* 0x040fe20000000026 */
[----:B---3--:R-:W-:Y:S01]  /*ab30*/  SHF.L.U32 R3, R120, 0x10, RZ ;  /* 0x0000001078037819 */ /* 0x008fe200000006ff */
[----:B------:R-:W-:Y:S01]  /*ab40*/  FFMA R39, R71, R0, R39 ;  /* 0x0000000047277223 */ /* 0x000fe20000000027 */
[----:B------:R-:W-:Y:S01]  /*ab50*/  LOP3.LUT R0, R115, 0xffff0000, RZ, 0xc0, !PT ;  /* 0xffff000073007812 */ /* 0x000fe200078ec0ff */
[----:B------:R-:W-:Y:S01]  /*ab60*/  FMUL R41, R68, R51 ;  /* 0x0000003344297220 */ /* 0x000fe20000400000 */
[----:B------:R-:W-:Y:S01]  /*ab70*/  SHF.L.U32 R5, R131, 0x10, RZ ;  /* 0x0000001083057819 */ /* 0x000fe200000006ff */
[C---:B------:R-:W-:Y:S01]  /*ab80*/  FFMA R40, R71.reuse, R4, R40 ;  /* 0x0000000447287223 */ /* 0x040fe20000000028 */
[----:B------:R-:W-:Y:S01]  /*ab90*/  LOP3.LUT R4, R120, 0xffff0000, RZ, 0xc0, !PT ;  /* 0xffff000078047812 */ /* 0x000fe200078ec0ff */
[----:B------:R-:W-:Y:S01]  /*aba0*/  FFMA R41, R71, R0, R41 ;  /* 0x0000000047297223 */ /* 0x000fe20000000029 */
[----:B------:R-:W-:Y:S01]  /*abb0*/  SHF.L.U32 R0, R121, 0x10, RZ ;  /* 0x0000001079007819 */ /* 0x000fe200000006ff */
[C---:B------:R-:W-:Y:S01]  /*abc0*/  FMUL R42, R68.reuse, R52 ;  /* 0x00000034442a7220 */ /* 0x040fe20000400000 */
[----:B------:R-:W-:Y:S01]  /*abd0*/  LOP3.LUT R6, R131, 0xffff0000, RZ, 0xc0, !PT ;  /* 0xffff000083067812 */ /* 0x000fe200078ec0ff */
[C---:B------:R-:W-:Y:S01]  /*abe0*/  FMUL R43, R68.reuse, R53 ;  /* 0x00000035442b7220 */ /* 0x040fe20000400000 */
[----:B------:R-:W-:Y:S01]  /*abf0*/  FMUL R51, R68, R61 ;  /* 0x0000003d44337220 */ /* 0x000fe20000400000 */
[----:B------:R-:W-:Y:S01]  /*ac00*/  FFMA R42, R71, R3, R42 ;  /* 0x00000003472a7223 */ /* 0x000fe2000000002a */
[----:B------:R-:W-:Y:S01]  /*ac10*/  LOP3.LUT R3, R121, 0xffff0000, RZ, 0xc0, !PT ;  /* 0xffff000079037812 */ /* 0x000fe200078ec0ff */
[----:B------:R-:W-:Y:S01]  /*ac20*/  FFMA R43, R71, R4, R43 ;  /* 0x00000004472b7223 */ /* 0x000fe2000000002b */
[----:B------:R-:W-:Y:S01]  /*ac30*/  SHF.L.U32 R4, R123, 0x10, RZ ;  /* 0x000000107b047819 */ /* 0x000fe200000006ff */
[C---:B------:R-:W-:Y:S01]  /*ac40*/  FFMA R44, R71.reuse, R0, R44 ;  /* 0x00000000472c7223 */ /* 0x040fe2000000002c */
[C---:B------:R-:W-:Y:S01]  /*ac50*/  SHF.L.U32 R0, R122.reuse, 0x10, RZ ;  /* 0x000000107a007819 */ /* 0x040fe200000006ff */
[----:B------:R-:W-:Y:S01]  /*ac60*/  FFMA R45, R71, R3, R45 ;  /* 0x00000003472d7223 */ /* 0x000fe2000000002d */
[----:B------:R-:W-:Y:S01]  /*ac70*/  LOP3.LUT R3, R122, 0xffff0000, RZ, 0xc0, !PT ;  /* 0xffff00007a037812 */ /* 0x000fe200078ec0ff */
[----:B------:R-:W-:Y:S01]  /*ac80*/  FMUL R52, R68, R62 ;  /* 0x0000003e44347220 */ /* 0x000fe20000400000 */
[----:B-1----:R-:W-:Y:S01]  /*ac90*/  F2FP.BF16.F32.PACK_AB R12, R43, R42 ;  /* 0x0000002a2b0c723e */ /* 0x002fe200000010ff */
[----:B------:R-:W-:Y:S01]  /*aca0*/  FFMA R46, R71, R0, R46 ;  /* 0x00000000472e7223 */ /* 0x000fe2000000002e */
[----:B------:R-:W-:Y:S01]  /*acb0*/  LOP3.LUT R0, R123, 0xffff0000, RZ, 0xc0, !PT ;  /* 0xffff00007b007812 */ /* 0x000fe200078ec0ff */
[C---:B------:R-:W-:Y:S01]  /*acc0*/  FFMA R47, R71.reuse, R3, R47 ;  /* 0x00000003472f7223 */ /* 0x040fe2000000002f */
[C---:B------:R-:W-:Y:S01]  /*acd0*/  SHF.L.U32 R3, R128.reuse, 0x10, RZ ;  /* 0x0000001080037819 */ /* 0x040fe200000006ff */
[----:B------:R-:W-:Y:S01]  /*ace0*/  FFMA R48, R71, R4, R48 ;  /* 0x0000000447307223 */ /* 0x000fe20000000030 */
[----:B------:R-:W-:Y:S01]  /*acf0*/  SHF.L.U32 R4, R129, 0x10, RZ ;  /* 0x0000001081047819 */ /* 0x000fe200000006ff */
[C---:B------:R-:W-:Y:S01]  /*ad00*/  FFMA R49, R71.reuse, R0, R49 ;  /* 0x0000000047317223 */ /* 0x040fe20000000031 */
[----:B------:R-:W-:Y:S01]  /*ad10*/  LOP3.LUT R0, R128, 0xffff0000, RZ, 0xc0, !PT ;  /* 0xffff000080007812 */ /* 0x000fe200078ec0ff */
[----:B------:R-:W-:Y:S01]  /*ad20*/  FFMA R50, R71, R3, R50 ;  /* 0x0000000347327223 */ /* 0x000fe20000000032 */
[----:B--2---:R-:W-:Y:S01]  /*ad30*/  F2FP.BF16.F32.PACK_AB R8, R35, R34 ;  /* 0x000000222308723e */ /* 0x004fe200000010ff */
[----:B------:R-:W-:Y:S01]  /*ad40*/  FMUL R53, R68, R63 ;  /* 0x0000003f44357220 */ /* 0x000fe20000400000 */
[----:B------:R-:W-:Y:S01]  /*ad50*/  F2FP.BF16.F32.PACK_AB R9, R37, R36 ;  /* 0x000000242509723e */ /* 0x000fe200000010ff */
[----:B------:R-:W-:Y:S01]  /*ad60*/  FFMA R51, R71, R0, R51 ;  /* 0x0000000047337223 */ /* 0x000fe20000000033 */
[----:B------:R-:W-:Y:S01]  /*ad70*/  F2FP.BF16.F32.PACK_AB R10, R39, R38 ;  /* 0x00000026270a723e */ /* 0x000fe200000010ff */
[----:B------:R-:W-:Y:S01]  /*ad80*/  FFMA R52, R71, R4, R52 ;  /* 0x0000000447347223 */ /* 0x000fe20000000034 */
[----:B------:R-:W-:Y:S02]  /*ad90*/  F2FP.BF16.F32.PACK_AB R11, R41, R40 ;  /* 0x00000028290b723e */ /* 0x000fe400000010ff */
[----:B------:R-:W-:Y:S02]  /*ada0*/  LOP3.LUT R0, R129, 0xffff0000, RZ, 0xc0, !PT ;  /* 0xffff000081007812 */ /* 0x000fe400078ec0ff */
[C---:B------:R-:W-:Y:S01]  /*adb0*/  SHF.L.U32 R3, R130.reuse, 0x10, RZ ;  /* 0x0000001082037819 */ /* 0x040fe200000006ff */
[----:B------:R-:W-:Y:S01]  /*adc0*/  STS.128 [R160+0x8400], R8 ;  /* 0x00840008a0007388 */ /* 0x000fe20000000c00 */
[----:B------:R-:W-:Y:S01]  /*add0*/  LOP3.LUT R4, R130, 0xffff0000, RZ, 0xc0, !PT ;  /* 0xffff000082047812 */ /* 0x000fe200078ec0ff */
[----:B------:R-:W-:Y:S01]  /*ade0*/  FFMA R53, R71, R0, R53 ;  /* 0x0000000047357223 */ /* 0x000fe20000000035 */
        /* <DEDUP_REMOVED lines=8> */
[----:B------:R-:W-:Y:S01]  /*ae70*/  STS.128 [R159+0x8400], R12 ;  /* 0x0084000c9f007388 */ /* 0x000fe20000000c00 */
[----:B------:R-:W-:Y:S02]  /*ae80*/  F2FP.BF16.F32.PACK_AB R5, R53, R52 ;  /* 0x000000343505723e */ /* 0x000fe400000010ff */
        /* <DEDUP_REMOVED lines=12> */
[----:B--2---:R-:W2:Y:S01]  /*af50*/  FENCE.VIEW.ASYNC.S ;  /* 0x00000000000073c6 */ /* 0x004ea20000000000 */
[----:B------:R-:W-:Y:S02]  /*af60*/  @P6 PRMT R0, R165, 0x654, R0 ;  /* 0x00000654a5006816 */ /* 0x000fe40000000000 */
[----:B-1----:R-:W-:Y:S01]  /*af70*/  LEA R4, R74, UR46, 0x3 ;  /* 0x0000002e4a047c11 */ /* 0x002fe2000f8e18ff */
[----:B--2---:R-:W-:Y:S06]  /*af80*/  BAR.SYNC.DEFER_BLOCKING 0x1, 0x80 ;  /* 0x0042000000007b1d */ /* 0x004fec0000010000 */
        /* <DEDUP_REMOVED lines=11> */
.L_x_135:
[----:B------:R-:W-:Y:S05]  /*b040*/  BSYNC.RECONVERGENT B0 ;  /* 0x0000000000007941 */ /* 0x000fea0003800200 */
.L_x_134:
[----:B------:R-:W-:Y:S01]  /*b050*/  BAR.SYNC.DEFER_BLOCKING 0x1, 0x80 ;  /* 0x0042000000007b1d */ /* 0x000fe20000010000 */
[----:B------:R-:W-:Y:S02]  /*b060*/  UIADD3 UR4, UPT, UPT, UR47, 0x1, URZ ;  /* 0x000000012f047890 */ /* 0x000fe4000fffe0ff */
[----:B------:R-:W-:Y:S02]  /*b070*/  UISETP.NE.AND UP0, UPT, UR39, URZ, UPT ;  /* 0x000000ff2700728c */ /* 0x000fe4000bf05270 */
[----:B------:R-:W-:Y:S02]  /*b080*/  UISETP.NE.AND UP1, UPT, UR4, 0x4, UPT ;  /* 0x000000040400788c */ /* 0x000fe4000bf25270 */
[----:B------:R-:W-:Y:S02]  /*b090*/  USEL UR40, URZ, 0xc0, !UP0 ;  /* 0x000000c0ff287887 */ /* 0x000fe4000c000000 */
[----:B------:R-:W-:Y:S01]  /*b0a0*/  USEL UR52, UR4, URZ, UP1 ;  /* 0x000000ff04347287 */ /* 0x000fe20008800000 */
[----:B------:R1:W-:Y:S01]  /*b0b0*/  @P6 SYNCS.ARRIVE.TRANS64.RED.A1T0 RZ, [R0+URZ], RZ ;  /* 0x000000ff00ff69a7 */ /* 0x0003e200081004ff */
[----:B------:R-:W-:Y:S01]  /*b0c0*/  BSSY B1, `(.L_x_136) ;  /* 0x000001f000017945 */ /* 0x000fe20003800000 */
[----:B------:R-:W2:Y:S02]  /*b0d0*/  @P6 SYNCS.PHASECHK.TRANS64.TRYWAIT P0, [R4+URZ+0x40], R3 ;  /* 0x00004003040065a7 */ /* 0x000ea400080011ff */
[----:B--2---:R-:W-:Y:S01]  /*b0e0*/  @P6 SEL R86, RZ, 0x1, !P0 ;  /* 0x00000001ff566807 */ /* 0x004fe20004000000 */
[----:B-1----:R-:W-:Y:S06]  /*b0f0*/  @!P6 BRA `(.L_x_137) ;  /* 0x00000000006ce947 */ /* 0x002fec0003800000 */
        /* <DEDUP_REMOVED lines=12> */
.L_x_139:
[----:B------:R-:W-:Y:S05]  /*b1c0*/  BSYNC B0 ;  /* 0x0000000000007941 */ /* 0x000fea0003800000 */
.L_x_138:
[----:B------:R-:W-:Y:S11]  /*b1d0*/  ISETP.NE.AND P0, PT, R87, RZ, PT ;  /* 0x000000ff5700720c */ /* 0x000ff60003f05270 */
[----:B------:R-:W-:Y:S02]  /*b1e0*/  @!UPT UIADD3 URZ, UPT, UPT, URZ, URZ, URZ ;  /* 0x000000fffffff290 */ /* 0x000fe4000fffe0ff */
[----:B------:R2:W3:Y:S01]  /*b1f0*/  @P0 LDS.128 R76, [R74+UR46+0x400] ;  /* 0x0004002e4a4c0984 */ /* 0x0004e20008000c00 */
[----:B------:R-:W-:Y:S01]  /*b200*/  @P0 IMAD.IADD R84, R84, 0x1, R75 ;  /* 0x0000000154540824 */ /* 0x000fe200078e024b */
[C---:B-1----:R-:W-:Y:S01]  /*b210*/  @P0 IADD3 R4, PT, PT, R85.reuse, R75, RZ ;  /* 0x0000004b55040210 */ /* 0x042fe20007ffe0ff */
[C---:B------:R-:W-:Y:S01]  /*b220*/  @P0 IMAD.IADD R0, R85.reuse, 0x1, R3 ;  /* 0x0000000155000824 */ /* 0x040fe200078e0203 */
[----:B------:R2:W1:Y:S02]  /*b230*/  @P0 LDS.128 R80, [R5+0x400] ;  /* 0x0004000005500984 */ /* 0x0004640000000c00 */
[----:B------:R-:W-:Y:S02]  /*b240*/  @P0 IADD3 R85, PT, PT, R85, R84, RZ ;  /* 0x0000005455550210 */ /* 0x000fe40007ffe0ff */
[----:B------:R2:W4:Y:S04]  /*b250*/  @P0 LDS.128 R88, [R3+0x400] ;  /* 0x0004000003580984 */ /* 0x0005280000000c00 */
[----:B------:R2:W1:Y:S04]  /*b260*/  @P0 LDS.128 R96, [R0+0x400] ;  /* 0x0004000000600984 */ /* 0x0004680000000c00 */
[----:B------:R2:W1:Y:S04]  /*b270*/  @P0 LDS.128 R104, [R75+0x400] ;  /* 0x000400004b680984 */ /* 0x0004680000000c00 */
[----:B------:R2:W1:Y:S04]  /*b280*/  @P0 LDS.128 R112, [R4+0x400] ;  /* 0x0004000004700984 */ /* 0x0004680000000c00 */
[----:B------:R2:W1:Y:S04]  /*b290*/  @P0 LDS.128 R120, [R84+0x400] ;  /* 0x0004000054780984 */ /* 0x0004680000000c00 */
[----:B------:R2:W1:Y:S02]  /*b2a0*/  @P0 LDS.128 R128, [R85+0x400] ;  /* 0x0004000055800984 */ /* 0x0004640000000c00 */
.L_x_137:
[----:B------:R-:W-:Y:S05]  /*b2b0*/  BSYNC B1 ;  /* 0x0000000000017941 */ /* 0x000fea0003800000 */
.L_x_136:
[----:B------:R-:W-:Y:S01]  /*b2c0*/  VIADD R16, R69, UR40 ;  /* 0x0000002845107c36 */ /* 0x000fe20008000000 */
[----:B------:R-:W-:Y:S04]  /*b2d0*/  BSSY.RECONVERGENT B6, `(.L_x_141) ;  /* 0x0000015000067945 */ /* 0x000fe80003800200 */
[----:B--2---:R-:W-:Y:S04]  /*b2e0*/  SHF.R.U32.HI R0, RZ, 0x15, R16 ;  /* 0x00000015ff007819 */ /* 0x004fe80000011610 */
[----:B------:R-:W-:Y:S11]  /*b2f0*/  LOP3.LUT P0, RZ, R0, 0x3, R143, 0x48, !PT ;  /* 0x0000000300ff7812 */ /* 0x000ff6000780488f */
[----:B------:R-:W-:Y:S02]  /*b300*/  @!UPT UIADD3 URZ, UPT, UPT, URZ, URZ, URZ ;  /* 0x000000fffffff290 */ /* 0x000fe4000fffe0ff */
[----:B------:R-:W-:Y:S05]  /*b310*/  @!P0 BRA `(.L_x_142) ;  /* 0x0000000000408947 */ /* 0x000fea0003800000 */
[----:B------:R-:W2:Y:S01]  /*b320*/  LDCU.64 UR8, c[0x4][0x70] ;  /* 0x01000e00ff0877ac */ /* 0x000ea20008000a00 */
[----:B------:R-:W-:Y:S01]  /*b330*/  MOV R15, 0x0 ;  /* 0x00000000000f7802 */ /* 0x000fe20000000f00 */
[----:B------:R-:W-:Y:S02]  /*b340*/  HFMA2 R12, -RZ, RZ, 0, 5.9604644775390625e-08 ;  /* 0x00000001ff0c7431 */ /* 0x000fe400000001ff */
[----:B------:R-:W-:Y:S02]  /*b350*/  IMAD.MOV.U32 R8, RZ, RZ, 0x192 ;  /* 0x00000192ff087424 */ /* 0x000fe400078e00ff */
[----:B------:R-:W-:Y:S01]  /*b360*/  IMAD.MOV.U32 R13, RZ, RZ, RZ ;  /* 0x000000ffff0d7224 */ /* 0x000fe200078e00ff */
[----:B------:R-:W5:Y:S01]  /*b370*/  LDCU.64 UR6, c[0x4][0x78] ;  /* 0x01000f00ff0677ac */ /* 0x000f620008000a00 */
[----:B------:R-:W1:Y:S01]  /*b380*/  LDC.64 R14, c[0x4][R15] ;  /* 0x010000000f0e7b82 */ /* 0x000e620000000a00 */
[----:B------:R-:W3:Y:S01]  /*b390*/  LDCU.64 UR4, c[0x4][0x10] ;  /* 0x01000200ff0477ac */ /* 0x000ee20008000a00 */
[----:B--2---:R-:W-:Y:S01]  /*b3a0*/  MOV R5, UR9 ;  /* 0x0000000900057c02 */ /* 0x004fe20008000f00 */
[----:B------:R-:W-:Y:S01]  /*b3b0*/  IMAD.U32 R4, RZ, RZ, UR8 ;  /* 0x00000008ff047e24 */ /* 0x000fe2000f8e00ff */
[----:B-----5:R-:W-:Y:S01]  /*b3c0*/  MOV R7, UR7 ;  /* 0x0000000700077c02 */ /* 0x020fe20008000f00 */
[----:B------:R-:W-:Y:S01]  /*b3d0*/  IMAD.U32 R6, RZ, RZ, UR6 ;  /* 0x00000006ff067e24 */ /* 0x000fe2000f8e00ff */
[----:B---3--:R-:W-:Y:S01]  /*b3e0*/  MOV R11, UR5 ;  /* 0x00000005000b7c02 */ /* 0x008fe20008000f00 */
[----:B------:R-:W-:Y:S02]  /*b3f0*/  IMAD.U32 R10, RZ, RZ, UR4 ;  /* 0x00000004ff0a7e24 */ /* 0x000fe4000f8e00ff */
[----:B------:R-:W-:Y:S07]  /*b400*/  LEPC R20, `(.L_x_142) ;  /* 0x000000001014794e */ /* 0x000fee0000000000 */
[----:B-1--4-:R-:W-:Y:S05]  /*b410*/  CALL.ABS.NOINC R14 ;  /* 0x000000000e007343 */ /* 0x012fea0003c00000 */
.L_x_142:
[----:B------:R-:W-:Y:S05]  /*b420*/  BSYNC.RECONVERGENT B6 ;  /* 0x0000000000067941 */ /* 0x000fea0003800200 */
.L_x_141:
[----:B---3--:R-:W-:Y:S01]  /*b430*/  SHF.L.U32 R0, R76, 0x10, RZ ;  /* 0x000000104c007819 */ /* 0x008fe200000006ff */
[----:B------:R-:W-:Y:S05]  /*b440*/  WARPSYNC.ALL ;  /* 0x0000000000007948 */ /* 0x000fea0003800000 */
[----:B------:R-:W-:Y:S01]  /*b450*/  R2UR UR4, R16 ;  /* 0x00000000100472ca */ /* 0x000fe200000e0000 */
[----:B------:R-:W-:Y:S01]  /*b460*/  BSSY.RECONVERGENT B0, `(.L_x_143) ;  /* 0x00000fc000007945 */ /* 0x000fe20003800200 */
[----:B------:R-:W-:Y:S02]  /*b470*/  LOP3.LUT R3, R76, 0xffff0000, RZ, 0xc0, !PT ;  /* 0xffff00004c037812 */ /* 0x000fe400078ec0ff */
[C---:B------:R-:W-:Y:S02]  /*b480*/  SHF.L.U32 R69, R77.reuse, 0x10, RZ ;  /* 0x000000104d457819 */ /* 0x040fe400000006ff */
[----:B------:R-:W-:Y:S02]  /*b490*/  LOP3.LUT R70, R77, 0xffff0000, RZ, 0xc0, !PT ;  /* 0xffff00004d467812 */ /* 0x000fe400078ec0ff */
[C---:B------:R-:W-:Y:S02]  /*b4a0*/  SHF.L.U32 R72, R78.reuse, 0x10, RZ ;  /* 0x000000104e487819 */ /* 0x040fe400000006ff */
[----:B------:R-:W-:Y:S02]  /*b4b0*/  LOP3.LUT R73, R78, 0xffff0000, RZ, 0xc0, !PT ;  /* 0xffff00004e497812 */ /* 0x000fe400078ec0ff */
[C---:B------:R-:W-:Y:S01]  /*b4c0*/  SHF.L.U32 R74, R79.reuse, 0x10, RZ ;  /* 0x000000104f4a7819 */ /* 0x040fe200000006ff */
[----:B------:R-:W2:Y:S01]  /*b4d0*/  LDTM.x64 R4, tmem[UR4] ;  /* 0x00000004000479ee */ /* 0x000ea20008340000 */
[----:B------:R-:W-:Y:S02]  /*b4e0*/  LOP3.LUT R75, R79, 0xffff0000, RZ, 0xc0, !PT ;  /* 0xffff00004f4b7812 */ /* 0x000fe400078ec0ff */
[C---:B-1----:R-:W-:Y:S02]  /*b4f0*/  SHF.L.U32 R76, R80.reuse, 0x10, RZ ;  /* 0x00000010504c7819 */ /* 0x042fe400000006ff */
[----:B------:R-:W-:Y:S02]  /*b500*/  LOP3.LUT R77, R80, 0xffff0000, RZ, 0xc0, !PT ;  /* 0xffff0000504d7812 */ /* 0x000fe400078ec0ff */
[C---:B------:R-:W-:Y:S02]  /*b510*/  SHF.L.U32 R78, R81.reuse, 0x10, RZ ;  /* 0x00000010514e7819 */ /* 0x040fe400000006ff */
[----:B------:R-:W-:Y:S02]  /*b520*/  LOP3.LUT R79, R81, 0xffff0000, RZ, 0xc0, !PT ;  /* 0xffff0000514f7812 */ /* 0x000fe400078ec0ff */
[C---:B------:R-:W-:Y:S02]  /*b530*/  SHF.L.U32 R80, R82.reuse, 0x10, RZ ;  /* 0x0000001052507819 */ /* 0x040fe400000006ff */
[----:B------:R-:W-:Y:S02]  /*b540*/  LOP3.LUT R81, R82, 0xffff0000, RZ, 0xc0, !PT ;  /* 0xffff000052517812 */ /* 0x000fe400078ec0ff */
[C---:B------:R-:W-:Y:S02]  /*b550*/  SHF.L.U32 R82, R83.reuse, 0x10, RZ ;  /* 0x0000001053527819 */ /* 0x040fe400000006ff */
[----:B------:R-:W-:Y:S02]  /*b560*/  LOP3.LUT R83, R83, 0xffff0000, RZ, 0xc0, !PT ;  /* 0xffff000053537812 */ /* 0x000fe400078ec0ff */
[C---:B----4-:R-:W-:Y:S02]  /*b570*/  SHF.L.U32 R84, R88.reuse, 0x10, RZ ;  /* 0x0000001058547819 */ /* 0x050fe400000006ff */
[----:B------:R-:W-:Y:S02]  /*b580*/  LOP3.LUT R85, R88, 0xffff0000, RZ, 0xc0, !PT ;  /* 0xffff000058557812 */ /* 0x000fe400078ec0ff */
[C---:B------:R-:W-:Y:S01]  /*b590*/  SHF.L.U32 R86, R89.reuse, 0x10, RZ ;  /* 0x0000001059567819 */ /* 0x040fe200000006ff */
[C---:B--2---:R-:W-:Y:S01]  /*b5a0*/  FMUL R4, R68.reuse, R4 ;  /* 0x0000000444047220 */ /* 0x044fe20000400000 */
[----:B------:R-:W-:Y:S01]  /*b5b0*/  LOP3.LUT R87, R89, 0xffff0000, RZ, 0xc0, !PT ;  /* 0xffff000059577812 */ /* 0x000fe200078ec0ff */
[----:B------:R-:W-:Y:S01]  /*b5c0*/  FMUL R5, R68, R5 ;  /* 0x0000000544057220 */ /* 0x000fe20000400000 */
[C---:B------:R-:W-:Y:S01]  /*b5d0*/  SHF.L.U32 R88, R90.reuse, 0x10, RZ ;  /* 0x000000105a587819 */ /* 0x040fe200000006ff */
[C---:B------:R-:W-:Y:S01]  /*b5e0*/  FFMA R4, R71.reuse, R0, R4 ;  /* 0x0000000047047223 */ /* 0x040fe20000000004 */
[----:B------:R-:W-:Y:S01]  /*b5f0*/  LOP3.LUT R89, R90, 0xffff0000, RZ, 0xc0, !PT ;  /* 0xffff00005a597812 */ /* 0x000fe200078ec0ff */
[----:B------:R-:W-:Y:S01]  /*b600*/  FFMA R5, R71, R3, R5 ;  /* 0x0000000347057223 */ /* 0x000fe20000000005 */
[C---:B------:R-:W-:Y:S01]  /*b610*/  SHF.L.U32 R90, R91.reuse, 0x10, RZ ;  /* 0x000000105b5a7819 */ /* 0x040fe200000006ff */
[C---:B------:R-:W-:Y:S01]  /*b620*/  FMUL R6, R68.reuse, R6 ;  /* 0x0000000644067220 */ /* 0x040fe20000400000 */
[----:B------:R-:W-:Y:S01]  /*b630*/  LOP3.LUT R91, R91, 0xffff0000, RZ, 0xc0, !PT ;  /* 0xffff00005b5b7812 */ /* 0x000fe200078ec0ff */
[----:B------:R-:W-:Y:S01]  /*b640*/  FMUL R7, R68, R7 ;  /* 0x0000000744077220 */ /* 0x000fe20000400000 */
[----:B------:R-:W-:Y:S01]  /*b650*/  F2FP.BF16.F32.PACK_AB R4, R5, R4 ;  /* 0x000000040504723e */ /* 0x000fe200000010ff */
[C---:B------:R-:W-:Y:S01]  /*b660*/  FFMA R6, R71.reuse, R69, R6 ;  /* 0x0000004547067223 */ /* 0x040fe20000000006 */
[C---:B------:R-:W-:Y:S01]  /*b670*/  SHF.L.U32 R92, R96.reuse, 0x10, RZ ;  /* 0x00000010605c7819 */ /* 0x040fe200000006ff */
[----:B------:R-:W-:Y:S01]  /*b680*/  FFMA R7, R71, R70, R7 ;  /* 0x0000004647077223 */ /* 0x000fe20000000007 */
[----:B------:R-:W-:Y:S01]  /*b690*/  LOP3.LUT R93, R96, 0xffff0000, RZ, 0xc0, !PT ;  /* 0xffff0000605d7812 */ /* 0x000fe200078ec0ff */
[C---:B------:R-:W-:Y:S01]  /*b6a0*/  FMUL R8, R68.reuse, R8 ;  /* 0x0000000844087220 */ /* 0x040fe20000400000 */
[----:B------:R-:W-:Y:S01]  /*b6b0*/  SHF.L.U32 R94, R97, 0x10, RZ ;  /* 0x00000010615e7819 */ /* 0x000fe200000006ff */
[----:B------:R-:W-:Y:S01]  /*b6c0*/  FMUL R9, R68, R9 ;  /* 0x0000000944097220 */ /* 0x000fe20000400000 */
[----:B------:R-:W-:Y:S01]  /*b6d0*/  F2FP.BF16.F32.PACK_AB R5, R7, R6 ;  /* 0x000000060705723e */ /* 0x000fe200000010ff */
[----:B------:R-:W-:Y:S01]  /*b6e0*/  FFMA R8, R71, R72, R8 ;  /* 0x0000004847087223 */ /* 0x000fe20000000008 */
[----:B------:R-:W-:Y:S01]  /*b6f0*/  LOP3.LUT R95, R97, 0xffff0000, RZ, 0xc0, !PT ;  /* 0xffff0000615f7812 */ /* 0x000fe200078ec0ff */
[----:B------:R-:W-:Y:S01]  /*b700*/  FFMA R9, R71, R73, R9 ;  /* 0x0000004947097223 */ /* 0x000fe20000000009 */
[----:B------:R-:W-:Y:S01]  /*b710*/  SHF.L.U32 R96, R98, 0x10, RZ ;  /* 0x0000001062607819 */ /* 0x000fe200000006ff */
[----:B------:R-:W-:Y:S01]  /*b720*/  FMUL R10, R68, R10 ;  /* 0x0000000a440a7220 */ /* 0x000fe20000400000 */
[----:B------:R-:W-:Y:S01]  /*b730*/  LOP3.LUT R97, R98, 0xffff0000, RZ, 0xc0, !PT ;  /* 0xffff000062617812 */ /* 0x000fe200078ec0ff */
[C---:B------:R-:W-:Y:S01]  /*b740*/  FMUL R11, R68.reuse, R11 ;  /* 0x0000000b440b7220 */ /* 0x040fe20000400000 */
[----:B------:R-:W-:Y:S01]  /*b750*/  F2FP.BF16.F32.PACK_AB R6, R9, R8 ;  /* 0x000000080906723e */ /* 0x000fe200000010ff */
[----:B------:R-:W-:Y:S01]  /*b760*/  FFMA R10, R71, R74, R10 ;  /* 0x0000004a470a7223 */ /* 0x000fe2000000000a */
[----:B------:R-:W-:Y:S01]  /*b770*/  SHF.L.U32 R98, R99, 0x10, RZ ;  /* 0x0000001063627819 */ /* 0x000fe200000006ff */
[----:B------:R-:W-:Y:S01]  /*b780*/  FFMA R11, R71, R75, R11 ;  /* 0x0000004b470b7223 */ /* 0x000fe2000000000b */
[----:B------:R-:W-:Y:S01]  /*b790*/  LOP3.LUT R99, R99, 0xffff0000, RZ, 0xc0, !PT ;  /* 0xffff000063637812 */ /* 0x000fe200078ec0ff */
[----:B------:R-:W-:Y:S01]  /*b7a0*/  FMUL R0, R68, R12 ;  /* 0x0000000c44007220 */ /* 0x000fe20000400000 */
[----:B------:R-:W-:Y:S01]  /*b7b0*/  SHF.L.U32 R100, R104, 0x10, RZ ;  /* 0x0000001068647819 */ /* 0x000fe200000006ff */
[C---:B------:R-:W-:Y:S01]  /*b7c0*/  FMUL R3, R68.reuse, R13 ;  /* 0x0000000d44037220 */ /* 0x040fe20000400000 */
[----:B------:R-:W-:Y:S01]  /*b7d0*/  F2FP.BF16.F32.PACK_AB R7, R11, R10 ;  /* 0x0000000a0b07723e */ /* 0x000fe200000010ff */
[----:B------:R-:W-:Y:S01]  /*b7e0*/  FMUL R14, R68, R14 ;  /* 0x0000000e440e7220 */ /* 0x000fe20000400000 */
[----:B------:R-:W-:Y:S01]  /*b7f0*/  LOP3.LUT R101, R104, 0xffff0000, RZ, 0xc0, !PT ;  /* 0xffff000068657812 */ /* 0x000fe200078ec0ff */
[C---:B------:R-:W-:Y:S01]  /*b800*/  FMUL R15, R68.reuse, R15 ;  /* 0x0000000f440f7220 */ /* 0x040fe20000400000 */
[----:B------:R-:W-:Y:S01]  /*b810*/  SHF.L.U32 R102, R105, 0x10, RZ ;  /* 0x0000001069667819 */ /* 0x000fe200000006ff */
[----:B------:R-:W-:Y:S01]  /*b820*/  FFMA R0, R71, R76, R0 ;  /* 0x0000004c47007223 */ /* 0x000fe20000000000 */
[----:B------:R-:W-:Y:S01]  /*b830*/  LOP3.LUT R103, R105, 0xffff0000, RZ, 0xc0, !PT ;  /* 0xffff000069677812 */ /* 0x000fe200078ec0ff */
[----:B------:R-:W-:Y:S01]  /*b840*/  FMUL R12, R68, R16 ;  /* 0x00000010440c7220 */ /* 0x000fe20000400000 */
[C---:B------:R-:W-:Y:S01]  /*b850*/  SHF.L.U32 R104, R106.reuse, 0x10, RZ ;  /* 0x000000106a687819 */ /* 0x040fe200000006ff */
[----:B------:R-:W-:Y:S01]  /*b860*/  FFMA R3, R71, R77, R3 ;  /* 0x0000004d47037223 */ /* 0x000fe20000000003 */
[----:B------:R-:W-:Y:S01]  /*b870*/  LOP3.LUT R105, R106, 0xffff0000, RZ, 0xc0, !PT ;  /* 0xffff00006a697812 */ /* 0x000fe200078ec0ff */
[C---:B------:R-:W-:Y:S01]  /*b880*/  FMUL R13, R68.reuse, R17 ;  /* 0x00000011440d7220 */ /* 0x040fe20000400000 */
[----:B------:R-:W-:Y:S01]  /*b890*/  SHF.L.U32 R106, R107, 0x10, RZ ;  /* 0x000000106b6a7819 */ /* 0x000fe200000006ff */
[----:B------:R-:W-:Y:S01]  /*b8a0*/  FFMA R14, R71, R78, R14 ;  /* 0x0000004e470e7223 */ /* 0x000fe2000000000e */
[----:B------:R-:W-:Y:S01]  /*b8b0*/  F2FP.BF16.F32.PACK_AB R8, R3, R0 ;  /* 0x000000000308723e */ /* 0x000fe200000010ff */
[----:B------:R-:W-:Y:S01]  /*b8c0*/  FMUL R18, R68, R18 ;  /* 0x0000001244127220 */ /* 0x000fe20000400000 */
[----:B------:R-:W-:Y:S01]  /*b8d0*/  LOP3.LUT R107, R107, 0xffff0000, RZ, 0xc0, !PT ;  /* 0xffff00006b6b7812 */ /* 0x000fe200078ec0ff */
[----:B------:R-:W-:Y:S01]  /*b8e0*/  FFMA R15, R71, R79, R15 ;  /* 0x0000004f470f7223 */ /* 0x000fe2000000000f */
[----:B------:R-:W-:Y:S01]  /*b8f0*/  SHF.L.U32 R108, R112, 0x10, RZ ;  /* 0x00000010706c7819 */ /* 0x000fe200000006ff */
[----:B------:R-:W-:Y:S01]  /*b900*/  FMUL R19, R68, R19 ;  /* 0x0000001344137220 */ /* 0x000fe20000400000 */
[----:B------:R-:W-:Y:S01]  /*b910*/  LOP3.LUT R109, R112, 0xffff0000, RZ, 0xc0, !PT ;  /* 0xffff0000706d7812 */ /* 0x000fe200078ec0ff */
[----:B------:R1:W-:Y:S01]  /*b920*/  STS.128 [R164+UR46+0xc400], R4 ;  /* 0x00c40004a4007988 */ /* 0x0003e20008000c2e */
[----:B------:R-:W-:Y:S01]  /*b930*/  F2FP.BF16.F32.PACK_AB R9, R15, R14 ;  /* 0x0000000e0f09723e */ /* 0x000fe200000010ff */
[C---:B------:R-:W-:Y:S01]  /*b940*/  FFMA R12, R71.reuse, R80, R12 ;  /* 0x00000050470c7223 */ /* 0x040fe2000000000c */
[C---:B------:R-:W-:Y:S01]  /*b950*/  FFMA R13, R71.reuse, R81, R13 ;  /* 0x00000051470d7223 */ /* 0x040fe2000000000d */
[----:B------:R-:W-:Y:S01]  /*b960*/  FFMA R18, R71, R82, R18 ;  /* 0x0000005247127223 */ /* 0x000fe20000000012 */
[----:B------:R-:W-:Y:S01]  /*b970*/  SHF.L.U32 R110, R113, 0x10, RZ ;  /* 0x00000010716e7819 */ /* 0x000fe200000006ff */
[----:B------:R-:W-:Y:S01]  /*b980*/  FFMA R19, R71, R83, R19 ;  /* 0x0000005347137223 */ /* 0x000fe20000000013 */
[C---:B------:R-:W-:Y:S01]  /*b990*/  FMUL R16, R68.reuse, R20 ;  /* 0x0000001444107220 */ /* 0x040fe20000400000 */
[----:B------:R-:W-:Y:S01]  /*b9a0*/  F2FP.BF16.F32.PACK_AB R10, R13, R12 ;  /* 0x0000000c0d0a723e */ /* 0x000fe200000010ff */
[C---:B------:R-:W-:Y:S01]  /*b9b0*/  FMUL R17, R68.reuse, R21 ;  /* 0x0000001544117220 */ /* 0x040fe20000400000 */
[C---:B------:R-:W-:Y:S01]  /*b9c0*/  FMUL R22, R68.reuse, R22 ;  /* 0x0000001644167220 */ /* 0x040fe20000400000 */
[----:B------:R-:W-:Y:S01]  /*b9d0*/  F2FP.BF16.F32.PACK_AB R11, R19, R18 ;  /* 0x00000012130b723e */ /* 0x000fe200000010ff */
[C---:B------:R-:W-:Y:S01]  /*b9e0*/  FFMA R16, R71.reuse, R84, R16 ;  /* 0x0000005447107223 */ /* 0x040fe20000000010 */
[----:B------:R-:W-:Y:S01]  /*b9f0*/  FFMA R17, R71, R85, R17 ;  /* 0x0000005547117223 */ /* 0x000fe20000000011 */
[----:B------:R-:W-:Y:S01]  /*ba00*/  LOP3.LUT R111, R113, 0xffff0000, RZ, 0xc0, !PT ;  /* 0xffff0000716f7812 */ /* 0x000fe200078ec0ff */
[----:B------:R-:W-:Y:S01]  /*ba10*/  FFMA R22, R71, R86, R22 ;  /* 0x0000005647167223 */ /* 0x000fe20000000016 */
[----:B------:R1:W-:Y:S01]  /*ba20*/  STS.128 [R163+0xc400], R8 ;  /* 0x00c40008a3007388 */ /* 0x0003e20000000c00 */
[C---:B------:R-:W-:Y:S01]  /*ba30*/  FMUL R23, R68.reuse, R23 ;  /* 0x0000001744177220 */ /* 0x040fe20000400000 */
[----:B------:R-:W-:Y:S01]  /*ba40*/  F2FP.BF16.F32.PACK_AB R16, R17, R16 ;  /* 0x000000101110723e */ /* 0x000fe200000010ff */
[C---:B------:R-:W-:Y:S01]  /*ba50*/  FMUL R20, R68.reuse, R24 ;  /* 0x0000001844147220 */ /* 0x040fe20000400000 */
[----:B------:R-:W-:Y:S01]  /*ba60*/  FMUL R21, R68, R25 ;  /* 0x0000001944157220 */ /* 0x000fe20000400000 */
[C---:B------:R-:W-:Y:S01]  /*ba70*/  SHF.L.U32 R112, R114.reuse, 0x10, RZ ;  /* 0x0000001072707819 */ /* 0x040fe200000006ff */
[C---:B------:R-:W-:Y:S01]  /*ba80*/  FFMA R23, R71.reuse, R87, R23 ;  /* 0x0000005747177223 */ /* 0x040fe20000000017 */
[C---:B------:R-:W-:Y:S01]  /*ba90*/  FFMA R20, R71.reuse, R88, R20 ;  /* 0x0000005847147223 */ /* 0x040fe20000000014 */
[----:B------:R-:W-:Y:S01]  /*baa0*/  LOP3.LUT R113, R114, 0xffff0000, RZ, 0xc0, !PT ;  /* 0xffff000072717812 */ /* 0x000fe200078ec0ff */
        /* <DEDUP_REMOVED lines=8> */
[----:B------:R-:W-:Y:S01]  /*bb30*/  SHF.L.U32 R114, R115, 0x10, RZ ;  /* 0x0000001073727819 */ /* 0x000fe200000006ff */
[----:B------:R-:W-:Y:S01]  /*bb40*/  FFMA R24, R71, R92, R24 ;  /* 0x0000005c47187223 */ /* 0x000fe20000000018 */
[C---:B------:R-:W-:Y:S01]  /*bb50*/  FMUL R25, R68.reuse, R29 ;  /* 0x0000001d44197220 */ /* 0x040fe20000400000 */
[----:B------:R-:W-:Y:S01]  /*bb60*/  LOP3.LUT R115, R115, 0xffff0000, RZ, 0xc0, !PT ;  /* 0xffff000073737812 */ /* 0x000fe200078ec0ff */
[C---:B------:R-:W-:Y:S01]  /*bb70*/  FMUL R30, R68.reuse, R30 ;  /* 0x0000001e441e7220 */ /* 0x040fe20000400000 */
[----:B------:R-:W-:Y:S01]  /*bb80*/  F2FP.BF16.F32.PACK_AB R19, R27, R26 ;  /* 0x0000001a1b13723e */ /* 0x000fe200000010ff */
[C---:B------:R-:W-:Y:S01]  /*bb90*/  FFMA R25, R71.reuse, R93, R25 ;  /* 0x0000005d47197223 */ /* 0x040fe20000000019 */
[----:B------:R-:W-:Y:S01]  /*bba0*/  FMUL R31, R68, R31 ;  /* 0x0000001f441f7220 */ /* 0x000fe20000400000 */
[----:B------:R-:W-:Y:S01]  /*bbb0*/  FFMA R30, R71, R94, R30 ;  /* 0x0000005e471e7223 */ /* 0x000fe2000000001e */
[----:B------:R-:W-:Y:S01]  /*bbc0*/  SHF.L.U32 R116, R120, 0x10, RZ ;  /* 0x0000001078747819 */ /* 0x000fe200000006ff */
[----:B------:R1:W-:Y:S01]  /*bbd0*/  STS.128 [R162+0xc400], R16 ;  /* 0x00c40010a2007388 */ /* 0x0003e20000000c00 */
[----:B------:R-:W-:Y:S01]  /*bbe0*/  F2FP.BF16.F32.PACK_AB R24, R25, R24 ;  /* 0x000000181918723e */ /* 0x000fe200000010ff */
[C---:B------:R-:W-:Y:S01]  /*bbf0*/  FFMA R31, R71.reuse, R95, R31 ;  /* 0x0000005f471f7223 */ /* 0x040fe2000000001f */
[C---:B------:R-:W-:Y:S01]  /*bc00*/  FMUL R28, R68.reuse, R32 ;  /* 0x00000020441c7220 */ /* 0x040fe20000400000 */
[C---:B------:R-:W-:Y:S01]  /*bc10*/  FMUL R29, R68.reuse, R33 ;  /* 0x00000021441d7220 */ /* 0x040fe20000400000 */
[----:B------:R-:W-:Y:S01]  /*bc20*/  FMUL R34, R68, R34 ;  /* 0x0000002244227220 */ /* 0x000fe20000400000 */
[----:B------:R-:W-:Y:S01]  /*bc30*/  LOP3.LUT R117, R120, 0xffff0000, RZ, 0xc0, !PT ;  /* 0xffff000078757812 */ /* 0x000fe200078ec0ff */
[----:B------:R-:W-:Y:S01]  /*bc40*/  FFMA R28, R71, R96, R28 ;  /* 0x00000060471c7223 */ /* 0x000fe2000000001c */
[----:B------:R-:W-:Y:S01]  /*bc50*/  F2FP.BF16.F32.PACK_AB R25, R31, R30 ;  /* 0x0000001e1f19723e */ /* 0x000fe200000010ff */
[C---:B------:R-:W-:Y:S01]  /*bc60*/  FFMA R29, R71.reuse, R97, R29 ;  /* 0x00000061471d7223 */ /* 0x040fe2000000001d */
[----:B------:R-:W-:Y:S01]  /*bc70*/  FFMA R34, R71, R98, R34 ;  /* 0x0000006247227223 */ /* 0x000fe20000000022 */
[C---:B------:R-:W-:Y:S01]  /*bc80*/  FMUL R35, R68.reuse, R35 ;  /* 0x0000002344237220 */ /* 0x040fe20000400000 */
[----:B------:R-:W-:Y:S01]  /*bc90*/  SHF.L.U32 R118, R121, 0x10, RZ ;  /* 0x0000001079767819 */ /* 0x000fe200000006ff */
[C---:B------:R-:W-:Y:S01]  /*bca0*/  FMUL R32, R68.reuse, R36 ;  /* 0x0000002444207220 */ /* 0x040fe20000400000 */
[----:B------:R-:W-:Y:S01]  /*bcb0*/  F2FP.BF16.F32.PACK_AB R26, R29, R28 ;  /* 0x0000001c1d1a723e */ /* 0x000fe200000010ff */
[C---:B------:R-:W-:Y:S01]  /*bcc0*/  FFMA R35, R71.reuse, R99, R35 ;  /* 0x0000006347237223 */ /* 0x040fe20000000023 */
[C---:B------:R-:W-:Y:S01]  /*bcd0*/  FMUL R33, R68.reuse, R37 ;  /* 0x0000002544217220 */ /* 0x040fe20000400000 */
[----:B------:R-:W-:Y:S01]  /*bce0*/  FFMA R32, R71, R100, R32 ;  /* 0x0000006447207223 */ /* 0x000fe20000000020 */
        /* <DEDUP_REMOVED lines=29> */
[C---:B------:R-:W-:Y:S01]  /*bec0*/  FMUL R47, R68.reuse, R47 ;  /* 0x0000002f442f7220 */ /* 0x040fe20000400000 */
[C---:B------:R-:W-:Y:S01]  /*bed0*/  FMUL R44, R68.reuse, R48 ;  /* 0x00000030442c7220 */ /* 0x040fe20000400000 */
[----:B------:R-:W-:Y:S01]  /*bee0*/  FMUL R45, R68, R49 ;  /* 0x00000031442d7220 */ /* 0x000fe20000400000 */
[----:B------:R1:W-:Y:S01]  /*bef0*/  STS.128 [R149+0xc400], R32 ;  /* 0x00c4002095007388 */ /* 0x0003e20000000c00 */
[C---:B------:R-:W-:Y:S01]  /*bf00*/  SHF.L.U32 R124, R128.reuse, 0x10, RZ ;  /* 0x00000010807c7819 */ /* 0x040fe200000006ff */
[----:B------:R-:W-:Y:S01]  /*bf10*/  FFMA R46, R71, R110, R46 ;  /* 0x0000006e472e7223 */ /* 0x000fe2000000002e */
[----:B------:R-:W-:Y:S01]  /*bf20*/  F2FP.BF16.F32.PACK_AB R40, R41, R40 ;  /* 0x000000282928723e */ /* 0x000fe200000010ff */
[C---:B------:R-:W-:Y:S01]  /*bf30*/  FFMA R47, R71.reuse, R111, R47 ;  /* 0x0000006f472f7223 */ /* 0x040fe2000000002f */
[C---:B------:R-:W-:Y:S01]  /*bf40*/  FFMA R44, R71.reuse, R112, R44 ;  /* 0x00000070472c7223 */ /* 0x040fe2000000002c */
[----:B------:R-:W-:Y:S01]  /*bf50*/  LOP3.LUT R125, R128, 0xffff0000, RZ, 0xc0, !PT ;  /* 0xffff0000807d7812 */ /* 0x000fe200078ec0ff */
[C---:B------:R-:W-:Y:S01]  /*bf60*/  FFMA R45, R71.reuse, R113, R45 ;  /* 0x00000071472d7223 */ /* 0x040fe2000000002d */
        /* <DEDUP_REMOVED lines=14> */
[----:B------:R-:W-:Y:S01]  /*c050*/  FFMA R55, R71, R119, R55 ;  /* 0x0000007747377223 */ /* 0x000fe20000000037 */
[C---:B------:R-:W-:Y:S01]  /*c060*/  FMUL R59, R68.reuse, R59 ;  /* 0x0000003b443b7220 */ /* 0x040fe20000400000 */
[----:B------:R-:W-:Y:S01]  /*c070*/  F2FP.BF16.F32.PACK_AB R41, R47, R46 ;  /* 0x0000002e2f29723e */ /* 0x000fe200000010ff */
[----:B------:R-:W-:Y:S01]  /*c080*/  FFMA R52, R71, R120, R52 ;  /* 0x0000007847347223 */ /* 0x000fe20000000034 */
[----:B------:R-:W-:Y:S01]  /*c090*/  F2FP.BF16.F32.PACK_AB R42, R45, R44 ;  /* 0x0000002c2d2a723e */ /* 0x000fe200000010ff */
[C---:B------:R-:W-:Y:S01]  /*c0a0*/  FMUL R56, R68.reuse, R60 ;  /* 0x0000003c44387220 */ /* 0x040fe20000400000 */
[----:B------:R-:W-:Y:S01]  /*c0b0*/  F2FP.BF16.F32.PACK_AB R43, R51, R50 ;  /* 0x00000032332b723e */ /* 0x000fe200000010ff */
[----:B------:R-:W-:Y:S01]  /*c0c0*/  FFMA R53, R71, R121, R53 ;  /* 0x0000007947357223 */ /* 0x000fe20000000035 */
[----:B------:R-:W-:Y:S01]  /*c0d0*/  SHF.L.U32 R126, R129, 0x10, RZ ;  /* 0x00000010817e7819 */ /* 0x000fe200000006ff */
[C---:B------:R-:W-:Y:S01]  /*c0e0*/  FMUL R57, R68.reuse, R61 ;  /* 0x0000003d44397220 */ /* 0x040fe20000400000 */
[----:B------:R-:W-:Y:S01]  /*c0f0*/  FFMA R58, R71, R122, R58 ;  /* 0x0000007a473a7223 */ /* 0x000fe2000000003a */
[----:B------:R1:W-:Y:S01]  /*c100*/  STS.128 [R160+0xc400], R40 ;  /* 0x00c40028a0007388 */ /* 0x0003e20000000c00 */
[----:B------:R-:W-:Y:S01]  /*c110*/  LOP3.LUT R127, R129, 0xffff0000, RZ, 0xc0, !PT ;  /* 0xffff0000817f7812 */ /* 0x000fe200078ec0ff */
[----:B------:R-:W-:Y:S01]  /*c120*/  FMUL R62, R68, R62 ;  /* 0x0000003e443e7220 */ /* 0x000fe20000400000 */
[C---:B------:R-:W-:Y:S01]  /*c130*/  FFMA R59, R71.reuse, R123, R59 ;  /* 0x0000007b473b7223 */ /* 0x040fe2000000003b */
[----:B------:R-:W-:Y:S01]  /*c140*/  SHF.L.U32 R128, R130, 0x10, RZ ;  /* 0x0000001082807819 */ /* 0x000fe200000006ff */
[----:B------:R-:W-:Y:S01]  /*c150*/  FMUL R63, R68, R63 ;  /* 0x0000003f443f7220 */ /* 0x000fe20000400000 */
[C---:B------:R-:W-:Y:S01]  /*c160*/  FFMA R56, R71.reuse, R124, R56 ;  /* 0x0000007c47387223 */ /* 0x040fe20000000038 */
[----:B------:R-:W-:Y:S01]  /*c170*/  LOP3.LUT R129, R130, 0xffff0000, RZ, 0xc0, !PT ;  /* 0xffff000082817812 */ /* 0x000fe200078ec0ff */
[C---:B------:R-:W-:Y:S01]  /*c180*/  FMUL R60, R68.reuse, R64 ;  /* 0x00000040443c7220 */ /* 0x040fe20000400000 */
[----:B------:R-:W-:Y:S01]  /*c190*/  FFMA R57, R71, R125, R57 ;  /* 0x0000007d47397223 */ /* 0x000fe20000000039 */
[----:B------:R-:W-:Y:S01]  /*c1a0*/  SHF.L.U32 R130, R131, 0x10, RZ ;  /* 0x0000001083827819 */ /* 0x000fe200000006ff */
[C---:B------:R-:W-:Y:S01]  /*c1b0*/  FMUL R61, R68.reuse, R65 ;  /* 0x00000041443d7220 */ /* 0x040fe20000400000 */
        /* <DEDUP_REMOVED lines=17> */
[----:B------:R-:W-:Y:S02]  /*c2d0*/  F2FP.BF16.F32.PACK_AB R59, R67, R66 ;  /* 0x00000042433b723e */ /* 0x000fe400000010ff */
[----:B------:R-:W-:Y:S03]  /*c2e0*/  ISETP.NE.AND P0, PT, R154, RZ, PT ;  /* 0x000000ff9a00720c */ /* 0x000fe60003f05270 */
[----:B------:R1:W-:Y:S01]  /*c2f0*/  STS.128 [R158+0xc400], R56 ;  /* 0x00c400389e007388 */ /* 0x0003e20000000c00 */
[----:B------:R-:W-:Y:S01]  /*c300*/  @!PT LDS RZ, [RZ] ;  /* 0x00000000fffff984 */ /* 0x000fe20000000800 */
[----:B------:R-:W-:Y:S01]  /*c310*/  @!PT LDS RZ, [RZ] ;  /* 0x00000000fffff984 */ /* 0x000fe20000000800 */
[----:B------:R-:W-:Y:S01]  /*c320*/  @!PT LDS RZ, [RZ] ;  /* 0x00000000fffff984 */ /* 0x000fe20000000800 */
[----:B------:R-:W-:Y:S01]  /*c330*/  @!PT LDS RZ, [RZ] ;  /* 0x00000000fffff984 */ /* 0x000fe20000000800 */
[----:B------:R2:W-:Y:S07]  /*c340*/  MEMBAR.ALL.CTA ;  /* 0x0000000000007992 */ /* 0x0005ee0000008000 */
[----:B--2---:R-:W2:Y:S02]  /*c350*/  FENCE.VIEW.ASYNC.S ;  /* 0x00000000000073c6 */ /* 0x004ea40000000000 */
[----:B--2---:R-:W-:Y:S06]  /*c360*/  BAR.SYNC.DEFER_BLOCKING 0x1, 0x80 ;  /* 0x0042000000007b1d */ /* 0x004fec0000010000 */
[----:B------:R-:W-:Y:S05]  /*c370*/  @P0 BRA `(.L_x_144) ;  /* 0x0000000000280947 */ /* 0x000fea0003800000 */
[----:B------:R-:W2:Y:S01]  /*c380*/  LDCU.64 UR6, c[0x0][0x348] ;  /* 0x00006900ff0677ac */ /* 0x000ea20008000a00 */
[----:B------:R-:W-:Y:S02]  /*c390*/  UIADD3 UR9, UPT, UPT, UR53, UR40, URZ ;  /* 0x0000002835097290 */ /* 0x000fe4000fffe0ff */
[----:B------:R-:W-:Y:S01]  /*c3a0*/  UIADD3 UR8, UPT, UPT, UR46, 0xc400, URZ ;  /* 0x0000c4002e087890 */ /* 0x000fe2000fffe0ff */
[----:B------:R-:W-:Y:S01]  /*c3b0*/  UMOV UR10, UR50 ;  /* 0x00000032000a7c82 */ /* 0x000fe20008000000 */
[----:B------:R-:W-:Y:S01]  /*c3c0*/  UMOV UR11, UR36 ;  /* 0x00000024000b7c82 */ /* 0x000fe20008000000 */
[----:B--2---:R-:W-:Y:S04]  /*c3d0*/  UIADD3 UR4, UP0, UPT, UR6, 0xa80, URZ ;  /* 0x00000a8006047890 */ /* 0x004fe8000ff1e0ff */
[----:B------:R-:W-:Y:S09]  /*c3e0*/  UIADD3.X UR5, UPT, UPT, URZ, UR7, URZ, UP0, !UPT ;  /* 0x00000007ff057290 */ /* 0x000ff200087fe4ff */
[----:B------:R2:W-:Y:S01]  /*c3f0*/  UTMASTG.3D [UR8], [UR4] ;  /* 0x00000008040073b5 */ /* 0x0005e20008010000 */
[----:B------:R0:W-:Y:S01]  /*c400*/  UTMACMDFLUSH ;  /* 0x00000000000079b7 */ /* 0x0001e20000000000 */
[----:B--2---:R-:W-:Y:S04]  /*c410*/  DEPBAR.LE SB0, 0x1 ;  /* 0x000080400000791a */ /* 0x004fe80000000000 */
.L_x_144:
[----:B------:R-:W-:Y:S05]  /*c420*/  BSYNC.RECONVERGENT B0 ;  /* 0x0000000000007941 */ /* 0x000fea0003800200 */
.L_x_143:
[----:B------:R-:W-:Y:S01]  /*c430*/  BAR.SYNC.DEFER_BLOCKING 0x1, 0x80 ;  /* 0x0042000000007b1d */ /* 0x000fe20000010000 */
[----:B------:R-:W-:Y:S09]  /*c440*/  UISETP.NE.AND UP0, UPT, UR54, -0x4, UPT ;  /* 0xfffffffc3600788c */ /* 0x000ff2000bf05270 */
[----:B------:R-:W-:Y:S05]  /*c450*/  BRA.U !UP0, `(.L_x_145) ;  /* 0x0000000108247547 */ /* 0x000fea000b800000 */
[----:B------:R-:W-:Y:S01]  /*c460*/  ISETP.NE.AND P0, PT, R157, RZ, PT ;  /* 0x000000ff9d00720c */ /* 0x000fe20003f05270 */
[----:B------:R-:W-:Y:S01]  /*c470*/  IMAD.U32 R0, RZ, RZ, UR52 ;  /* 0x00000034ff007e24 */ /* 0x000fe2000f8e00ff */
[----:B------:R-:W-:Y:S04]  /*c480*/  UIADD3 UR4, UPT, UPT, UR52, 0x1, URZ ;  /* 0x0000000134047890 */ /* 0x000fe8000fffe0ff */
[----:B------:R-:W-:Y:S04]  /*c490*/  UISETP.NE.AND UP0, UPT, UR4, 0x4, UPT ;  /* 0x000000040400788c */ /* 0x000fe8000bf05270 */
[----:B------:R-:W-:Y:S03]  /*c4a0*/  USEL UR52, UR4, URZ, UP0 ;  /* 0x000000ff04347287 */ /* 0x000fe60008000000 */
[----:B------:R-:W-:Y:S05]  /*c4b0*/  @P0 LEA R0, R0, UR46, 0x3 ;  /* 0x0000002e00000c11 */ /* 0x000fea000f8e18ff */
[----:B------:R-:W-:Y:S05]  /*c4c0*/  @P0 VIADD R0, R0, 0x60 ;  /* 0x0000006000000836 */ /* 0x000fea0000000000 */
[----:B------:R-:W-:Y:S04]  /*c4d0*/  @P0 PRMT R0, R165, 0x654, R0 ;  /* 0x00000654a5000816 */ /* 0x000fe80000000000 */
[----:B------:R2:W-:Y:S03]  /*c4e0*/  @P0 SYNCS.ARRIVE.TRANS64.RED.A1T0 RZ, [R0+URZ], RZ ;  /* 0x000000ff00ff09a7 */ /* 0x0005e600081004ff */
.L_x_145:
[----:B------:R-:W-:Y:S01]  /*c4f0*/  R2UR UR6, R156 ;  /* 0x000000009c0672ca */ /* 0x000fe200000e0000 */
[----:B------:R-:W-:Y:S01]  /*c500*/  UIADD3 UR54, UPT, UPT, UR54, 0x4, URZ ;  /* 0x0000000436367890 */ /* 0x000fe2000fffe0ff */
[----:B------:R-:W-:Y:S01]  /*c510*/  R2UR UR5, R144 ;  /* 0x00000000900572ca */ /* 0x000fe200000e0000 */
[----:B------:R-:W-:Y:S01]  /*c520*/  ULOP3.LUT UR39, UR39, 0x1, URZ, 0x3c, !UPT ;  /* 0x0000000127277892 */ /* 0x000fe2000f8e3cff */
[----:B------:R-:W-:Y:S01]  /*c530*/  R2UR UR4, R145 ;  /* 0x00000000910472ca */ /* 0x000fe200000e0000 */
[----:B------:R-:W-:Y:S01]  /*c540*/  UMOV UR36, UR63 ;  /* 0x0000003f00247c82 */ /* 0x000fe20008000000 */
[C---:B------:R-:W-:Y:S04]  /*c550*/  ISETP.NE.AND P0, PT, R148.reuse, 0x2, PT ;  /* 0x000000029400780c */ /* 0x040fe80003f05270 */
[----:B--2---:R-:W-:Y:S02]  /*c560*/  SEL R0, RZ, 0x1, P0 ;  /* 0x00000001ff007807 */ /* 0x004fe40000000000 */
[----:B------:R-:W-:Y:S01]  /*c570*/  SEL R148, R148, RZ, P0 ;  /* 0x000000ff94947207 */ /* 0x000fe20000000000 */
[----:B------:R-:W-:Y:S01]  /*c580*/  UISETP.NE.AND UP0, UPT, UR6, URZ, UPT ;  /* 0x000000ff0600728c */ /* 0x000fe2000bf05270 */
[----:B------:R-:W-:Y:S01]  /*c590*/  LOP3.LUT R150, R150, R0, RZ, 0x3c, !PT ;  /* 0x0000000096967212 */ /* 0x000fe200078e3cff */
[----:B------:R-:W-:Y:S02]  /*c5a0*/  UIADD3 UR16, UPT, UPT, UR37, UR5, URZ ;  /* 0x0000000525107290 */ /* 0x000fe4000fffe0ff */
[----:B------:R-:W-:Y:S05]  /*c5b0*/  UIADD3 UR20, UPT, UPT, UR38, UR4, URZ ;  /* 0x0000000426147290 */ /* 0x000fea000fffe0ff */
[----:B------:R-:W-:Y:S07]  /*c5c0*/  BRA.U UP0, `(.L_x_146) ;  /* 0xffffff9d00a47547 */ /* 0x000fee000b83ffff */
[----:B------:R-:W2:Y:S01]  /*c5d0*/  S2UR UR4, SR_CgaCtaId ;  /* 0x00000000000479c3 */ /* 0x000ea20000008800 */
[----:B------:R-:W3:Y:S01]  /*c5e0*/  LDCU.64 UR6, c[0x0][0xc90] ;  /* 0x00019200ff0677ac */ /* 0x000ee20008000a00 */
[----:B------:R-:W-:Y:S01]  /*c5f0*/  UIADD3 UR8, UPT, UPT, UR46, 0xe0, URZ ;  /* 0x000000e02e087890 */ /* 0x000fe2000fffe0ff */
[----:B---3--:R-:W-:-:S04]  /*c600*/  ISETP.NE.U32.AND P1, PT, RZ, UR6, PT ;  /* 0x00000006ff007c0c */ /* 0x008fc8000bf25070 */
[----:B------:R-:W-:Y:S01]  /*c610*/  ISETP.NE.AND.EX P0, PT, RZ, UR7, PT, P1 ;  /* 0x00000007ff007c0c */ /* 0x000fe2000bf05310 */
[----:B--2---:R-:W-:Y:S01]  /*c620*/  ULOP3.LUT UR9, UR4, 0x1, URZ, 0x3c, !UPT ;  /* 0x0000000104097892 */ /* 0x004fe2000f8e3cff */
[----:B------:R-:W2:Y:S03]  /*c630*/  LDCU.64 UR4, c[0x0][0xc88] ;  /* 0x00019100ff0477ac */ /* 0x000ea60008000a00 */
[----:B------:R-:W-:-:S09]  /*c640*/  UPRMT UR8, UR9, 0x654, UR8 ;  /* 0x0000065409087896 */ /* 0x000fd20008000008 */
[----:B------:R-:W-:Y:S01]  /*c650*/  SYNCS.ARRIVE.TRANS64.RED.A1T0 RZ, [UR8], RZ ;  /* 0x000000ffffff79a7 */ /* 0x000fe20008100408 */
[----:B--2---:R-:W-:Y:S01]  /*c660*/  ISETP.NE.U32.AND P2, PT, RZ, UR4, PT ;  /* 0x00000004ff007c0c */ /* 0x004fe2000bf45070 */
[----:B------:R-:W-:Y:S03]  /*c670*/  SYNCS.ARRIVE.TRANS64.A1T0 RZ, [UR46+0xe0], RZ ;  /* 0x0000e0ffffff79a7 */ /* 0x000fe6000810002e */
[----:B------:R-:W-:-:S13]  /*c680*/  ISETP.NE.AND.EX P2, PT, RZ, UR5, PT, P2 ;  /* 0x00000005ff007c0c */ /* 0x000fda000bf45320 */
[----:B------:R-:W-:Y:S05]  /*c690*/  @P2 BRA P0, `(.L_x_147) ;  /* 0x00000000003c2947 */ /* 0x000fea0000000000 */
[----:B------:R-:W-:-:S13]  /*c6a0*/  ISETP.NE.AND.EX P1, PT, RZ, UR7, PT, P1 ;  /* 0x00000007ff007c0c */ /* 0x000fda000bf25310 */
[----:B------:R-:W-:Y:S05]  /*c6b0*/  @P1 BRA `(.L_x_148) ;  /* 0x00000000000c1947 */ /* 0x000fea0003800000 */
[----:B------:R-:W-:-:S13]  /*c6c0*/  FSETP.NEU.AND P0, PT, R71, RZ, PT ;  /* 0x000000ff4700720b */ /* 0x000fda0003f0d000 */
[----:B------:R-:W-:Y:S05]  /*c6d0*/  @!P0 EXIT ;  /* 0x000000000000894d */ /* 0x000fea0003800000 */
[----:B------:R-:W-:Y:S05]  /*c6e0*/  BRA `(.L_x_147) ;  /* 0x0000000000287947 */ /* 0x000fea0003800000 */
.L_x_148:
[----:B------:R-:W-:Y:S01]  /*c6f0*/  ISETP.NE.AND P0, PT, R147, RZ, PT ;  /* 0x000000ff9300720c */ /* 0x000fe20003f05270 */
[----:B------:R-:W-:-:S12]  /*c700*/  BSSY.RECONVERGENT B0, `(.L_x_147) ;  /* 0x0000008000007945 */ /* 0x000fd80003800200 */
[----:B------:R-:W-:Y:S05]  /*c710*/  @P0 BRA `(.L_x_149) ;  /* 0x0000000000100947 */ /* 0x000fea0003800000 */
[----:B------:R-:W-:-:S04]  /*c720*/  ISETP.NE.U32.AND P0, PT, RZ, UR4, PT ;  /* 0x00000004ff007c0c */ /* 0x000fc8000bf05070 */
[----:B------:R-:W-:-:S13]  /*c730*/  ISETP.NE.AND.EX P0, PT, RZ, UR5, PT, P0 ;  /* 0x00000005ff007c0c */ /* 0x000fda000bf05300 */
[----:B------:R-:W-:Y:S05]  /*c740*/  @!P0 EXIT ;  /* 0x000000000000894d */ /* 0x000fea0003800000 */
[----:B------:R-:W-:Y:S05]  /*c750*/  BRA `(.L_x_150) ;  /* 0x0000000000087947 */ /* 0x000fea0003800000 */
.L_x_149:
[----:B------:R-:W-:-:S13]  /*c760*/  FSETP.NEU.AND P0, PT, R71, RZ, PT ;  /* 0x000000ff4700720b */ /* 0x000fda0003f0d000 */
[----:B------:R-:W-:Y:S05]  /*c770*/  @!P0 EXIT ;  /* 0x000000000000894d */ /* 0x000fea0003800000 */
.L_x_150:
[----:B------:R-:W-:Y:S05]  /*c780*/  BSYNC.RECONVERGENT B0 ;  /* 0x0000000000007941 */ /* 0x000fea0003800200 */
.L_x_147:
[----:B------:R-:W2:Y:S01]  /*c790*/  S2UR UR7, SR_CgaCtaId ;  /* 0x00000000000779c3 */ /* 0x000ea20000008800 */
[----:B------:R-:W-:Y:S01]  /*c7a0*/  ULEA UR6, UR52, UR46, 0x3 ;  /* 0x0000002e34067291 */ /* 0x000fe2000f8e18ff */
[----:B------:R-:W-:-:S04]  /*c7b0*/  DEPBAR.LE SB0, 0x0 ;  /* 0x000080000000791a */ /* 0x000fc80000000000 */
[----:B------:R-:W-:-:S04]  /*c7c0*/  UIADD3 UR6, UPT, UPT, UR6, 0x60, URZ ;  /* 0x0000006006067890 */ /* 0x000fc8000fffe0ff */
[----:B--2---:R-:W-:-:S09]  /*c7d0*/  UPRMT UR6, UR7, 0x654, UR6 ;  /* 0x0000065407067896 */ /* 0x004fd20008000006 */
[----:B------:R-:W-:Y:S01]  /*c7e0*/  SYNCS.ARRIVE.TRANS64.RED.A1T0 RZ, [UR6], RZ ;  /* 0x000000ffffff79a7 */ /* 0x000fe20008100406 */
[----:B------:R-:W-:Y:S05]  /*c7f0*/  EXIT ;  /* 0x000000000000794d */ /* 0x000fea0003800000 */
.L_x_24:
[----:B-1----:R1:W2:Y:S02]  /*c800*/  SYNCS.PHASECHK.TRANS64.TRYWAIT P0, [R0+URZ+0xd0], R2 ;  /* 0x0000d002000075a7 */ /* 0x0022a400080011ff */
[----:B--2---:R-:W-:Y:S05]  /*c810*/  @!P0 NANOSLEEP.SYNCS 0x989680 ;  /* 0x009896800000895d */ /* 0x004fea0003900000 */
[----:B------:R-:W2:Y:S02]  /*c820*/  @!P0 SYNCS.PHASECHK.TRANS64 P0, [R0+URZ+0xd0], R2 ;  /* 0x0000d002000085a7 */ /* 0x000ea400080010ff */
[----:B--2---:R-:W-:Y:S05]  /*c830*/  @!P0 BRA `(.L_x_24) ;  /* 0xfffffffc00f08947 */ /* 0x004fea000383ffff */
[----:B------:R-:W-:Y:S05]  /*c840*/  BRA `(.L_x_151) ;  /* 0xffffff54002c7947 */ /* 0x000fea000383ffff */
.L_x_27:
[----:B-1----:R-:W-:-:S07]  /*c850*/  MOV R0, UR5 ;  /* 0x0000000500007c02 */ /* 0x002fce0008000f00 */
.L_x_152:
[----:B-1----:R1:W2:Y:S02]  /*c860*/  SYNCS.PHASECHK.TRANS64.TRYWAIT P0, [R0+URZ+0x20], R3 ;  /* 0x00002003000075a7 */ /* 0x0022a400080011ff */
[----:B--2---:R-:W-:Y:S05]  /*c870*/  @!P0 NANOSLEEP.SYNCS 0x989680 ;  /* 0x009896800000895d */ /* 0x004fea0003900000 */
[----:B------:R-:W2:Y:S02]  /*c880*/  @!P0 SYNCS.PHASECHK.TRANS64 P0, [R0+URZ+0x20], R3 ;  /* 0x00002003000085a7 */ /* 0x000ea400080010ff */
[----:B--2---:R-:W-:Y:S05]  /*c890*/  @!P0 BRA `(.L_x_152) ;  /* 0xfffffffc00f08947 */ /* 0x004fea000383ffff */
[----:B------:R-:W-:Y:S05]  /*c8a0*/  BRA `(.L_x_26) ;  /* 0xffffff5400907947 */ /* 0x000fea000383ffff */
.L_x_36:
[----:B-1----:R-:W-:-:S07]  /*c8b0*/  MOV R0, UR6 ;  /* 0x0000000600007c02 */ /* 0x002fce0008000f00 */
.L_x_153:
[----:B-1----:R1:W2:Y:S02]  /*c8c0*/  SYNCS.PHASECHK.TRANS64.TRYWAIT P0, [R0+URZ+0x20], R3 ;  /* 0x00002003000075a7 */ /* 0x0022a400080011ff */
[----:B--2---:R-:W-:Y:S05]  /*c8d0*/  @!P0 NANOSLEEP.SYNCS 0x989680 ;  /* 0x009896800000895d */ /* 0x004fea0003900000 */
[----:B------:R-:W2:Y:S02]  /*c8e0*/  @!P0 SYNCS.PHASECHK.TRANS64 P0, [R0+URZ+0x20], R3 ;  /* 0x00002003000085a7 */ /* 0x000ea400080010ff */
[----:B--2---:R-:W-:Y:S05]  /*c8f0*/  @!P0 BRA `(.L_x_153) ;  /* 0xfffffffc00f08947 */ /* 0x004fea000383ffff */
[----:B------:R-:W-:Y:S05]  /*c900*/  BRA `(.L_x_35) ;  /* 0xffffff5800b87947 */ /* 0x000fea000383ffff */
.L_x_43:
[----:B-1----:R1:W4:Y:S02]  /*c910*/  SYNCS.PHASECHK.TRANS64.TRYWAIT P0, [R3+URZ+0x90], R0 ;  /* 0x00009000030075a7 */ /* 0x00232400080011ff */
[----:B----4-:R-:W-:Y:S05]  /*c920*/  @!P0 NANOSLEEP.SYNCS 0x989680 ;  /* 0x009896800000895d */ /* 0x010fea0003900000 */
[----:B------:R-:W4:Y:S02]  /*c930*/  @!P0 SYNCS.PHASECHK.TRANS64 P0, [R3+URZ+0x90], R0 ;  /* 0x00009000030085a7 */ /* 0x000f2400080010ff */
[----:B----4-:R-:W-:Y:S05]  /*c940*/  @!P0 BRA `(.L_x_43) ;  /* 0xfffffffc00f08947 */ /* 0x010fea000383ffff */
[----:B------:R-:W-:Y:S05]  /*c950*/  BRA `(.L_x_154) ;  /* 0xffffff5c00bc7947 */ /* 0x000fea000383ffff */
.L_x_47:
[----:B------:R-:W-:-:S07]  /*c960*/  MOV R0, UR4 ;  /* 0x0000000400007c02 */ /* 0x000fce0008000f00 */
.L_x_155:
[----:B-1----:R1:W2:Y:S02]  /*c970*/  SYNCS.PHASECHK.TRANS64.TRYWAIT P0, [R0+URZ], R2 ;  /* 0x00000002000075a7 */ /* 0x0022a400080011ff */
[----:B--2---:R-:W-:Y:S05]  /*c980*/  @!P0 NANOSLEEP.SYNCS 0x989680 ;  /* 0x009896800000895d */ /* 0x004fea0003900000 */
[----:B------:R-:W2:Y:S02]  /*c990*/  @!P0 SYNCS.PHASECHK.TRANS64 P0, [R0+URZ], R2 ;  /* 0x00000002000085a7 */ /* 0x000ea400080010ff */
[----:B--2---:R-:W-:Y:S05]  /*c9a0*/  @!P0 BRA `(.L_x_155) ;  /* 0xfffffffc00f08947 */ /* 0x004fea000383ffff */
[----:B------:R-:W-:Y:S05]  /*c9b0*/  BRA `(.L_x_156) ;  /* 0xffffff6400687947 */ /* 0x000fea000383ffff */
.L_x_48:
[----:B------:R-:W-:-:S07]  /*c9c0*/  MOV R0, UR5 ;  /* 0x0000000500007c02 */ /* 0x000fce0008000f00 */
.L_x_157:
[----:B-1----:R1:W2:Y:S02]  /*c9d0*/  SYNCS.PHASECHK.TRANS64.TRYWAIT P0, [R0+URZ], R3 ;  /* 0x00000003000075a7 */ /* 0x0022a400080011ff */
[----:B--2---:R-:W-:Y:S05]  /*c9e0*/  @!P0 NANOSLEEP.SYNCS 0x989680 ;  /* 0x009896800000895d */ /* 0x004fea0003900000 */
[----:B------:R-:W2:Y:S02]  /*c9f0*/  @!P0 SYNCS.PHASECHK.TRANS64 P0, [R0+URZ], R3 ;  /* 0x00000003000085a7 */ /* 0x000ea400080010ff */
[----:B--2---:R-:W-:Y:S05]  /*ca00*/  @!P0 BRA `(.L_x_157) ;  /* 0xfffffffc00f08947 */ /* 0x004fea000383ffff */
[----:B------:R-:W-:Y:S05]  /*ca10*/  BRA `(.L_x_158) ;  /* 0xffffff6400747947 */ /* 0x000fea000383ffff */
.L_x_49:
[----:B------:R-:W-:-:S07]  /*ca20*/  MOV R0, UR5 ;  /* 0x0000000500007c02 */ /* 0x000fce0008000f00 */
.L_x_159:
[----:B-1----:R1:W2:Y:S02]  /*ca30*/  SYNCS.PHASECHK.TRANS64.TRYWAIT P0, [R0+URZ], R3 ;  /* 0x00000003000075a7 */ /* 0x0022a400080011ff */
[----:B--2---:R-:W-:Y:S05]  /*ca40*/  @!P0 NANOSLEEP.SYNCS 0x989680 ;  /* 0x009896800000895d */ /* 0x004fea0003900000 */
[----:B------:R-:W2:Y:S02]  /*ca50*/  @!P0 SYNCS.PHASECHK.TRANS64 P0, [R0+URZ], R3 ;  /* 0x00000003000085a7 */ /* 0x000ea400080010ff */
[----:B--2---:R-:W-:Y:S05]  /*ca60*/  @!P0 BRA `(.L_x_159) ;  /* 0xfffffffc00f08947 */ /* 0x004fea000383ffff */
[----:B------:R-:W-:Y:S05]  /*ca70*/  BRA `(.L_x_160) ;  /* 0xffffff6400807947 */ /* 0x000fea000383ffff */
.L_x_52:
[----:B-1----:R1:W2:Y:S02]  /*ca80*/  SYNCS.PHASECHK.TRANS64.TRYWAIT P0, [R2+URZ+0xc0], R4 ;  /* 0x0000c004020075a7 */ /* 0x0022a400080011ff */
[----:B--2---:R-:W-:Y:S05]  /*ca90*/  @!P0 NANOSLEEP.SYNCS 0x989680 ;  /* 0x009896800000895d */ /* 0x004fea0003900000 */
[----:B------:R-:W2:Y:S02]  /*caa0*/  @!P0 SYNCS.PHASECHK.TRANS64 P0, [R2+URZ+0xc0], R4 ;  /* 0x0000c004020085a7 */ /* 0x000ea400080010ff */
[----:B--2---:R-:W-:Y:S05]  /*cab0*/  @!P0 BRA `(.L_x_52) ;  /* 0xfffffffc00f08947 */ /* 0x004fea000383ffff */
[----:B------:R-:W-:Y:S05]  /*cac0*/  BRA `(.L_x_161) ;  /* 0xffffff6400e47947 */ /* 0x000fea000383ffff */
.L_x_53:
[----:B------:R-:W-:-:S07]  /*cad0*/  MOV R2, UR4 ;  /* 0x0000000400027c02 */ /* 0x000fce0008000f00 */
.L_x_162:
[----:B-1----:R1:W2:Y:S02]  /*cae0*/  SYNCS.PHASECHK.TRANS64.TRYWAIT P0, [R2+URZ+0xa0], R5 ;  /* 0x0000a005020075a7 */ /* 0x0022a400080011ff */
[----:B--2---:R-:W-:Y:S05]  /*caf0*/  @!P0 NANOSLEEP.SYNCS 0x989680 ;  /* 0x009896800000895d */ /* 0x004fea0003900000 */
[----:B------:R-:W2:Y:S02]  /*cb00*/  @!P0 SYNCS.PHASECHK.TRANS64 P0, [R2+URZ+0xa0], R5 ;  /* 0x0000a005020085a7 */ /* 0x000ea400080010ff */
[----:B--2---:R-:W-:Y:S05]  /*cb10*/  @!P0 BRA `(.L_x_162) ;  /* 0xfffffffc00f08947 */ /* 0x004fea000383ffff */
[----:B------:R-:W-:Y:S05]  /*cb20*/  BRA `(.L_x_163) ;  /* 0xffffff6400f47947 */ /* 0x000fea000383ffff */
.L_x_54:
[----:B-1----:R1:W2:Y:S02]  /*cb30*/  SYNCS.PHASECHK.TRANS64.TRYWAIT P1, [R2+URZ+0x90], R4 ;  /* 0x00009004020075a7 */ /* 0x0022a400080211ff */
[----:B--2---:R-:W-:Y:S05]  /*cb40*/  @!P1 NANOSLEEP.SYNCS 0x989680 ;  /* 0x009896800000995d */ /* 0x004fea0003900000 */
[----:B------:R-:W2:Y:S02]  /*cb50*/  @!P1 SYNCS.PHASECHK.TRANS64 P1, [R2+URZ+0x90], R4 ;  /* 0x00009004020095a7 */ /* 0x000ea400080210ff */
[----:B--2---:R-:W-:Y:S05]  /*cb60*/  @!P1 BRA `(.L_x_54) ;  /* 0xfffffffc00f09947 */ /* 0x004fea000383ffff */
[----:B------:R-:W-:Y:S05]  /*cb70*/  BRA `(.L_x_164) ;  /* 0xffffff6800247947 */ /* 0x000fea000383ffff */
.L_x_57:
[----:B------:R-:W-:-:S07]  /*cb80*/  MOV R0, UR4 ;  /* 0x0000000400007c02 */ /* 0x000fce0008000f00 */
.L_x_165:
[----:B-1----:R1:W2:Y:S02]  /*cb90*/  SYNCS.PHASECHK.TRANS64.TRYWAIT P0, [R0+URZ+0xa0], R2 ;  /* 0x0000a002000075a7 */ /* 0x0022a400080011ff */
[----:B--2---:R-:W-:Y:S05]  /*cba0*/  @!P0 NANOSLEEP.SYNCS 0x989680 ;  /* 0x009896800000895d */ /* 0x004fea0003900000 */
[----:B------:R-:W2:Y:S02]  /*cbb0*/  @!P0 SYNCS.PHASECHK.TRANS64 P0, [R0+URZ+0xa0], R2 ;  /* 0x0000a002000085a7 */ /* 0x000ea400080010ff */
[----:B--2---:R-:W-:Y:S05]  /*cbc0*/  @!P0 BRA `(.L_x_165) ;  /* 0xfffffffc00f08947 */ /* 0x004fea000383ffff */
[----:B------:R-:W-:Y:S05]  /*cbd0*/  BRA `(.L_x_56) ;  /* 0xffffff6800787947 */ /* 0x000fea000383ffff */
.L_x_66:
[----:B-1----:R-:W-:-:S04]  /*cbe0*/  MOV R5, UR5 ;  /* 0x0000000500057c02 */ /* 0x002fc80008000f00 */
[----:B------:R1:W2:Y:S03]  /*cbf0*/  SYNCS.PHASECHK.TRANS64.TRYWAIT P0, [R5+URZ+0x8], R6 ;  /* 0x00000806050075a7 */ /* 0x0002a600080011ff */
[----:B--2---:R-:W-:Y:S05]  /*cc00*/  @!P0 NANOSLEEP.SYNCS 0x989680 ;  /* 0x009896800000895d */ /* 0x004fea0003900000 */
[----:B------:R-:W2:Y:S02]  /*cc10*/  @!P0 SYNCS.PHASECHK.TRANS64 P0, [R5+URZ+0x8], R6 ;  /* 0x00000806050085a7 */ /* 0x000ea400080010ff */
[----:B--2---:R-:W-:Y:S05]  /*cc20*/  @!P0 BRA `(.L_x_66) ;  /* 0xfffffffc00ec8947 */ /* 0x004fea000383ffff */
[----:B------:R-:W-:Y:S05]  /*cc30*/  BRA `(.L_x_65) ;  /* 0xffffff6c00387947 */ /* 0x000fea000383ffff */
.L_x_68:
[----:B------:R-:W-:Y:S01]  /*cc40*/  BSSY B0, `(.L_x_166) ;  /* 0x0000006000007945 */ /* 0x000fe20003800000 */
[----:B------:R-:W-:-:S07]  /*cc50*/  MOV R15, 0xffffffff ;  /* 0xffffffff000f7802 */ /* 0x000fce0000000f00 */
[----:B-1---5:R-:W-:Y:S05]  /*cc60*/  WARPSYNC.COLLECTIVE R15, `(.L_x_167) ;  /* 0x000000000f0c7348 */ /* 0x022fea0003c00000 */
[----:B------:R-:W-:Y:S02]  /*cc70*/  ELECT P6, UR79, PT ;  /* 0x00000000004f782f */ /* 0x000fe400038c0000 */
[----:B------:R-:W-:Y:S01]  /*cc80*/  MOV R14, UR79 ;  /* 0x0000004f000e7c02 */ /* 0x000fe20008000f00 */
[----:B-1---5:R-:W-:Y:S10]  /*cc90*/  ENDCOLLECTIVE ;  /* 0x000000000000791b */ /* 0x022ff40003800000 */
.L_x_167:
[----:B------:R-:W-:Y:S05]  /*cca0*/  BSYNC B0 ;  /* 0x0000000000007941 */ /* 0x000fea0003800000 */
.L_x_166:
[----:B------:R-:W-:Y:S05]  /*ccb0*/  BRA `(.L_x_168) ;  /* 0xffffff6c00687947 */ /* 0x000fea000383ffff */
.L_x_70:
[----:B-1----:R-:W-:-:S04]  /*ccc0*/  MOV R0, UR5 ;  /* 0x0000000500007c02 */ /* 0x002fc80008000f00 */
[----:B------:R1:W2:Y:S03]  /*ccd0*/  SYNCS.PHASECHK.TRANS64.TRYWAIT P0, [R0+URZ+0x8], R4 ;  /* 0x00000804000075a7 */ /* 0x0002a600080011ff */
[----:B--2---:R-:W-:Y:S05]  /*cce0*/  @!P0 NANOSLEEP.SYNCS 0x989680 ;  /* 0x009896800000895d */ /* 0x004fea0003900000 */
[----:B------:R-:W2:Y:S02]  /*ccf0*/  @!P0 SYNCS.PHASECHK.TRANS64 P0, [R0+URZ+0x8], R4 ;  /* 0x00000804000085a7 */ /* 0x000ea400080010ff */
[----:B--2---:R-:W-:Y:S05]  /*cd00*/  @!P0 BRA `(.L_x_70) ;  /* 0xfffffffc00ec8947 */ /* 0x004fea000383ffff */
[----:B------:R-:W-:Y:S05]  /*cd10*/  BRA `(.L_x_69) ;  /* 0xffffff6c006c7947 */ /* 0x000fea000383ffff */
.L_x_71:
[----:B-1----:R1:W2:Y:S02]  /*cd20*/  SYNCS.PHASECHK.TRANS64.TRYWAIT P0, [R0+URZ+0x90], R4 ;  /* 0x00009004000075a7 */ /* 0x0022a400080011ff */
[----:B--2---:R-:W-:Y:S05]  /*cd30*/  @!P0 NANOSLEEP.SYNCS 0x989680 ;  /* 0x009896800000895d */ /* 0x004fea0003900000 */
[----:B------:R-:W2:Y:S02]  /*cd40*/  @!P0 SYNCS.PHASECHK.TRANS64 P0, [R0+URZ+0x90], R4 ;  /* 0x00009004000085a7 */ /* 0x000ea400080010ff */
[----:B--2---:R-:W-:Y:S05]  /*cd50*/  @!P0 BRA `(.L_x_71) ;  /* 0xfffffffc00f08947 */ /* 0x004fea000383ffff */
[----:B------:R-:W-:Y:S05]  /*cd60*/  BRA `(.L_x_169) ;  /* 0xffffff7400087947 */ /* 0x000fea000383ffff */
.L_x_75:
[----:B------:R-:W-:-:S07]  /*cd70*/  MOV R0, UR18 ;  /* 0x0000001200007c02 */ /* 0x000fce0008000f00 */
.L_x_170:
[----:B-1----:R1:W2:Y:S02]  /*cd80*/  SYNCS.PHASECHK.TRANS64.TRYWAIT P0, [R0+URZ], R4 ;  /* 0x00000004000075a7 */ /* 0x0022a400080011ff */
[----:B--2---:R-:W-:Y:S05]  /*cd90*/  @!P0 NANOSLEEP.SYNCS 0x989680 ;  /* 0x009896800000895d */ /* 0x004fea0003900000 */
[----:B------:R-:W2:Y:S02]  /*cda0*/  @!P0 SYNCS.PHASECHK.TRANS64 P0, [R0+URZ], R4 ;  /* 0x00000004000085a7 */ /* 0x000ea400080010ff */
[----:B--2---:R-:W-:Y:S05]  /*cdb0*/  @!P0 BRA `(.L_x_170) ;  /* 0xfffffffc00f08947 */ /* 0x004fea000383ffff */
[----:B------:R-:W-:Y:S05]  /*cdc0*/  BRA `(.L_x_74) ;  /* 0xffffff7400607947 */ /* 0x000fea000383ffff */
.L_x_76:
[----:B------:R-:W-:-:S07]  /*cdd0*/  MOV R0, UR38 ;  /* 0x0000002600007c02 */ /* 0x000fce0008000f00 */
.L_x_171:
[----:B-1----:R1:W2:Y:S02]  /*cde0*/  SYNCS.PHASECHK.TRANS64.TRYWAIT P0, [R0+URZ+0xb8], R4 ;  /* 0x0000b804000075a7 */ /* 0x0022a400080011ff */
[----:B--2---:R-:W-:Y:S05]  /*cdf0*/  @!P0 NANOSLEEP.SYNCS 0x989680 ;  /* 0x009896800000895d */ /* 0x004fea0003900000 */
[----:B------:R-:W2:Y:S02]  /*ce00*/  @!P0 SYNCS.PHASECHK.TRANS64 P0, [R0+URZ+0xb8], R4 ;  /* 0x0000b804000085a7 */ /* 0x000ea400080010ff */
[----:B--2---:R-:W-:Y:S05]  /*ce10*/  @!P0 BRA `(.L_x_171) ;  /* 0xfffffffc00f08947 */ /* 0x004fea000383ffff */
[----:B------:R-:W-:Y:S05]  /*ce20*/  BRA `(.L_x_172) ;  /* 0xffffff7400d47947 */ /* 0x000fea000383ffff */
.L_x_79:
[----:B------:R-:W-:Y:S07]  /*ce30*/  MOV R0, UR7 ;  /* 0x0000000700007c02 */ /* 0x000fee0008000f00 */
.L_x_173:
[----:B-1----:R1:W2:Y:S02]  /*ce40*/  SYNCS.PHASECHK.TRANS64.TRYWAIT P0, [R0+URZ], R4 ;  /* 0x00000004000075a7 */ /* 0x0022a400080011ff */
[----:B--2---:R-:W-:Y:S05]  /*ce50*/  @!P0 NANOSLEEP.SYNCS 0x989680 ;  /* 0x009896800000895d */ /* 0x004fea0003900000 */
[----:B------:R-:W2:Y:S02]  /*ce60*/  @!P0 SYNCS.PHASECHK.TRANS64 P0, [R0+URZ], R4 ;  /* 0x00000004000085a7 */ /* 0x000ea400080010ff */
[----:B--2---:R-:W-:Y:S05]  /*ce70*/  @!P0 BRA `(.L_x_173) ;  /* 0xfffffffc00f08947 */ /* 0x004fea000383ffff */
[----:B------:R-:W-:Y:S05]  /*ce80*/  BRA `(.L_x_78) ;  /* 0xffffff78004c7947 */ /* 0x000fea000383ffff */
.L_x_82:
[----:B------:R-:W-:-:S07]  /*ce90*/  MOV R0, UR38 ;  /* 0x0000002600007c02 */ /* 0x000fce0008000f00 */
.L_x_174:
[----:B-1----:R1:W3:Y:S02]  /*cea0*/  SYNCS.PHASECHK.TRANS64.TRYWAIT P0, [R0+URZ+0xe0], R2 ;  /* 0x0000e002000075a7 */ /* 0x0022e400080011ff */
[----:B---3--:R-:W-:Y:S05]  /*ceb0*/  @!P0 NANOSLEEP.SYNCS 0x989680 ;  /* 0x009896800000895d */ /* 0x008fea0003900000 */
[----:B------:R-:W3:Y:S02]  /*cec0*/  @!P0 SYNCS.PHASECHK.TRANS64 P0, [R0+URZ+0xe0], R2 ;  /* 0x0000e002000085a7 */ /* 0x000ee400080010ff */
[----:B---3--:R-:W-:Y:S05]  /*ced0*/  @!P0 BRA `(.L_x_174) ;  /* 0xfffffffc00f08947 */ /* 0x008fea000383ffff */
[----:B------:R-:W-:Y:S05]  /*cee0*/  BRA `(.L_x_175) ;  /* 0xffffff7c00747947 */ /* 0x000fea000383ffff */
.L_x_87:
[----:B-1----:R1:W2:Y:S02]  /*cef0*/  SYNCS.PHASECHK.TRANS64.TRYWAIT P0, [R12+URZ+0x90], R0 ;  /* 0x000090000c0075a7 */ /* 0x0022a400080011ff */
[----:B--2---:R-:W-:Y:S05]  /*cf00*/  @!P0 NANOSLEEP.SYNCS 0x989680 ;  /* 0x009896800000895d */ /* 0x004fea0003900000 */
[----:B------:R-:W2:Y:S02]  /*cf10*/  @!P0 SYNCS.PHASECHK.TRANS64 P0, [R12+URZ+0x90], R0 ;  /* 0x000090000c0085a7 */ /* 0x000ea400080010ff */
[----:B--2---:R-:W-:Y:S05]  /*cf20*/  @!P0 BRA `(.L_x_87) ;  /* 0xfffffffc00f08947 */ /* 0x004fea000383ffff */
[----:B------:R-:W-:Y:S05]  /*cf30*/  BRA `(.L_x_176) ;  /* 0xffffff8000a87947 */ /* 0x000fea000383ffff */
.L_x_90:
[----:B-1----:R-:W-:Y:S07]  /*cf40*/  MOV R0, UR21 ;  /* 0x0000001500007c02 */ /* 0x002fee0008000f00 */
.L_x_177:
[----:B-1----:R1:W2:Y:S02]  /*cf50*/  SYNCS.PHASECHK.TRANS64.TRYWAIT P2, [R0+URZ+0x88], R6 ;  /* 0x00008806000075a7 */ /* 0x0022a400080411ff */
[----:B--2---:R-:W-:Y:S05]  /*cf60*/  @!P2 NANOSLEEP.SYNCS 0x989680 ;  /* 0x009896800000a95d */ /* 0x004fea0003900000 */
[----:B------:R-:W2:Y:S02]  /*cf70*/  @!P2 SYNCS.PHASECHK.TRANS64 P2, [R0+URZ+0x88], R6 ;  /* 0x000088060000a5a7 */ /* 0x000ea400080410ff */
[----:B--2---:R-:W-:Y:S05]  /*cf80*/  @!P2 BRA `(.L_x_177) ;  /* 0xfffffffc00f0a947 */ /* 0x004fea000383ffff */
[----:B------:R-:W-:Y:S05]  /*cf90*/  BRA `(.L_x_89) ;  /* 0xffffff8800107947 */ /* 0x000fea000383ffff */
.L_x_93:
[----:B------:R-:W-:Y:S07]  /*cfa0*/  MOV R0, UR21 ;  /* 0x0000001500007c02 */ /* 0x000fee0008000f00 */
.L_x_178:
[----:B-1----:R1:W2:Y:S02]  /*cfb0*/  SYNCS.PHASECHK.TRANS64.TRYWAIT P0, [R0+URZ+0x60], R9 ;  /* 0x00006009000075a7 */ /* 0x0022a400080011ff */
[----:B--2---:R-:W-:Y:S05]  /*cfc0*/  @!P0 NANOSLEEP.SYNCS 0x989680 ;  /* 0x009896800000895d */ /* 0x004fea0003900000 */
[----:B------:R-:W2:Y:S02]  /*cfd0*/  @!P0 SYNCS.PHASECHK.TRANS64 P0, [R0+URZ+0x60], R9 ;  /* 0x00006009000085a7 */ /* 0x000ea400080010ff */
[----:B--2---:R-:W-:Y:S05]  /*cfe0*/  @!P0 BRA `(.L_x_178) ;  /* 0xfffffffc00f08947 */ /* 0x004fea000383ffff */
[----:B------:R-:W-:Y:S05]  /*cff0*/  BRA `(.L_x_179) ;  /* 0xffffff8800707947 */ /* 0x000fea000383ffff */
.L_x_94:
[----:B------:R-:W-:Y:S07]  /*d000*/  MOV R0, UR21 ;  /* 0x0000001500007c02 */ /* 0x000fee0008000f00 */
.L_x_180:
[----:B-1----:R1:W2:Y:S02]  /*d010*/  SYNCS.PHASECHK.TRANS64.TRYWAIT P0, [R0+URZ+0x68], R9 ;  /* 0x00006809000075a7 */ /* 0x0022a400080011ff */
[----:B--2---:R-:W-:Y:S05]  /*d020*/  @!P0 NANOSLEEP.SYNCS 0x989680 ;  /* 0x009896800000895d */ /* 0x004fea0003900000 */
[----:B------:R-:W2:Y:S02]  /*d030*/  @!P0 SYNCS.PHASECHK.TRANS64 P0, [R0+URZ+0x68], R9 ;  /* 0x00006809000085a7 */ /* 0x000ea400080010ff */
[----:B--2---:R-:W-:Y:S05]  /*d040*/  @!P0 BRA `(.L_x_180) ;  /* 0xfffffffc00f08947 */ /* 0x004fea000383ffff */
[----:B------:R-:W-:Y:S05]  /*d050*/  BRA `(.L_x_181) ;  /* 0xffffff8800c07947 */ /* 0x000fea000383ffff */
.L_x_95:
[----:B------:R-:W-:Y:S07]  /*d060*/  MOV R0, UR21 ;  /* 0x0000001500007c02 */ /* 0x000fee0008000f00 */
.L_x_182:
[----:B-1----:R1:W2:Y:S02]  /*d070*/  SYNCS.PHASECHK.TRANS64.TRYWAIT P0, [R0+URZ+0x70], R9 ;  /* 0x00007009000075a7 */ /* 0x0022a400080011ff */
[----:B--2---:R-:W-:Y:S05]  /*d080*/  @!P0 NANOSLEEP.SYNCS 0x989680 ;  /* 0x009896800000895d */ /* 0x004fea0003900000 */
[----:B------:R-:W2:Y:S02]  /*d090*/  @!P0 SYNCS.PHASECHK.TRANS64 P0, [R0+URZ+0x70], R9 ;  /* 0x00007009000085a7 */ /* 0x000ea400080010ff */
[----:B--2---:R-:W-:Y:S05]  /*d0a0*/  @!P0 BRA `(.L_x_182) ;  /* 0xfffffffc00f08947 */ /* 0x004fea000383ffff */
[----:B------:R-:W-:Y:S05]  /*d0b0*/  BRA `(.L_x_183) ;  /* 0xffffff8c00047947 */ /* 0x000fea000383ffff */
.L_x_96:
[----:B------:R-:W-:Y:S07]  /*d0c0*/  MOV R0, UR21 ;  /* 0x0000001500007c02 */ /* 0x000fee0008000f00 */
.L_x_184:
[----:B-1----:R1:W2:Y:S02]  /*d0d0*/  SYNCS.PHASECHK.TRANS64.TRYWAIT P0, [R0+URZ+0x78], R9 ;  /* 0x00007809000075a7 */ /* 0x0022a400080011ff */
[----:B--2---:R-:W-:Y:S05]  /*d0e0*/  @!P0 NANOSLEEP.SYNCS 0x989680 ;  /* 0x009896800000895d */ /* 0x004fea0003900000 */
[----:B------:R-:W2:Y:S02]  /*d0f0*/  @!P0 SYNCS.PHASECHK.TRANS64 P0, [R0+URZ+0x78], R9 ;  /* 0x00007809000085a7 */ /* 0x000ea400080010ff */
[----:B--2---:R-:W-:Y:S05]  /*d100*/  @!P0 BRA `(.L_x_184) ;  /* 0xfffffffc00f08947 */ /* 0x004fea000383ffff */
[----:B------:R-:W-:Y:S05]  /*d110*/  BRA `(.L_x_185) ;  /* 0xffffff8c00487947 */ /* 0x000fea000383ffff */
.L_x_98:
[----:B------:R-:W-:-:S07]  /*d120*/  MOV R0, UR21 ;  /* 0x0000001500007c02 */ /* 0x000fce0008000f00 */
.L_x_186:
[----:B--2---:R2:W3:Y:S02]  /*d130*/  SYNCS.PHASECHK.TRANS64.TRYWAIT P0, [R0+URZ+0x60], R2 ;  /* 0x00006002000075a7 */ /* 0x0044e400080011ff */
[----:B---3--:R-:W-:Y:S05]  /*d140*/  @!P0 NANOSLEEP.SYNCS 0x989680 ;  /* 0x009896800000895d */ /* 0x008fea0003900000 */
[----:B------:R-:W3:Y:S02]  /*d150*/  @!P0 SYNCS.PHASECHK.TRANS64 P0, [R0+URZ+0x60], R2 ;  /* 0x00006002000085a7 */ /* 0x000ee400080010ff */
[----:B---3--:R-:W-:Y:S05]  /*d160*/  @!P0 BRA `(.L_x_186) ;  /* 0xfffffffc00f08947 */ /* 0x008fea000383ffff */
[----:B------:R-:W-:Y:S05]  /*d170*/  BRA `(.L_x_187) ;  /* 0xffffff8c00d07947 */ /* 0x000fea000383ffff */
.L_x_99:
[----:B--2---:R-:W-:-:S07]  /*d180*/  MOV R0, UR21 ;  /* 0x0000001500007c02 */ /* 0x004fce0008000f00 */
.L_x_188:
[----:B--2---:R2:W3:Y:S02]  /*d190*/  SYNCS.PHASECHK.TRANS64.TRYWAIT P0, [R0+URZ+0x68], R2 ;  /* 0x00006802000075a7 */ /* 0x0044e400080011ff */
[----:B---3--:R-:W-:Y:S05]  /*d1a0*/  @!P0 NANOSLEEP.SYNCS 0x989680 ;  /* 0x009896800000895d */ /* 0x008fea0003900000 */
[----:B------:R-:W3:Y:S02]  /*d1b0*/  @!P0 SYNCS.PHASECHK.TRANS64 P0, [R0+URZ+0x68], R2 ;  /* 0x00006802000085a7 */ /* 0x000ee400080010ff */
[----:B---3--:R-:W-:Y:S05]  /*d1c0*/  @!P0 BRA `(.L_x_188) ;  /* 0xfffffffc00f08947 */ /* 0x008fea000383ffff */
[----:B------:R-:W-:Y:S05]  /*d1d0*/  BRA `(.L_x_189) ;  /* 0xffffff8c00c07947 */ /* 0x000fea000383ffff */
.L_x_100:
[----:B--2---:R-:W-:-:S07]  /*d1e0*/  MOV R0, UR21 ;  /* 0x0000001500007c02 */ /* 0x004fce0008000f00 */
.L_x_190:
[----:B--2---:R2:W3:Y:S02]  /*d1f0*/  SYNCS.PHASECHK.TRANS64.TRYWAIT P0, [R0+URZ+0x70], R2 ;  /* 0x00007002000075a7 */ /* 0x0044e400080011ff */
[----:B---3--:R-:W-:Y:S05]  /*d200*/  @!P0 NANOSLEEP.SYNCS 0x989680 ;  /* 0x009896800000895d */ /* 0x008fea0003900000 */
[----:B------:R-:W3:Y:S02]  /*d210*/  @!P0 SYNCS.PHASECHK.TRANS64 P0, [R0+URZ+0x70], R2 ;  /* 0x00007002000085a7 */ /* 0x000ee400080010ff */
[----:B---3--:R-:W-:Y:S05]  /*d220*/  @!P0 BRA `(.L_x_190) ;  /* 0xfffffffc00f08947 */ /* 0x008fea000383ffff */
[----:B------:R-:W-:Y:S05]  /*d230*/  BRA `(.L_x_191) ;  /* 0xffffff8c00b07947 */ /* 0x000fea000383ffff */
.L_x_102:
[----:B--2---:R2:W3:Y:S02]  /*d240*/  SYNCS.PHASECHK.TRANS64.TRYWAIT P0, [R8+URZ+0x90], R0 ;  /* 0x00009000080075a7 */ /* 0x0044e400080011ff */
[----:B---3--:R-:W-:Y:S05]  /*d250*/  @!P0 NANOSLEEP.SYNCS 0x989680 ;  /* 0x009896800000895d */ /* 0x008fea0003900000 */
[----:B------:R-:W3:Y:S02]  /*d260*/  @!P0 SYNCS.PHASECHK.TRANS64 P0, [R8+URZ+0x90], R0 ;  /* 0x00009000080085a7 */ /* 0x000ee400080010ff */
[----:B---3--:R-:W-:Y:S05]  /*d270*/  @!P0 BRA `(.L_x_102) ;  /* 0xfffffffc00f08947 */ /* 0x008fea000383ffff */
[----:B------:R-:W-:Y:S05]  /*d280*/  BRA `(.L_x_192) ;  /* 0xffffff9000887947 */ /* 0x000fea000383ffff */
.L_x_113:
[----:B-1----:R-:W-:Y:S04]  /*d290*/  MOV R0, UR46 ;  /* 0x0000002e00007c02 */ /* 0x002fe80008000f00 */
[----:B------:R1:W2:Y:S03]  /*d2a0*/  SYNCS.PHASECHK.TRANS64.TRYWAIT P0, [R0+URZ+0x40], R4 ;  /* 0x00004004000075a7 */ /* 0x0002a600080011ff */
[----:B--2---:R-:W-:Y:S05]  /*d2b0*/  @!P0 NANOSLEEP.SYNCS 0x989680 ;  /* 0x009896800000895d */ /* 0x004fea0003900000 */
[----:B------:R-:W2:Y:S02]  /*d2c0*/  @!P0 SYNCS.PHASECHK.TRANS64 P0, [R0+URZ+0x40], R4 ;  /* 0x00004004000085a7 */ /* 0x000ea400080010ff */
[----:B--2---:R-:W-:Y:S05]  /*d2d0*/  @!P0 BRA `(.L_x_113) ;  /* 0xfffffffc00ec8947 */ /* 0x004fea000383ffff */
[----:B------:R-:W-:Y:S05]  /*d2e0*/  BRA `(.L_x_112) ;  /* 0xffffffa0005c7947 */ /* 0x000fea000383ffff */
.L_x_115:
[----:B-1----:R-:W-:Y:S04]  /*d2f0*/  MOV R0, UR46 ;  /* 0x0000002e00007c02 */ /* 0x002fe80008000f00 */
[----:B------:R1:W3:Y:S03]  /*d300*/  SYNCS.PHASECHK.TRANS64.TRYWAIT P1, [R0+URZ+0xb0], R3 ;  /* 0x0000b003000075a7 */ /* 0x0002e600080211ff */
[----:B---3--:R-:W-:Y:S05]  /*d310*/  @!P1 NANOSLEEP.SYNCS 0x989680 ;  /* 0x009896800000995d */ /* 0x008fea0003900000 */
[----:B------:R-:W3:Y:S02]  /*d320*/  @!P1 SYNCS.PHASECHK.TRANS64 P1, [R0+URZ+0xb0], R3 ;  /* 0x0000b003000095a7 */ /* 0x000ee400080210ff */
[----:B---3--:R-:W-:Y:S05]  /*d330*/  @!P1 BRA `(.L_x_115) ;  /* 0xfffffffc00ec9947 */ /* 0x008fea000383ffff */
[----:B------:R-:W-:Y:S05]  /*d340*/  BRA `(.L_x_114) ;  /* 0xffffffa000947947 */ /* 0x000fea000383ffff */
.L_x_124:
[----:B---3--:R3:W4:Y:S02]  /*d350*/  SYNCS.PHASECHK.TRANS64.TRYWAIT P0, [R3+URZ+0x40], R0 ;  /* 0x00004000030075a7 */ /* 0x00872400080011ff */
[----:B----4-:R-:W-:Y:S05]  /*d360*/  @!P0 NANOSLEEP.SYNCS 0x989680 ;  /* 0x009896800000895d */ /* 0x010fea0003900000 */
[----:B------:R-:W4:Y:S02]  /*d370*/  @!P0 SYNCS.PHASECHK.TRANS64 P0, [R3+URZ+0x40], R0 ;  /* 0x00004000030085a7 */ /* 0x000f2400080010ff */
[----:B----4-:R-:W-:Y:S05]  /*d380*/  @!P0 BRA `(.L_x_124) ;  /* 0xfffffffc00f08947 */ /* 0x010fea000383ffff */
[----:B------:R-:W-:Y:S05]  /*d390*/  BRA `(.L_x_123) ;  /* 0xffffffb400607947 */ /* 0x000fea000383ffff */
.L_x_132:
[----:B-1----:R1:W3:Y:S02]  /*d3a0*/  SYNCS.PHASECHK.TRANS64.TRYWAIT P0, [R7+URZ+0x40], R6 ;  /* 0x00004006070075a7 */ /* 0x0022e400080011ff */
[----:B---3--:R-:W-:Y:S05]  /*d3b0*/  @!P0 NANOSLEEP.SYNCS 0x989680 ;  /* 0x009896800000895d */ /* 0x008fea0003900000 */
[----:B------:R-:W3:Y:S02]  /*d3c0*/  @!P0 SYNCS.PHASECHK.TRANS64 P0, [R7+URZ+0x40], R6 ;  /* 0x00004006070085a7 */ /* 0x000ee400080010ff */
[----:B---3--:R-:W-:Y:S05]  /*d3d0*/  @!P0 BRA `(.L_x_132) ;  /* 0xfffffffc00f08947 */ /* 0x008fea000383ffff */
[----:B------:R-:W-:Y:S05]  /*d3e0*/  BRA `(.L_x_131) ;  /* 0xffffffc800647947 */ /* 0x000fea000383ffff */
.L_x_140:
[----:B-1----:R1:W2:Y:S02]  /*d3f0*/  SYNCS.PHASECHK.TRANS64.TRYWAIT P0, [R4+URZ+0x40], R0 ;  /* 0x00004000040075a7 */ /* 0x0022a400080011ff */
[----:B--2---:R-:W-:Y:S05]  /*d400*/  @!P0 NANOSLEEP.SYNCS 0x989680 ;  /* 0x009896800000895d */ /* 0x004fea0003900000 */
[----:B------:R-:W2:Y:S02]  /*d410*/  @!P0 SYNCS.PHASECHK.TRANS64 P0, [R4+URZ+0x40], R0 ;  /* 0x00004000040085a7 */ /* 0x000ea400080010ff */
[----:B--2---:R-:W-:Y:S05]  /*d420*/  @!P0 BRA `(.L_x_140) ;  /* 0xfffffffc00f08947 */ /* 0x004fea000383ffff */
[----:B------:R-:W-:Y:S05]  /*d430*/  BRA `(.L_x_139) ;  /* 0xffffffdc00607947 */ /* 0x000fea000383ffff */
        .weak           $__internal_0_$__cuda_sm10x_tcgen05_guardrail_trap_col_being_dealloced_not_returned_by_alloc
        .type           $__internal_0_$__cuda_sm10x_tcgen05_guardrail_trap_col_being_dealloced_not_returned_by_alloc,@function
        .size           $__internal_0_$__cuda_sm10x_tcgen05_guardrail_trap_col_being_dealloced_not_returned_by_alloc,($__internal_1_$__cuda_sm10x_tcgen05_guardrail_trap_phase_invalid_during_alloc - $__internal_0_$__cuda_sm10x_tcgen05_guardrail_trap_col_being_dealloced_not_returned_by_alloc)
$__internal_0_$__cuda_sm10x_tcgen05_guardrail_trap_col_being_dealloced_not_returned_by_alloc:
[----:B------:R-:W-:Y:S05]  /*d440*/  BPT.TRAP 0x1 ;  /* 0x000000040000795c */ /* 0x000fea0000300000 */
[----:B------:R-:W-:-:S04]  /*d450*/  HFMA2 R3, -RZ, RZ, 0, 0 ;  /* 0x00000000ff037431 */ /* 0x000fc800000001ff */
[----:B------:R-:W-:Y:S05]  /*d460*/  RET.REL.NODEC R2 `(_ZN7cutlass13device_kernelINS_4gemm6kernel13GemmUniversalIN4cute5tupleIJiiiiEEENS1_10collective13CollectiveMmaINS1_46MainloopSm100TmaUmmaWarpSpecializedBlockScaledILi4ELi2ELi1ENS5_IJNS4_1CILi4EEENSA_ILi2EEENSA_ILi1EEEEEEEENS5_IJNSA_ILi256EEESG_SG_EEENS5_IJNS_12float_e2m1_tENS_13float_ue8m0_tEEEENS5_IJNS5_IJlSD_lEEENS4_6LayoutINS5_IJNS5_IJNS5_IJNSA_ILi32EEESB_EEEiEEESP_NS5_IJSD_iEEEEEENS5_IJNS5_IJNS5_IJNSA_ILi16EEESB_EEEiEEENS5_IJNS5_IJNSA_ILi0EEESD_EEENSA_ILi512EEEEEENS5_IJSV_iEEEEEEEEEEESK_S12_NS4_8TiledMMAINS4_8MMA_AtomIJNS4_23SM100_MMA_MXF4_2x1SM_SSISI_SI_fSJ_Li256ELi256ELi32ELNS4_4UMMA5MajorE0ELS17_0ELNS16_7ScaleInE0ELS18_0EEEEEENSM_INS5_IJSD_SD_SD_EEENS5_IJSV_SV_SV_EEEEENS5_IJNS4_10UnderscoreES1E_S1E_EEEEENS5_IJNS4_28SM100_TMA_2SM_LOAD_MULTICASTES1H_EEENS5_IJNS4_14ComposedLayoutINS4_7SwizzleILi3ELi4ELi3EEENS4_18smem_ptr_flag_bitsILi4EEENSM_INS5_IJNSA_ILi8EEESG_EEENS5_IJSG_SD_EEEEEEENSM_INS5_IJNS5_IJNS5_IJSO_SD_EEENS5_IJSN_SC_EEEEEESD_NS5_IJSC_SC_EEEEEENS5_IJNS5_IJNS5_IJST_SX_EEESW_EEESV_NS5_IJSC_SX_EEEEEEEEEEEvNS4_8identityES1I_NS5_IJS1S_NSM_INS5_IJNS5_IJNS5_IJSO_SC_EEES1U_EEESD_S1W_EEENS5_IJS1Z_SV_NS5_IJSC_NSA_ILi1024EEEEEEEEEEEEEEvS24_EENS_8epilogue10collective18CollectiveEpilogueINS2E_23Sm100TmaWarpSpecializedILi4ELi2ELi64ELb1ELb0EEEJNS5_IJNSA_ILi128EEESG_SG_EEENS5_IJNSM_IS2J_SD_EENSM_INSA_ILi64EEESD_EEEEENS_10bfloat16_tESL_S2P_SL_NS2E_6fusion15FusionCallbacksIS2I_NS2Q_17LinearCombinationIS2P_fS2P_fLNS_15FloatRoundStyleE2EEES2K_S2O_JEEENS4_5SM1004TMEM4LOAD26SM100_TMEM_LOAD_32dp32b64xENS4_13SM90_TMA_LOADENS1J_IS1L_NS1M_ILi16EEENSM_INS5_IJS1O_S2M_EEENS5_IJS2M_SD_EEEEEEENS4_39AutoVectorizingCopyWithAssumedAlignmentILi128EEENS4_14SM90_TMA_STOREES35_S37_S37_EEEvvEEEEvNT_6ParamsE) ;  /* 0xffffff2802e47950 */ /* 0x000fea0003c3ffff */
        .weak           $__internal_1_$__cuda_sm10x_tcgen05_guardrail_trap_phase_invalid_during_alloc
        .type           $__internal_1_$__cuda_sm10x_tcgen05_guardrail_trap_phase_invalid_during_alloc,@function
        .size           $__internal_1_$__cuda_sm10x_tcgen05_guardrail_trap_phase_invalid_during_alloc,($__internal_2_$__cuda_sm10x_tcgen05_guardrail_trap_unallocated_columns_being_dealloced - $__internal_1_$__cuda_sm10x_tcgen05_guardrail_trap_phase_invalid_during_alloc)
$__internal_1_$__cuda_sm10x_tcgen05_guardrail_trap_phase_invalid_during_alloc:
[----:B------:R-:W-:Y:S05]  /*d470*/  BPT.TRAP 0x1 ;  /* 0x000000040000795c */ /* 0x000fea0000300000 */
[----:B------:R-:W-:-:S04]  /*d480*/  MOV R5, 0x0 ;  /* 0x0000000000057802 */ /* 0x000fc80000000f00 */
[----:B------:R-:W-:Y:S05]  /*d490*/  RET.REL.NODEC R4 `(_ZN7cutlass13device_kernelINS_4gemm6kernel13GemmUniversalIN4cute5tupleIJiiiiEEENS1_10collective13CollectiveMmaINS1_46MainloopSm100TmaUmmaWarpSpecializedBlockScaledILi4ELi2ELi1ENS5_IJNS4_1CILi4EEENSA_ILi2EEENSA_ILi1EEEEEEEENS5_IJNSA_ILi256EEESG_SG_EEENS5_IJNS_12float_e2m1_tENS_13float_ue8m0_tEEEENS5_IJNS5_IJlSD_lEEENS4_6LayoutINS5_IJNS5_IJNS5_IJNSA_ILi32EEESB_EEEiEEESP_NS5_IJSD_iEEEEEENS5_IJNS5_IJNS5_IJNSA_ILi16EEESB_EEEiEEENS5_IJNS5_IJNSA_ILi0EEESD_EEENSA_ILi512EEEEEENS5_IJSV_iEEEEEEEEEEESK_S12_NS4_8TiledMMAINS4_8MMA_AtomIJNS4_23SM100_MMA_MXF4_2x1SM_SSISI_SI_fSJ_Li256ELi256ELi32ELNS4_4UMMA5MajorE0ELS17_0ELNS16_7ScaleInE0ELS18_0EEEEEENSM_INS5_IJSD_SD_SD_EEENS5_IJSV_SV_SV_EEEEENS5_IJNS4_10UnderscoreES1E_S1E_EEEEENS5_IJNS4_28SM100_TMA_2SM_LOAD_MULTICASTES1H_EEENS5_IJNS4_14ComposedLayoutINS4_7SwizzleILi3ELi4ELi3EEENS4_18smem_ptr_flag_bitsILi4EEENSM_INS5_IJNSA_ILi8EEESG_EEENS5_IJSG_SD_EEEEEEENSM_INS5_IJNS5_IJNS5_IJSO_SD_EEENS5_IJSN_SC_EEEEEESD_NS5_IJSC_SC_EEEEEENS5_IJNS5_IJNS5_IJST_SX_EEESW_EEESV_NS5_IJSC_SX_EEEEEEEEEEEvNS4_8identityES1I_NS5_IJS1S_NSM_INS5_IJNS5_IJNS5_IJSO_SC_EEES1U_EEESD_S1W_EEENS5_IJS1Z_SV_NS5_IJSC_NSA_ILi1024EEEEEEEEEEEEEEvS24_EENS_8epilogue10collective18CollectiveEpilogueINS2E_23Sm100TmaWarpSpecializedILi4ELi2ELi64ELb1ELb0EEEJNS5_IJNSA_ILi128EEESG_SG_EEENS5_IJNSM_IS2J_SD_EENSM_INSA_ILi64EEESD_EEEEENS_10bfloat16_tESL_S2P_SL_NS2E_6fusion15FusionCallbacksIS2I_NS2Q_17LinearCombinationIS2P_fS2P_fLNS_15FloatRoundStyleE2EEES2K_S2O_JEEENS4_5SM1004TMEM4LOAD26SM100_TMEM_LOAD_32dp32b64xENS4_13SM90_TMA_LOADENS1J_IS1L_NS1M_ILi16EEENSM_INS5_IJS1O_S2M_EEENS5_IJS2M_SD_EEEEEEENS4_39AutoVectorizingCopyWithAssumedAlignmentILi128EEENS4_14SM90_TMA_STOREES35_S37_S37_EEEvvEEEEvNT_6ParamsE) ;  /* 0xffffff2804d87950 */ /* 0x000fea0003c3ffff */
        .weak           $__internal_2_$__cuda_sm10x_tcgen05_guardrail_trap_unallocated_columns_being_dealloced
        .type           $__internal_2_$__cuda_sm10x_tcgen05_guardrail_trap_unallocated_columns_being_dealloced,@function
        .size           $__internal_2_$__cuda_sm10x_tcgen05_guardrail_trap_unallocated_columns_being_dealloced,(.L_x_194 - $__internal_2_$__cuda_sm10x_tcgen05_guardrail_trap_unallocated_columns_being_dealloced)
$__internal_2_$__cuda_sm10x_tcgen05_guardrail_trap_unallocated_columns_being_dealloced:
[----:B------:R-:W-:Y:S05]  /*d4a0*/  BPT.TRAP 0x1 ;  /* 0x000000040000795c */ /* 0x000fea0000300000 */
[----:B------:R-:W-:-:S04]  /*d4b0*/  HFMA2 R3, -RZ, RZ, 0, 0 ;  /* 0x00000000ff037431 */ /* 0x000fc800000001ff */
[----:B------:R-:W-:Y:S05]  /*d4c0*/  RET.REL.NODEC R2 `(_ZN7cutlass13device_kernelINS_4gemm6kernel13GemmUniversalIN4cute5tupleIJiiiiEEENS1_10collective13CollectiveMmaINS1_46MainloopSm100TmaUmmaWarpSpecializedBlockScaledILi4ELi2ELi1ENS5_IJNS4_1CILi4EEENSA_ILi2EEENSA_ILi1EEEEEEEENS5_IJNSA_ILi256EEESG_SG_EEENS5_IJNS_12float_e2m1_tENS_13float_ue8m0_tEEEENS5_IJNS5_IJlSD_lEEENS4_6LayoutINS5_IJNS5_IJNS5_IJNSA_ILi32EEESB_EEEiEEESP_NS5_IJSD_iEEEEEENS5_IJNS5_IJNS5_IJNSA_ILi16EEESB_EEEiEEENS5_IJNS5_IJNSA_ILi0EEESD_EEENSA_ILi512EEEEEENS5_IJSV_iEEEEEEEEEEESK_S12_NS4_8TiledMMAINS4_8MMA_AtomIJNS4_23SM100_MMA_MXF4_2x1SM_SSISI_SI_fSJ_Li256ELi256ELi32ELNS4_4UMMA5MajorE0ELS17_0ELNS16_7ScaleInE0ELS18_0EEEEEENSM_INS5_IJSD_SD_SD_EEENS5_IJSV_SV_SV_EEEEENS5_IJNS4_10UnderscoreES1E_S1E_EEEEENS5_IJNS4_28SM100_TMA_2SM_LOAD_MULTICASTES1H_EEENS5_IJNS4_14ComposedLayoutINS4_7SwizzleILi3ELi4ELi3EEENS4_18smem_ptr_flag_bitsILi4EEENSM_INS5_IJNSA_ILi8EEESG_EEENS5_IJSG_SD_EEEEEEENSM_INS5_IJNS5_IJNS5_IJSO_SD_EEENS5_IJSN_SC_EEEEEESD_NS5_IJSC_SC_EEEEEENS5_IJNS5_IJNS5_IJST_SX_EEESW_EEESV_NS5_IJSC_SX_EEEEEEEEEEEvNS4_8identityES1I_NS5_IJS1S_NSM_INS5_IJNS5_IJNS5_IJSO_SC_EEES1U_EEESD_S1W_EEENS5_IJS1Z_SV_NS5_IJSC_NSA_ILi1024EEEEEEEEEEEEEEvS24_EENS_8epilogue10collective18CollectiveEpilogueINS2E_23Sm100TmaWarpSpecializedILi4ELi2ELi64ELb1ELb0EEEJNS5_IJNSA_ILi128EEESG_SG_EEENS5_IJNSM_IS2J_SD_EENSM_INSA_ILi64EEESD_EEEEENS_10bfloat16_tESL_S2P_SL_NS2E_6fusion15FusionCallbacksIS2I_NS2Q_17LinearCombinationIS2P_fS2P_fLNS_15FloatRoundStyleE2EEES2K_S2O_JEEENS4_5SM1004TMEM4LOAD26SM100_TMEM_LOAD_32dp32b64xENS4_13SM90_TMA_LOADENS1J_IS1L_NS1M_ILi16EEENSM_INS5_IJS1O_S2M_EEENS5_IJS2M_SD_EEEEEEENS4_39AutoVectorizingCopyWithAssumedAlignmentILi128EEENS4_14SM90_TMA_STOREES35_S37_S37_EEEvvEEEEvNT_6ParamsE) ;  /* 0xffffff2802cc7950 */ /* 0x000fea0003c3ffff */
.L_x_193:
[----:B------:R-:W-:-:S00]  /*d4d0*/  BRA `(.L_x_193) ;  /* 0xfffffffc00fc7947 */ /* 0x000fc0000383ffff */
[----:B------:R-:W-:-:S00]  /*d4e0*/  NOP ;  /* 0x0000000000007918 */ /* 0x000fc00000000000 */
        /* <DEDUP_REMOVED lines=9> */
.L_x_194:


//--------------------- .nv.global.init           --------------------------
	.section	.nv.global.init,"aw",@progbits
.nv.global.init:
	.type		$str$29,@object
	.size		$str$29,($str$30 - $str$29)
$str$29:
        /*0000*/ 	.byte	0x28, 0x61, 0x64, 0x64, 0x72, 0x65, 0x73, 0x73, 0x20, 0x26, 0x20, 0x6d, 0x61, 0x73, 0x6b, 0x29
        /*0010*/ 	.byte	0x20, 0x3d, 0x3d, 0x20, 0x30, 0x00
	.type		$str$30,@object
	.size		$str$30,($str$26 - $str$30)
$str$30:
        /*0016*/ 	.byte	0x2f, 0x74, 0x6d, 0x70, 0x2f, 0x63, 0x75, 0x74, 0x6c, 0x61, 0x73, 0x73, 0x5f, 0x73, 0x77, 0x65
        /*0026*/ 	.byte	0x65, 0x70, 0x5f, 0x73, 0x72, 0x63, 0x2f, 0x69, 0x6e, 0x63, 0x6c, 0x75, 0x64, 0x65, 0x2f, 0x63
        /*0036*/ 	.byte	0x75, 0x74, 0x65, 0x2f, 0x70, 0x6f, 0x69, 0x6e, 0x74, 0x65, 0x72, 0x5f, 0x66, 0x6c, 0x61, 0x67
        /*0046*/ 	.byte	0x67, 0x65, 0x64, 0x2e, 0x68, 0x70, 0x70, 0x00
	.type		$str$26,@object
	.size		$str$26,($str$25 - $str$26)
$str$26:
        /*004e*/ 	.byte	0x2f, 0x74, 0x6d, 0x70, 0x2f, 0x63, 0x75, 0x74, 0x6c, 0x61, 0x73, 0x73, 0x5f, 0x73, 0x77, 0x65
        /*005e*/ 	.byte	0x65, 0x70, 0x5f, 0x73, 0x72, 0x63, 0x2f, 0x69, 0x6e, 0x63, 0x6c, 0x75, 0x64, 0x65, 0x2f, 0x63
        /*006e*/ 	.byte	0x75, 0x74, 0x65, 0x2f, 0x61, 0x74, 0x6f, 0x6d, 0x2f, 0x63, 0x6f, 0x70, 0x79, 0x5f, 0x74, 0x72
        /*007e*/ 	.byte	0x61, 0x69, 0x74, 0x73, 0x5f, 0x73, 0x6d, 0x31, 0x30, 0x30, 0x2e, 0x68, 0x70, 0x70, 0x00
	.type		$str$25,@object
	.size		$str$25,(__unnamed_1 - $str$25)
$str$25:
        /*008d*/ 	.byte	0x28, 0x28, 0x75, 0x69, 0x6e, 0x74, 0x33, 0x32, 0x5f, 0x74, 0x28, 0x74, 0x68, 0x72, 0x65, 0x61
        /*009d*/ 	.byte	0x64, 0x49, 0x64, 0x78, 0x2e, 0x78, 0x29, 0x20, 0x2f, 0x20, 0x33, 0x32, 0x29, 0x20, 0x25, 0x20
        /*00ad*/ 	.byte	0x34, 0x29, 0x20, 0x3d, 0x3d, 0x20, 0x28, 0x28, 0x28, 0x74, 0x6d, 0x65, 0x6d, 0x5f, 0x61, 0x64
        /*00bd*/ 	.byte	0x64, 0x72, 0x20, 0x3e, 0x3e, 0x20, 0x31, 0x36, 0x29, 0x20, 0x2f, 0x20, 0x33, 0x32, 0x29, 0x20
        /*00cd*/ 	.byte	0x25, 0x20, 0x34, 0x29, 0x00
	.type		__unnamed_1,@object
	.size		__unnamed_1,(__unnamed_2 - __unnamed_1)
__unnamed_1:
        /*00d2*/ 	.byte	0x61, 0x75, 0x74, 0x6f, 0x20, 0x63, 0x75, 0x74, 0x65, 0x3a, 0x3a, 0x61, 0x73, 0x5f, 0x70, 0x6f
        /* <DEDUP_REMOVED lines=24> */
        /*0262*/ 	.byte	0x38, 0x31, 0x39, 0x32, 0x3e, 0x3e, 0x3e, 0x3e, 0x5d, 0x00
	.type		__unnamed_2,@object
	.size		__unnamed_2,(.L_2 - __unnamed_2)
__unnamed_2:
        /* <DEDUP_REMOVED lines=43> */
        /*051c*/ 	.byte	0x74, 0x65, 0x3a, 0x3a, 0x43, 0x3c, 0x30, 0x3e, 0x3e, 0x3e, 0x3e, 0x5d, 0x00
.L_2:


//--------------------- .nv.shared._ZN7cutlass13device_kernelINS_4gemm6kernel13GemmUniversalIN4cute5tupleIJiiiiEEENS1_10collective13CollectiveMmaINS1_46MainloopSm100TmaUmmaWarpSpecializedBlockScaledILi4ELi2ELi1ENS5_IJNS4_1CILi4EEENSA_ILi2EEENSA_ILi1EEEEEEEENS5_IJNSA_ILi256EEESG_SG_EEENS5_IJNS_12float_e2m1_tENS_13float_ue8m0_tEEEENS5_IJNS5_IJlSD_lEEENS4_6LayoutINS5_IJNS5_IJNS5_IJNSA_ILi32EEESB_EEEiEEESP_NS5_IJSD_iEEEEEENS5_IJNS5_IJNS5_IJNSA_ILi16EEESB_EEEiEEENS5_IJNS5_IJNSA_ILi0EEESD_EEENSA_ILi512EEEEEENS5_IJSV_iEEEEEEEEEEESK_S12_NS4_8TiledMMAINS4_8MMA_AtomIJNS4_23SM100_MMA_MXF4_2x1SM_SSISI_SI_fSJ_Li256ELi256ELi32ELNS4_4UMMA5MajorE0ELS17_0ELNS16_7ScaleInE0ELS18_0EEEEEENSM_INS5_IJSD_SD_SD_EEENS5_IJSV_SV_SV_EEEEENS5_IJNS4_10UnderscoreES1E_S1E_EEEEENS5_IJNS4_28SM100_TMA_2SM_LOAD_MULTICASTES1H_EEENS5_IJNS4_14ComposedLayoutINS4_7SwizzleILi3ELi4ELi3EEENS4_18smem_ptr_flag_bitsILi4EEENSM_INS5_IJNSA_ILi8EEESG_EEENS5_IJSG_SD_EEEEEEENSM_INS5_IJNS5_IJNS5_IJSO_SD_EEENS5_IJSN_SC_EEEEEESD_NS5_IJSC_SC_EEEEEENS5_IJNS5_IJNS5_IJST_SX_EEESW_EEESV_NS5_IJSC_SX_EEEEEEEEEEEvNS4_8identityES1I_NS5_IJS1S_NSM_INS5_IJNS5_IJNS5_IJSO_SC_EEES1U_EEESD_S1W_EEENS5_IJS1Z_SV_NS5_IJSC_NSA_ILi1024EEEEEEEEEEEEEEvS24_EENS_8epilogue10collective18CollectiveEpilogueINS2E_23Sm100TmaWarpSpecializedILi4ELi2ELi64ELb1ELb0EEEJNS5_IJNSA_ILi128EEESG_SG_EEENS5_IJNSM_IS2J_SD_EENSM_INSA_ILi64EEESD_EEEEENS_10bfloat16_tESL_S2P_SL_NS2E_6fusion15FusionCallbacksIS2I_NS2Q_17LinearCombinationIS2P_fS2P_fLNS_15FloatRoundStyleE2EEES2K_S2O_JEEENS4_5SM1004TMEM4LOAD26SM100_TMEM_LOAD_32dp32b64xENS4_13SM90_TMA_LOADENS1J_IS1L_NS1M_ILi16EEENSM_INS5_IJS1O_S2M_EEENS5_IJS2M_SD_EEEEEEENS4_39AutoVectorizingCopyWithAssumedAlignmentILi128EEENS4_14SM90_TMA_STOREES35_S37_S37_EEEvvEEEEvNT_6ParamsE --------------------------
	.section	.nv.shared._ZN7cutlass13device_kernelINS_4gemm6kernel13GemmUniversalIN4cute5tupleIJiiiiEEENS1_10collective13CollectiveMmaINS1_46MainloopSm100TmaUmmaWarpSpecializedBlockScaledILi4ELi2ELi1ENS5_IJNS4_1CILi4EEENSA_ILi2EEENSA_ILi1EEEEEEEENS5_IJNSA_ILi256EEESG_SG_EEENS5_IJNS_12float_e2m1_tENS_13float_ue8m0_tEEEENS5_IJNS5_IJlSD_lEEENS4_6LayoutINS5_IJNS5_IJNS5_IJNSA_ILi32EEESB_EEEiEEESP_NS5_IJSD_iEEEEEENS5_IJNS5_IJNS5_IJNSA_ILi16EEESB_EEEiEEENS5_IJNS5_IJNSA_ILi0EEESD_EEENSA_ILi512EEEEEENS5_IJSV_iEEEEEEEEEEESK_S12_NS4_8TiledMMAINS4_8MMA_AtomIJNS4_23SM100_MMA_MXF4_2x1SM_SSISI_SI_fSJ_Li256ELi256ELi32ELNS4_4UMMA5MajorE0ELS17_0ELNS16_7ScaleInE0ELS18_0EEEEEENSM_INS5_IJSD_SD_SD_EEENS5_IJSV_SV_SV_EEEEENS5_IJNS4_10UnderscoreES1E_S1E_EEEEENS5_IJNS4_28SM100_TMA_2SM_LOAD_MULTICASTES1H_EEENS5_IJNS4_14ComposedLayoutINS4_7SwizzleILi3ELi4ELi3EEENS4_18smem_ptr_flag_bitsILi4EEENSM_INS5_IJNSA_ILi8EEESG_EEENS5_IJSG_SD_EEEEEEENSM_INS5_IJNS5_IJNS5_IJSO_SD_EEENS5_IJSN_SC_EEEEEESD_NS5_IJSC_SC_EEEEEENS5_IJNS5_IJNS5_IJST_SX_EEESW_EEESV_NS5_IJSC_SX_EEEEEEEEEEEvNS4_8identityES1I_NS5_IJS1S_NSM_INS5_IJNS5_IJNS5_IJSO_SC_EEES1U_EEESD_S1W_EEENS5_IJS1Z_SV_NS5_IJSC_NSA_ILi1024EEEEEEEEEEEEEEvS24_EENS_8epilogue10collective18CollectiveEpilogueINS2E_23Sm100TmaWarpSpecializedILi4ELi2ELi64ELb1ELb0EEEJNS5_IJNSA_ILi128EEESG_SG_EEENS5_IJNSM_IS2J_SD_EENSM_INSA_ILi64EEESD_EEEEENS_10bfloat16_tESL_S2P_SL_NS2E_6fusion15FusionCallbacksIS2I_NS2Q_17LinearCombinationIS2P_fS2P_fLNS_15FloatRoundStyleE2EEES2K_S2O_JEEENS4_5SM1004TMEM4LOAD26SM100_TMEM_LOAD_32dp32b64xENS4_13SM90_TMA_LOADENS1J_IS1L_NS1M_ILi16EEENSM_INS5_IJS1O_S2M_EEENS5_IJS2M_SD_EEEEEEENS4_39AutoVectorizingCopyWithAssumedAlignmentILi128EEENS4_14SM90_TMA_STOREES35_S37_S37_EEEvvEEEEvNT_6ParamsE,"aw",@nobits
	.sectionflags	@""
	.align	16
	.zero		1024


//--------------------- .nv.shared.reserved.0     --------------------------
	.section	.nv.shared.reserved.0,"aw",@nobits
	.weak		__nv_reservedSMEM_offset_0_alias
	.size		__nv_reservedSMEM_offset_0_alias, 0, 64
	.other		__nv_reservedSMEM_offset_0_alias,@"STO_CUDA_RESERVED_SHARED STV_DEFAULT"
__nv_reservedSMEM_offset_0_alias:
	.zero		0
.nv.shared.reserved.0:
	.zero		64
	.weak		__nv_reservedSMEM_tcgen05_partition
	.type		__nv_reservedSMEM_tcgen05_partition,@object
	.size		__nv_reservedSMEM_tcgen05_partition,(.L_0 - __nv_reservedSMEM_tcgen05_partition)
__nv_reservedSMEM_tcgen05_partition:
	.zero		32
.L_0:


//--------------------- .nv.global                --------------------------
	.section	.nv.global,"aw",@nobits
.nv.global:
	.type		_ZN40_INTERNAL_b7198020_4_k_cu_5fdb2950_286714cute1_E,@object
	.size		_ZN40_INTERNAL_b7198020_4_k_cu_5fdb2950_286714cute1_E,(_ZN40_INTERNAL_b7198020_4_k_cu_5fdb2950_286714cuda3std3__45__cpo6cbeginE - _ZN40_INTERNAL_b7198020_4_k_cu_5fdb2950_286714cute1_E)
_ZN40_INTERNAL_b7198020_4_k_cu_5fdb2950_286714cute1_E:
	.zero		1
	.type		_ZN40_INTERNAL_b7198020_4_k_cu_5fdb2950_286714cuda3std3__45__cpo6cbeginE,@object
	.size		_ZN40_INTERNAL_b7198020_4_k_cu_5fdb2950_286714cuda3std3__45__cpo6cbeginE,(_ZN40_INTERNAL_b7198020_4_k_cu_5fdb2950_286714cuda3std3__48in_placeE - _ZN40_INTERNAL_b7198020_4_k_cu_5fdb2950_286714cuda3std3__45__cpo6cbeginE)
_ZN40_INTERNAL_b7198020_4_k_cu_5fdb2950_286714cuda3std3__45__cpo6cbeginE:
	.zero		1
	.type		_ZN40_INTERNAL_b7198020_4_k_cu_5fdb2950_286714cuda3std3__48in_placeE,@object
	.size		_ZN40_INTERNAL_b7198020_4_k_cu_5fdb2950_286714cuda3std3__48in_placeE,(_ZN40_INTERNAL_b7198020_4_k_cu_5fdb2950_286714cuda3std6ranges3__45__cpo9iter_moveE - _ZN40_INTERNAL_b7198020_4_k_cu_5fdb2950_286714cuda3std3__48in_placeE)
_ZN40_INTERNAL_b7198020_4_k_cu_5fdb2950_286714cuda3std3__48in_placeE:
	.zero		1
	.type		_ZN40_INTERNAL_b7198020_4_k_cu_5fdb2950_286714cuda3std6ranges3__45__cpo9iter_moveE,@object
	.size		_ZN40_INTERNAL_b7198020_4_k_cu_5fdb2950_286714cuda3std6ranges3__45__cpo9iter_moveE,(_ZN40_INTERNAL_b7198020_4_k_cu_5fdb2950_286714cuda3std3__45__cpo5beginE - _ZN40_INTERNAL_b7198020_4_k_cu_5fdb2950_286714cuda3std6ranges3__45__cpo9iter_moveE)
_ZN40_INTERNAL_b7198020_4_k_cu_5fdb2950_286714cuda3std6ranges3__45__cpo9iter_moveE:
	.zero		1
	.type		_ZN40_INTERNAL_b7198020_4_k_cu_5fdb2950_286714cuda3std3__45__cpo5beginE,@object
	.size		_ZN40_INTERNAL_b7198020_4_k_cu_5fdb2950_286714cuda3std3__45__cpo5beginE,(_ZN40_INTERNAL_b7198020_4_k_cu_5fdb2950_286714cuda3std3__442_GLOBAL__N__b7198020_4_k_cu_5fdb2950_286716ignoreE - _ZN40_INTERNAL_b7198020_4_k_cu_5fdb2950_286714cuda3std3__45__cpo5beginE)
_ZN40_INTERNAL_b7198020_4_k_cu_5fdb2950_286714cuda3std3__45__cpo5beginE:
	.zero		1
	.type		_ZN40_INTERNAL_b7198020_4_k_cu_5fdb2950_286714cuda3std3__442_GLOBAL__N__b7198020_4_k_cu_5fdb2950_286716ignoreE,@object
	.size		_ZN40_INTERNAL_b7198020_4_k_cu_5fdb2950_286714cuda3std3__442_GLOBAL__N__b7198020_4_k_cu_5fdb2950_286716ignoreE,(_ZN40_INTERNAL_b7198020_4_k_cu_5fdb2950_286714cute7productE - _ZN40_INTERNAL_b7198020_4_k_cu_5fdb2950_286714cuda3std3__442_GLOBAL__N__b7198020_4_k_cu_5fdb2950_286716ignoreE)
_ZN40_INTERNAL_b7198020_4_k_cu_5fdb2950_286714cuda3std3__442_GLOBAL__N__b7198020_4_k_cu_5fdb2950_286716ignoreE:
	.zero		1
	.type		_ZN40_INTERNAL_b7198020_4_k_cu_5fdb2950_286714cute7productE,@object
	.size		_ZN40_INTERNAL_b7198020_4_k_cu_5fdb2950_286714cute7productE,(_ZN40_INTERNAL_b7198020_4_k_cu_5fdb2950_286714cuda3std3__45__cpo3endE - _ZN40_INTERNAL_b7198020_4_k_cu_5fdb2950_286714cute7productE)
_ZN40_INTERNAL_b7198020_4_k_cu_5fdb2950_286714cute7productE:
	.zero		1
	.type		_ZN40_INTERNAL_b7198020_4_k_cu_5fdb2950_286714cuda3std3__45__cpo3endE,@object
	.size		_ZN40_INTERNAL_b7198020_4_k_cu_5fdb2950_286714cuda3std3__45__cpo3endE,(_ZN40_INTERNAL_b7198020_4_k_cu_5fdb2950_286714cuda3std3__419piecewise_constructE - _ZN40_INTERNAL_b7198020_4_k_cu_5fdb2950_286714cuda3std3__45__cpo3endE)
_ZN40_INTERNAL_b7198020_4_k_cu_5fdb2950_286714cuda3std3__45__cpo3endE:
	.zero		1
	.type		_ZN40_INTERNAL_b7198020_4_k_cu_5fdb2950_286714cuda3std3__419piecewise_constructE,@object
	.size		_ZN40_INTERNAL_b7198020_4_k_cu_5fdb2950_286714cuda3std3__419piecewise_constructE,(_ZN40_INTERNAL_b7198020_4_k_cu_5fdb2950_286714cuda3std3__45__cpo4cendE - _ZN40_INTERNAL_b7198020_4_k_cu_5fdb2950_286714cuda3std3__419piecewise_constructE)
_ZN40_INTERNAL_b7198020_4_k_cu_5fdb2950_286714cuda3std3__419piecewise_constructE:
	.zero		1
	.type		_ZN40_INTERNAL_b7198020_4_k_cu_5fdb2950_286714cuda3std3__45__cpo4cendE,@object
	.size		_ZN40_INTERNAL_b7198020_4_k_cu_5fdb2950_286714cuda3std3__45__cpo4cendE,(_ZN40_INTERNAL_b7198020_4_k_cu_5fdb2950_286714cuda3std6ranges3__45__cpo4swapE - _ZN40_INTERNAL_b7198020_4_k_cu_5fdb2950_286714cuda3std3__45__cpo4cendE)
_ZN40_INTERNAL_b7198020_4_k_cu_5fdb2950_286714cuda3std3__45__cpo4cendE:
	.zero		1
	.type		_ZN40_INTERNAL_b7198020_4_k_cu_5fdb2950_286714cuda3std6ranges3__45__cpo4swapE,@object
	.size		_ZN40_INTERNAL_b7198020_4_k_cu_5fdb2950_286714cuda3std6ranges3__45__cpo4swapE,(.L_10 - _ZN40_INTERNAL_b7198020_4_k_cu_5fdb2950_286714cuda3std6ranges3__45__cpo4swapE)
_ZN40_INTERNAL_b7198020_4_k_cu_5fdb2950_286714cuda3std6ranges3__45__cpo4swapE:
	.zero		1
.L_10:


//--------------------- .nv.constant0._ZN7cutlass13device_kernelINS_4gemm6kernel13GemmUniversalIN4cute5tupleIJiiiiEEENS1_10collective13CollectiveMmaINS1_46MainloopSm100TmaUmmaWarpSpecializedBlockScaledILi4ELi2ELi1ENS5_IJNS4_1CILi4EEENSA_ILi2EEENSA_ILi1EEEEEEEENS5_IJNSA_ILi256EEESG_SG_EEENS5_IJNS_12float_e2m1_tENS_13float_ue8m0_tEEEENS5_IJNS5_IJlSD_lEEENS4_6LayoutINS5_IJNS5_IJNS5_IJNSA_ILi32EEESB_EEEiEEESP_NS5_IJSD_iEEEEEENS5_IJNS5_IJNS5_IJNSA_ILi16EEESB_EEEiEEENS5_IJNS5_IJNSA_ILi0EEESD_EEENSA_ILi512EEEEEENS5_IJSV_iEEEEEEEEEEESK_S12_NS4_8TiledMMAINS4_8MMA_AtomIJNS4_23SM100_MMA_MXF4_2x1SM_SSISI_SI_fSJ_Li256ELi256ELi32ELNS4_4UMMA5MajorE0ELS17_0ELNS16_7ScaleInE0ELS18_0EEEEEENSM_INS5_IJSD_SD_SD_EEENS5_IJSV_SV_SV_EEEEENS5_IJNS4_10UnderscoreES1E_S1E_EEEEENS5_IJNS4_28SM100_TMA_2SM_LOAD_MULTICASTES1H_EEENS5_IJNS4_14ComposedLayoutINS4_7SwizzleILi3ELi4ELi3EEENS4_18smem_ptr_flag_bitsILi4EEENSM_INS5_IJNSA_ILi8EEESG_EEENS5_IJSG_SD_EEEEEEENSM_INS5_IJNS5_IJNS5_IJSO_SD_EEENS5_IJSN_SC_EEEEEESD_NS5_IJSC_SC_EEEEEENS5_IJNS5_IJNS5_IJST_SX_EEESW_EEESV_NS5_IJSC_SX_EEEEEEEEEEEvNS4_8identityES1I_NS5_IJS1S_NSM_INS5_IJNS5_IJNS5_IJSO_SC_EEES1U_EEESD_S1W_EEENS5_IJS1Z_SV_NS5_IJSC_NSA_ILi1024EEEEEEEEEEEEEEvS24_EENS_8epilogue10collective18CollectiveEpilogueINS2E_23Sm100TmaWarpSpecializedILi4ELi2ELi64ELb1ELb0EEEJNS5_IJNSA_ILi128EEESG_SG_EEENS5_IJNSM_IS2J_SD_EENSM_INSA_ILi64EEESD_EEEEENS_10bfloat16_tESL_S2P_SL_NS2E_6fusion15FusionCallbacksIS2I_NS2Q_17LinearCombinationIS2P_fS2P_fLNS_15FloatRoundStyleE2EEES2K_S2O_JEEENS4_5SM1004TMEM4LOAD26SM100_TMEM_LOAD_32dp32b64xENS4_13SM90_TMA_LOADENS1J_IS1L_NS1M_ILi16EEENSM_INS5_IJS1O_S2M_EEENS5_IJS2M_SD_EEEEEEENS4_39AutoVectorizingCopyWithAssumedAlignmentILi128EEENS4_14SM90_TMA_STOREES35_S37_S37_EEEvvEEEEvNT_6ParamsE --------------------------
	.section	.nv.constant0._ZN7cutlass13device_kernelINS_4gemm6kernel13GemmUniversalIN4cute5tupleIJiiiiEEENS1_10collective13CollectiveMmaINS1_46MainloopSm100TmaUmmaWarpSpecializedBlockScaledILi4ELi2ELi1ENS5_IJNS4_1CILi4EEENSA_ILi2EEENSA_ILi1EEEEEEEENS5_IJNSA_ILi256EEESG_SG_EEENS5_IJNS_12float_e2m1_tENS_13float_ue8m0_tEEEENS5_IJNS5_IJlSD_lEEENS4_6LayoutINS5_IJNS5_IJNS5_IJNSA_ILi32EEESB_EEEiEEESP_NS5_IJSD_iEEEEEENS5_IJNS5_IJNS5_IJNSA_ILi16EEESB_EEEiEEENS5_IJNS5_IJNSA_ILi0EEESD_EEENSA_ILi512EEEEEENS5_IJSV_iEEEEEEEEEEESK_S12_NS4_8TiledMMAINS4_8MMA_AtomIJNS4_23SM100_MMA_MXF4_2x1SM_SSISI_SI_fSJ_Li256ELi256ELi32ELNS4_4UMMA5MajorE0ELS17_0ELNS16_7ScaleInE0ELS18_0EEEEEENSM_INS5_IJSD_SD_SD_EEENS5_IJSV_SV_SV_EEEEENS5_IJNS4_10UnderscoreES1E_S1E_EEEEENS5_IJNS4_28SM100_TMA_2SM_LOAD_MULTICASTES1H_EEENS5_IJNS4_14ComposedLayoutINS4_7SwizzleILi3ELi4ELi3EEENS4_18smem_ptr_flag_bitsILi4EEENSM_INS5_IJNSA_ILi8EEESG_EEENS5_IJSG_SD_EEEEEEENSM_INS5_IJNS5_IJNS5_IJSO_SD_EEENS5_IJSN_SC_EEEEEESD_NS5_IJSC_SC_EEEEEENS5_IJNS5_IJNS5_IJST_SX_EEESW_EEESV_NS5_IJSC_SX_EEEEEEEEEEEvNS4_8identityES1I_NS5_IJS1S_NSM_INS5_IJNS5_IJNS5_IJSO_SC_EEES1U_EEESD_S1W_EEENS5_IJS1Z_SV_NS5_IJSC_NSA_ILi1024EEEEEEEEEEEEEEvS24_EENS_8epilogue10collective18CollectiveEpilogueINS2E_23Sm100TmaWarpSpecializedILi4ELi2ELi64ELb1ELb0EEEJNS5_IJNSA_ILi128EEESG_SG_EEENS5_IJNSM_IS2J_SD_EENSM_INSA_ILi64EEESD_EEEEENS_10bfloat16_tESL_S2P_SL_NS2E_6fusion15FusionCallbacksIS2I_NS2Q_17LinearCombinationIS2P_fS2P_fLNS_15FloatRoundStyleE2EEES2K_S2O_JEEENS4_5SM1004TMEM4LOAD26SM100_TMEM_LOAD_32dp32b64xENS4_13SM90_TMA_LOADENS1J_IS1L_NS1M_ILi16EEENSM_INS5_IJS1O_S2M_EEENS5_IJS2M_SD_EEEEEEENS4_39AutoVectorizingCopyWithAssumedAlignmentILi128EEENS4_14SM90_TMA_STOREES35_S37_S37_EEEvvEEEEvNT_6ParamsE,"a",@progbits
	.sectionflags	@""
	.align	4
.nv.constant0._ZN7cutlass13device_kernelINS_4gemm6kernel13GemmUniversalIN4cute5tupleIJiiiiEEENS1_10collective13CollectiveMmaINS1_46MainloopSm100TmaUmmaWarpSpecializedBlockScaledILi4ELi2ELi1ENS5_IJNS4_1CILi4EEENSA_ILi2EEENSA_ILi1EEEEEEEENS5_IJNSA_ILi256EEESG_SG_EEENS5_IJNS_12float_e2m1_tENS_13float_ue8m0_tEEEENS5_IJNS5_IJlSD_lEEENS4_6LayoutINS5_IJNS5_IJNS5_IJNSA_ILi32EEESB_EEEiEEESP_NS5_IJSD_iEEEEEENS5_IJNS5_IJNS5_IJNSA_ILi16EEESB_EEEiEEENS5_IJNS5_IJNSA_ILi0EEESD_EEENSA_ILi512EEEEEENS5_IJSV_iEEEEEEEEEEESK_S12_NS4_8TiledMMAINS4_8MMA_AtomIJNS4_23SM100_MMA_MXF4_2x1SM_SSISI_SI_fSJ_Li256ELi256ELi32ELNS4_4UMMA5MajorE0ELS17_0ELNS16_7ScaleInE0ELS18_0EEEEEENSM_INS5_IJSD_SD_SD_EEENS5_IJSV_SV_SV_EEEEENS5_IJNS4_10UnderscoreES1E_S1E_EEEEENS5_IJNS4_28SM100_TMA_2SM_LOAD_MULTICASTES1H_EEENS5_IJNS4_14ComposedLayoutINS4_7SwizzleILi3ELi4ELi3EEENS4_18smem_ptr_flag_bitsILi4EEENSM_INS5_IJNSA_ILi8EEESG_EEENS5_IJSG_SD_EEEEEEENSM_INS5_IJNS5_IJNS5_IJSO_SD_EEENS5_IJSN_SC_EEEEEESD_NS5_IJSC_SC_EEEEEENS5_IJNS5_IJNS5_IJST_SX_EEESW_EEESV_NS5_IJSC_SX_EEEEEEEEEEEvNS4_8identityES1I_NS5_IJS1S_NSM_INS5_IJNS5_IJNS5_IJSO_SC_EEES1U_EEESD_S1W_EEENS5_IJS1Z_SV_NS5_IJSC_NSA_ILi1024EEEEEEEEEEEEEEvS24_EENS_8epilogue10collective18CollectiveEpilogueINS2E_23Sm100TmaWarpSpecializedILi4ELi2ELi64ELb1ELb0EEEJNS5_IJNSA_ILi128EEESG_SG_EEENS5_IJNSM_IS2J_SD_EENSM_INSA_ILi64EEESD_EEEEENS_10bfloat16_tESL_S2P_SL_NS2E_6fusion15FusionCallbacksIS2I_NS2Q_17LinearCombinationIS2P_fS2P_fLNS_15FloatRoundStyleE2EEES2K_S2O_JEEENS4_5SM1004TMEM4LOAD26SM100_TMEM_LOAD_32dp32b64xENS4_13SM90_TMA_LOADENS1J_IS1L_NS1M_ILi16EEENSM_INS5_IJS1O_S2M_EEENS5_IJS2M_SD_EEEEEEENS4_39AutoVectorizingCopyWithAssumedAlignmentILi128EEENS4_14SM90_TMA_STOREES35_S37_S37_EEEvvEEEEvNT_6ParamsE:
	.zero		3968


//--------------------- SYMBOLS --------------------------

	.type		.nv.reservedSmem.offset0,@object
	.size		.nv.reservedSmem.offset0,0x4
	.type		.nv.reservedSmem.cap,@object
	.size		.nv.reservedSmem.cap,0x4
	.type		__assertfail,@function
